//
// Generated by NVIDIA NVVM Compiler
//
// Compiler Build ID: CL-36424714
// Cuda compilation tools, release 13.0, V13.0.88
// Based on NVVM 20.0.0
//

.version 9.0
.target sm_100
.address_size 64

	// .globl	_Z11emptyKernelv
// _ZZN3cub18CUB_300001_SM_10006detail10radix_sort31DeviceRadixSortSingleTileKernelINS1_5radix10policy_hubIiNS0_8NullTypeEjE10Policy1000ELNS0_9SortOrderE0EiS6_jNS1_21identity_decomposer_tEEEvPKT1_PSB_PKT2_PSF_T3_iiT4_E12temp_storage has been demoted
// _ZZN3cub18CUB_300001_SM_10006detail10radix_sort30DeviceRadixSortHistogramKernelINS1_5radix10policy_hubIiNS0_8NullTypeEjE10Policy1000ELNS0_9SortOrderE0EijNS1_21identity_decomposer_tEEEvPT2_PKT1_SB_iiT3_E12temp_storage has been demoted
// _ZZN3cub18CUB_300001_SM_10006detail10radix_sort33DeviceRadixSortExclusiveSumKernelINS1_5radix10policy_hubIiNS0_8NullTypeEjE10Policy1000EjEEvPT0_E12temp_storage has been demoted
// _ZZN3cub18CUB_300001_SM_10006detail10radix_sort29DeviceRadixSortOnesweepKernelINS1_5radix10policy_hubIiNS0_8NullTypeEjE10Policy1000ELNS0_9SortOrderE0EiS6_jiiNS1_21identity_decomposer_tEEEvPT5_SC_PT3_PKSD_PT1_PKSH_PT2_PKSL_T4_iiT6_E1s has been demoted
.global .align 1 .b8 _ZN27_INTERNAL_e2c4a023_4_k_cu_N4cuda3std3__45__cpo5beginE[1];
.global .align 1 .b8 _ZN27_INTERNAL_e2c4a023_4_k_cu_N4cuda3std3__45__cpo3endE[1];
.global .align 1 .b8 _ZN27_INTERNAL_e2c4a023_4_k_cu_N4cuda3std3__45__cpo6cbeginE[1];
.global .align 1 .b8 _ZN27_INTERNAL_e2c4a023_4_k_cu_N4cuda3std3__45__cpo4cendE[1];
.global .align 1 .b8 _ZN27_INTERNAL_e2c4a023_4_k_cu_N4cuda3std3__45__cpo6rbeginE[1];
.global .align 1 .b8 _ZN27_INTERNAL_e2c4a023_4_k_cu_N4cuda3std3__45__cpo4rendE[1];
.global .align 1 .b8 _ZN27_INTERNAL_e2c4a023_4_k_cu_N4cuda3std3__45__cpo7crbeginE[1];
.global .align 1 .b8 _ZN27_INTERNAL_e2c4a023_4_k_cu_N4cuda3std3__45__cpo5crendE[1];
.global .align 1 .b8 _ZN27_INTERNAL_e2c4a023_4_k_cu_N4cuda3std3__429_GLOBAL__N__e2c4a023_4_k_cu_N6ignoreE[1];
.global .align 1 .b8 _ZN27_INTERNAL_e2c4a023_4_k_cu_N4cuda3std3__419piecewise_constructE[1];
.global .align 1 .b8 _ZN27_INTERNAL_e2c4a023_4_k_cu_N4cuda3std3__48in_placeE[1];
.global .align 1 .b8 _ZN27_INTERNAL_e2c4a023_4_k_cu_N4cuda3std3__420unreachable_sentinelE[1];
.global .align 1 .b8 _ZN27_INTERNAL_e2c4a023_4_k_cu_N4cuda3std3__47nulloptE[1];
.global .align 1 .b8 _ZN27_INTERNAL_e2c4a023_4_k_cu_N4cuda3std3__48unexpectE[1];
.global .align 1 .b8 _ZN27_INTERNAL_e2c4a023_4_k_cu_N4cuda3std6ranges3__45__cpo4swapE[1];
.global .align 1 .b8 _ZN27_INTERNAL_e2c4a023_4_k_cu_N4cuda3std6ranges3__45__cpo9iter_moveE[1];
.global .align 1 .b8 _ZN27_INTERNAL_e2c4a023_4_k_cu_N4cuda3std6ranges3__45__cpo5beginE[1];
.global .align 1 .b8 _ZN27_INTERNAL_e2c4a023_4_k_cu_N4cuda3std6ranges3__45__cpo3endE[1];
.global .align 1 .b8 _ZN27_INTERNAL_e2c4a023_4_k_cu_N4cuda3std6ranges3__45__cpo6cbeginE[1];
.global .align 1 .b8 _ZN27_INTERNAL_e2c4a023_4_k_cu_N4cuda3std6ranges3__45__cpo4cendE[1];
.global .align 1 .b8 _ZN27_INTERNAL_e2c4a023_4_k_cu_N4cuda3std6ranges3__45__cpo7advanceE[1];
.global .align 1 .b8 _ZN27_INTERNAL_e2c4a023_4_k_cu_N4cuda3std6ranges3__45__cpo9iter_swapE[1];
.global .align 1 .b8 _ZN27_INTERNAL_e2c4a023_4_k_cu_N4cuda3std6ranges3__45__cpo4nextE[1];
.global .align 1 .b8 _ZN27_INTERNAL_e2c4a023_4_k_cu_N4cuda3std6ranges3__45__cpo4prevE[1];
.global .align 1 .b8 _ZN27_INTERNAL_e2c4a023_4_k_cu_N4cuda3std6ranges3__45__cpo4dataE[1];
.global .align 1 .b8 _ZN27_INTERNAL_e2c4a023_4_k_cu_N4cuda3std6ranges3__45__cpo5cdataE[1];
.global .align 1 .b8 _ZN27_INTERNAL_e2c4a023_4_k_cu_N4cuda3std6ranges3__45__cpo4sizeE[1];
.global .align 1 .b8 _ZN27_INTERNAL_e2c4a023_4_k_cu_N4cuda3std6ranges3__45__cpo5ssizeE[1];
.global .align 1 .b8 _ZN27_INTERNAL_e2c4a023_4_k_cu_N4cuda3std6ranges3__45__cpo8distanceE[1];
.global .align 1 .b8 _ZN27_INTERNAL_e2c4a023_4_k_cu_N6thrust24THRUST_300001_SM_1000_NS6system6detail10sequential3seqE[1];
.global .align 1 .b8 _ZN27_INTERNAL_e2c4a023_4_k_cu_N6thrust24THRUST_300001_SM_1000_NS12placeholders2_1E[1];
.global .align 1 .b8 _ZN27_INTERNAL_e2c4a023_4_k_cu_N6thrust24THRUST_300001_SM_1000_NS12placeholders2_2E[1];
.global .align 1 .b8 _ZN27_INTERNAL_e2c4a023_4_k_cu_N6thrust24THRUST_300001_SM_1000_NS12placeholders2_3E[1];
.global .align 1 .b8 _ZN27_INTERNAL_e2c4a023_4_k_cu_N6thrust24THRUST_300001_SM_1000_NS12placeholders2_4E[1];
.global .align 1 .b8 _ZN27_INTERNAL_e2c4a023_4_k_cu_N6thrust24THRUST_300001_SM_1000_NS12placeholders2_5E[1];
.global .align 1 .b8 _ZN27_INTERNAL_e2c4a023_4_k_cu_N6thrust24THRUST_300001_SM_1000_NS12placeholders2_6E[1];
.global .align 1 .b8 _ZN27_INTERNAL_e2c4a023_4_k_cu_N6thrust24THRUST_300001_SM_1000_NS12placeholders2_7E[1];
.global .align 1 .b8 _ZN27_INTERNAL_e2c4a023_4_k_cu_N6thrust24THRUST_300001_SM_1000_NS12placeholders2_8E[1];
.global .align 1 .b8 _ZN27_INTERNAL_e2c4a023_4_k_cu_N6thrust24THRUST_300001_SM_1000_NS12placeholders2_9E[1];
.global .align 1 .b8 _ZN27_INTERNAL_e2c4a023_4_k_cu_N6thrust24THRUST_300001_SM_1000_NS12placeholders3_10E[1];

.visible .entry _Z11emptyKernelv()
{


	ret;

}
	// .globl	_ZN3cub18CUB_300001_SM_10006detail11EmptyKernelIvEEvv
.visible .entry _ZN3cub18CUB_300001_SM_10006detail11EmptyKernelIvEEvv()
{


	ret;

}
	// .globl	_ZN3cub18CUB_300001_SM_10006detail10radix_sort31DeviceRadixSortSingleTileKernelINS1_5radix10policy_hubIiNS0_8NullTypeEjE10Policy1000ELNS0_9SortOrderE0EiS6_jNS1_21identity_decomposer_tEEEvPKT1_PSB_PKT2_PSF_T3_iiT4_
.visible .entry _ZN3cub18CUB_300001_SM_10006detail10radix_sort31DeviceRadixSortSingleTileKernelINS1_5radix10policy_hubIiNS0_8NullTypeEjE10Policy1000ELNS0_9SortOrderE0EiS6_jNS1_21identity_decomposer_tEEEvPKT1_PSB_PKT2_PSF_T3_iiT4_(
	.param .u64 .ptr .align 1 _ZN3cub18CUB_300001_SM_10006detail10radix_sort31DeviceRadixSortSingleTileKernelINS1_5radix10policy_hubIiNS0_8NullTypeEjE10Policy1000ELNS0_9SortOrderE0EiS6_jNS1_21identity_decomposer_tEEEvPKT1_PSB_PKT2_PSF_T3_iiT4__param_0,
	.param .u64 .ptr .align 1 _ZN3cub18CUB_300001_SM_10006detail10radix_sort31DeviceRadixSortSingleTileKernelINS1_5radix10policy_hubIiNS0_8NullTypeEjE10Policy1000ELNS0_9SortOrderE0EiS6_jNS1_21identity_decomposer_tEEEvPKT1_PSB_PKT2_PSF_T3_iiT4__param_1,
	.param .u64 .ptr .align 1 _ZN3cub18CUB_300001_SM_10006detail10radix_sort31DeviceRadixSortSingleTileKernelINS1_5radix10policy_hubIiNS0_8NullTypeEjE10Policy1000ELNS0_9SortOrderE0EiS6_jNS1_21identity_decomposer_tEEEvPKT1_PSB_PKT2_PSF_T3_iiT4__param_2,
	.param .u64 .ptr .align 1 _ZN3cub18CUB_300001_SM_10006detail10radix_sort31DeviceRadixSortSingleTileKernelINS1_5radix10policy_hubIiNS0_8NullTypeEjE10Policy1000ELNS0_9SortOrderE0EiS6_jNS1_21identity_decomposer_tEEEvPKT1_PSB_PKT2_PSF_T3_iiT4__param_3,
	.param .u32 _ZN3cub18CUB_300001_SM_10006detail10radix_sort31DeviceRadixSortSingleTileKernelINS1_5radix10policy_hubIiNS0_8NullTypeEjE10Policy1000ELNS0_9SortOrderE0EiS6_jNS1_21identity_decomposer_tEEEvPKT1_PSB_PKT2_PSF_T3_iiT4__param_4,
	.param .u32 _ZN3cub18CUB_300001_SM_10006detail10radix_sort31DeviceRadixSortSingleTileKernelINS1_5radix10policy_hubIiNS0_8NullTypeEjE10Policy1000ELNS0_9SortOrderE0EiS6_jNS1_21identity_decomposer_tEEEvPKT1_PSB_PKT2_PSF_T3_iiT4__param_5,
	.param .u32 _ZN3cub18CUB_300001_SM_10006detail10radix_sort31DeviceRadixSortSingleTileKernelINS1_5radix10policy_hubIiNS0_8NullTypeEjE10Policy1000ELNS0_9SortOrderE0EiS6_jNS1_21identity_decomposer_tEEEvPKT1_PSB_PKT2_PSF_T3_iiT4__param_6,
	.param .align 1 .b8 _ZN3cub18CUB_300001_SM_10006detail10radix_sort31DeviceRadixSortSingleTileKernelINS1_5radix10policy_hubIiNS0_8NullTypeEjE10Policy1000ELNS0_9SortOrderE0EiS6_jNS1_21identity_decomposer_tEEEvPKT1_PSB_PKT2_PSF_T3_iiT4__param_7[1]
)
.maxntid 256
.minnctapersm 1
{
	.reg .pred 	%p<52>;
	.reg .b16 	%rs<39>;
	.reg .b32 	%r<744>;
	.reg .b64 	%rd<9>;
	// demoted variable
	.shared .align 16 .b8 _ZZN3cub18CUB_300001_SM_10006detail10radix_sort31DeviceRadixSortSingleTileKernelINS1_5radix10policy_hubIiNS0_8NullTypeEjE10Policy1000ELNS0_9SortOrderE0EiS6_jNS1_21identity_decomposer_tEEEvPKT1_PSB_PKT2_PSF_T3_iiT4_E12temp_storage[33856];
	ld.param.u64 	%rd4, [_ZN3cub18CUB_300001_SM_10006detail10radix_sort31DeviceRadixSortSingleTileKernelINS1_5radix10policy_hubIiNS0_8NullTypeEjE10Policy1000ELNS0_9SortOrderE0EiS6_jNS1_21identity_decomposer_tEEEvPKT1_PSB_PKT2_PSF_T3_iiT4__param_0];
	ld.param.u64 	%rd3, [_ZN3cub18CUB_300001_SM_10006detail10radix_sort31DeviceRadixSortSingleTileKernelINS1_5radix10policy_hubIiNS0_8NullTypeEjE10Policy1000ELNS0_9SortOrderE0EiS6_jNS1_21identity_decomposer_tEEEvPKT1_PSB_PKT2_PSF_T3_iiT4__param_1];
	ld.param.u32 	%r188, [_ZN3cub18CUB_300001_SM_10006detail10radix_sort31DeviceRadixSortSingleTileKernelINS1_5radix10policy_hubIiNS0_8NullTypeEjE10Policy1000ELNS0_9SortOrderE0EiS6_jNS1_21identity_decomposer_tEEEvPKT1_PSB_PKT2_PSF_T3_iiT4__param_4];
	ld.param.u32 	%r189, [_ZN3cub18CUB_300001_SM_10006detail10radix_sort31DeviceRadixSortSingleTileKernelINS1_5radix10policy_hubIiNS0_8NullTypeEjE10Policy1000ELNS0_9SortOrderE0EiS6_jNS1_21identity_decomposer_tEEEvPKT1_PSB_PKT2_PSF_T3_iiT4__param_5];
	ld.param.u32 	%r190, [_ZN3cub18CUB_300001_SM_10006detail10radix_sort31DeviceRadixSortSingleTileKernelINS1_5radix10policy_hubIiNS0_8NullTypeEjE10Policy1000ELNS0_9SortOrderE0EiS6_jNS1_21identity_decomposer_tEEEvPKT1_PSB_PKT2_PSF_T3_iiT4__param_6];
	cvta.to.global.u64 	%rd5, %rd4;
	mov.u32 	%r1, %tid.x;
	mul.lo.s32 	%r2, %r1, 19;
	setp.ge.s32 	%p1, %r2, %r188;
	mul.wide.u32 	%rd6, %r2, 4;
	add.s64 	%rd1, %rd5, %rd6;
	mov.b32 	%r741, -1;
	@%p1 bra 	$L__BB2_2;
	ld.global.u32 	%r192, [%rd1];
	xor.b32  	%r741, %r192, -2147483648;
$L__BB2_2:
	add.s32 	%r194, %r2, 1;
	setp.ge.s32 	%p2, %r194, %r188;
	mov.b32 	%r740, -1;
	@%p2 bra 	$L__BB2_4;
	ld.global.u32 	%r195, [%rd1+4];
	xor.b32  	%r740, %r195, -2147483648;
$L__BB2_4:
	add.s32 	%r197, %r2, 2;
	setp.ge.s32 	%p3, %r197, %r188;
	mov.b32 	%r739, -1;
	@%p3 bra 	$L__BB2_6;
	ld.global.u32 	%r198, [%rd1+8];
	xor.b32  	%r739, %r198, -2147483648;
$L__BB2_6:
	add.s32 	%r200, %r2, 3;
	setp.ge.s32 	%p4, %r200, %r188;
	mov.b32 	%r738, -1;
	@%p4 bra 	$L__BB2_8;
	ld.global.u32 	%r201, [%rd1+12];
	xor.b32  	%r738, %r201, -2147483648;
$L__BB2_8:
	add.s32 	%r203, %r2, 4;
	setp.ge.s32 	%p5, %r203, %r188;
	mov.b32 	%r737, -1;
	@%p5 bra 	$L__BB2_10;
	ld.global.u32 	%r204, [%rd1+16];
	xor.b32  	%r737, %r204, -2147483648;
$L__BB2_10:
	add.s32 	%r206, %r2, 5;
	setp.ge.s32 	%p6, %r206, %r188;
	mov.b32 	%r736, -1;
	@%p6 bra 	$L__BB2_12;
	ld.global.u32 	%r207, [%rd1+20];
	xor.b32  	%r736, %r207, -2147483648;
$L__BB2_12:
	add.s32 	%r209, %r2, 6;
	setp.ge.s32 	%p7, %r209, %r188;
	mov.b32 	%r735, -1;
	@%p7 bra 	$L__BB2_14;
	ld.global.u32 	%r210, [%rd1+24];
	xor.b32  	%r735, %r210, -2147483648;
$L__BB2_14:
	add.s32 	%r212, %r2, 7;
	setp.ge.s32 	%p8, %r212, %r188;
	mov.b32 	%r734, -1;
	@%p8 bra 	$L__BB2_16;
	ld.global.u32 	%r213, [%rd1+28];
	xor.b32  	%r734, %r213, -2147483648;
$L__BB2_16:
	add.s32 	%r215, %r2, 8;
	setp.ge.s32 	%p9, %r215, %r188;
	mov.b32 	%r733, -1;
	@%p9 bra 	$L__BB2_18;
	ld.global.u32 	%r216, [%rd1+32];
	xor.b32  	%r733, %r216, -2147483648;
$L__BB2_18:
	add.s32 	%r218, %r2, 9;
	setp.ge.s32 	%p10, %r218, %r188;
	mov.b32 	%r732, -1;
	@%p10 bra 	$L__BB2_20;
	ld.global.u32 	%r219, [%rd1+36];
	xor.b32  	%r732, %r219, -2147483648;
$L__BB2_20:
	add.s32 	%r221, %r2, 10;
	setp.ge.s32 	%p11, %r221, %r188;
	mov.b32 	%r731, -1;
	@%p11 bra 	$L__BB2_22;
	ld.global.u32 	%r222, [%rd1+40];
	xor.b32  	%r731, %r222, -2147483648;
$L__BB2_22:
	add.s32 	%r224, %r2, 11;
	setp.ge.s32 	%p12, %r224, %r188;
	mov.b32 	%r730, -1;
	@%p12 bra 	$L__BB2_24;
	ld.global.u32 	%r225, [%rd1+44];
	xor.b32  	%r730, %r225, -2147483648;
$L__BB2_24:
	add.s32 	%r227, %r2, 12;
	setp.ge.s32 	%p13, %r227, %r188;
	mov.b32 	%r729, -1;
	@%p13 bra 	$L__BB2_26;
	ld.global.u32 	%r228, [%rd1+48];
	xor.b32  	%r729, %r228, -2147483648;
$L__BB2_26:
	add.s32 	%r230, %r2, 13;
	setp.ge.s32 	%p14, %r230, %r188;
	mov.b32 	%r728, -1;
	@%p14 bra 	$L__BB2_28;
	ld.global.u32 	%r231, [%rd1+52];
	xor.b32  	%r728, %r231, -2147483648;
$L__BB2_28:
	add.s32 	%r233, %r2, 14;
	setp.ge.s32 	%p15, %r233, %r188;
	mov.b32 	%r727, -1;
	@%p15 bra 	$L__BB2_30;
	ld.global.u32 	%r234, [%rd1+56];
	xor.b32  	%r727, %r234, -2147483648;
$L__BB2_30:
	add.s32 	%r236, %r2, 15;
	setp.ge.s32 	%p16, %r236, %r188;
	mov.b32 	%r726, -1;
	@%p16 bra 	$L__BB2_32;
	ld.global.u32 	%r237, [%rd1+60];
	xor.b32  	%r726, %r237, -2147483648;
$L__BB2_32:
	add.s32 	%r239, %r2, 16;
	setp.ge.s32 	%p17, %r239, %r188;
	mov.b32 	%r725, -1;
	@%p17 bra 	$L__BB2_34;
	ld.global.u32 	%r240, [%rd1+64];
	xor.b32  	%r725, %r240, -2147483648;
$L__BB2_34:
	add.s32 	%r242, %r2, 17;
	setp.ge.s32 	%p18, %r242, %r188;
	mov.b32 	%r724, -1;
	@%p18 bra 	$L__BB2_36;
	ld.global.u32 	%r243, [%rd1+68];
	xor.b32  	%r724, %r243, -2147483648;
$L__BB2_36:
	add.s32 	%r245, %r2, 18;
	setp.ge.s32 	%p19, %r245, %r188;
	mov.b32 	%r723, -1;
	@%p19 bra 	$L__BB2_38;
	ld.global.u32 	%r246, [%rd1+72];
	xor.b32  	%r723, %r246, -2147483648;
$L__BB2_38:
	bar.sync 	0;
	shr.u32 	%r41, %r1, 5;
	shl.b32 	%r248, %r1, 2;
	mov.u32 	%r249, _ZZN3cub18CUB_300001_SM_10006detail10radix_sort31DeviceRadixSortSingleTileKernelINS1_5radix10policy_hubIiNS0_8NullTypeEjE10Policy1000ELNS0_9SortOrderE0EiS6_jNS1_21identity_decomposer_tEEEvPKT1_PSB_PKT2_PSF_T3_iiT4_E12temp_storage;
	add.s32 	%r42, %r249, %r248;
	shl.b32 	%r250, %r1, 7;
	add.s32 	%r43, %r42, %r250;
	shl.b32 	%r251, %r41, 2;
	add.s32 	%r252, %r249, %r251;
	add.s32 	%r44, %r252, 33792;
	mad.lo.s32 	%r45, %r1, -56, %r43;
	add.s32 	%r722, %r189, 6;
	sub.s32 	%r721, %r190, %r189;
$L__BB2_39:
	add.s32 	%r312, %r722, -6;
	min.s32 	%r255, %r721, 6;
	mov.b32 	%r341, 0;
	st.shared.u32 	[%r42], %r341;
	st.shared.u32 	[%r42+1024], %r341;
	st.shared.u32 	[%r42+2048], %r341;
	st.shared.u32 	[%r42+3072], %r341;
	st.shared.u32 	[%r42+4096], %r341;
	st.shared.u32 	[%r42+5120], %r341;
	st.shared.u32 	[%r42+6144], %r341;
	st.shared.u32 	[%r42+7168], %r341;
	st.shared.u32 	[%r42+8192], %r341;
	st.shared.u32 	[%r42+9216], %r341;
	st.shared.u32 	[%r42+10240], %r341;
	st.shared.u32 	[%r42+11264], %r341;
	st.shared.u32 	[%r42+12288], %r341;
	st.shared.u32 	[%r42+13312], %r341;
	st.shared.u32 	[%r42+14336], %r341;
	st.shared.u32 	[%r42+15360], %r341;
	st.shared.u32 	[%r42+16384], %r341;
	st.shared.u32 	[%r42+17408], %r341;
	st.shared.u32 	[%r42+18432], %r341;
	st.shared.u32 	[%r42+19456], %r341;
	st.shared.u32 	[%r42+20480], %r341;
	st.shared.u32 	[%r42+21504], %r341;
	st.shared.u32 	[%r42+22528], %r341;
	st.shared.u32 	[%r42+23552], %r341;
	st.shared.u32 	[%r42+24576], %r341;
	st.shared.u32 	[%r42+25600], %r341;
	st.shared.u32 	[%r42+26624], %r341;
	st.shared.u32 	[%r42+27648], %r341;
	st.shared.u32 	[%r42+28672], %r341;
	st.shared.u32 	[%r42+29696], %r341;
	st.shared.u32 	[%r42+30720], %r341;
	st.shared.u32 	[%r42+31744], %r341;
	st.shared.u32 	[%r42+32768], %r341;
	// begin inline asm
	bmsk.clamp.b32 %r253, %r341, %r255;
	// end inline asm
	// begin inline asm
	shr.b32 %r256, %r741, %r312;
	// end inline asm
	and.b32  	%r344, %r253, %r256;
	shl.b32 	%r345, %r344, 10;
	and.b32  	%r346, %r345, 31744;
	add.s32 	%r347, %r42, %r346;
	shr.u32 	%r348, %r344, 4;
	and.b32  	%r349, %r348, 268435454;
	add.s32 	%r70, %r347, %r349;
	ld.shared.u16 	%rs1, [%r70];
	add.s16 	%rs20, %rs1, 1;
	st.shared.u16 	[%r70], %rs20;
	// begin inline asm
	shr.b32 %r259, %r740, %r312;
	// end inline asm
	and.b32  	%r350, %r253, %r259;
	shl.b32 	%r351, %r350, 10;
	and.b32  	%r352, %r351, 31744;
	add.s32 	%r353, %r42, %r352;
	shr.u32 	%r354, %r350, 4;
	and.b32  	%r355, %r354, 268435454;
	add.s32 	%r71, %r353, %r355;
	ld.shared.u16 	%rs2, [%r71];
	add.s16 	%rs21, %rs2, 1;
	st.shared.u16 	[%r71], %rs21;
	// begin inline asm
	shr.b32 %r262, %r739, %r312;
	// end inline asm
	and.b32  	%r356, %r253, %r262;
	shl.b32 	%r357, %r356, 10;
	and.b32  	%r358, %r357, 31744;
	add.s32 	%r359, %r42, %r358;
	shr.u32 	%r360, %r356, 4;
	and.b32  	%r361, %r360, 268435454;
	add.s32 	%r72, %r359, %r361;
	ld.shared.u16 	%rs3, [%r72];
	add.s16 	%rs22, %rs3, 1;
	st.shared.u16 	[%r72], %rs22;
	// begin inline asm
	shr.b32 %r265, %r738, %r312;
	// end inline asm
	and.b32  	%r362, %r253, %r265;
	shl.b32 	%r363, %r362, 10;
	and.b32  	%r364, %r363, 31744;
	add.s32 	%r365, %r42, %r364;
	shr.u32 	%r366, %r362, 4;
	and.b32  	%r367, %r366, 268435454;
	add.s32 	%r73, %r365, %r367;
	ld.shared.u16 	%rs4, [%r73];
	add.s16 	%rs23, %rs4, 1;
	st.shared.u16 	[%r73], %rs23;
	// begin inline asm
	shr.b32 %r268, %r737, %r312;
	// end inline asm
	and.b32  	%r368, %r253, %r268;
	shl.b32 	%r369, %r368, 10;
	and.b32  	%r370, %r369, 31744;
	add.s32 	%r371, %r42, %r370;
	shr.u32 	%r372, %r368, 4;
	and.b32  	%r373, %r372, 268435454;
	add.s32 	%r74, %r371, %r373;
	ld.shared.u16 	%rs5, [%r74];
	add.s16 	%rs24, %rs5, 1;
	st.shared.u16 	[%r74], %rs24;
	// begin inline asm
	shr.b32 %r271, %r736, %r312;
	// end inline asm
	and.b32  	%r374, %r253, %r271;
	shl.b32 	%r375, %r374, 10;
	and.b32  	%r376, %r375, 31744;
	add.s32 	%r377, %r42, %r376;
	shr.u32 	%r378, %r374, 4;
	and.b32  	%r379, %r378, 268435454;
	add.s32 	%r75, %r377, %r379;
	ld.shared.u16 	%rs6, [%r75];
	add.s16 	%rs25, %rs6, 1;
	st.shared.u16 	[%r75], %rs25;
	// begin inline asm
	shr.b32 %r274, %r735, %r312;
	// end inline asm
	and.b32  	%r380, %r253, %r274;
	shl.b32 	%r381, %r380, 10;
	and.b32  	%r382, %r381, 31744;
	add.s32 	%r383, %r42, %r382;
	shr.u32 	%r384, %r380, 4;
	and.b32  	%r385, %r384, 268435454;
	add.s32 	%r76, %r383, %r385;
	ld.shared.u16 	%rs7, [%r76];
	add.s16 	%rs26, %rs7, 1;
	st.shared.u16 	[%r76], %rs26;
	// begin inline asm
	shr.b32 %r277, %r734, %r312;
	// end inline asm
	and.b32  	%r386, %r253, %r277;
	shl.b32 	%r387, %r386, 10;
	and.b32  	%r388, %r387, 31744;
	add.s32 	%r389, %r42, %r388;
	shr.u32 	%r390, %r386, 4;
	and.b32  	%r391, %r390, 268435454;
	add.s32 	%r77, %r389, %r391;
	ld.shared.u16 	%rs8, [%r77];
	add.s16 	%rs27, %rs8, 1;
	st.shared.u16 	[%r77], %rs27;
	// begin inline asm
	shr.b32 %r280, %r733, %r312;
	// end inline asm
	and.b32  	%r392, %r253, %r280;
	shl.b32 	%r393, %r392, 10;
	and.b32  	%r394, %r393, 31744;
	add.s32 	%r395, %r42, %r394;
	shr.u32 	%r396, %r392, 4;
	and.b32  	%r397, %r396, 268435454;
	add.s32 	%r78, %r395, %r397;
	ld.shared.u16 	%rs9, [%r78];
	add.s16 	%rs28, %rs9, 1;
	st.shared.u16 	[%r78], %rs28;
	// begin inline asm
	shr.b32 %r283, %r732, %r312;
	// end inline asm
	and.b32  	%r398, %r253, %r283;
	shl.b32 	%r399, %r398, 10;
	and.b32  	%r400, %r399, 31744;
	add.s32 	%r401, %r42, %r400;
	shr.u32 	%r402, %r398, 4;
	and.b32  	%r403, %r402, 268435454;
	add.s32 	%r79, %r401, %r403;
	ld.shared.u16 	%rs10, [%r79];
	add.s16 	%rs29, %rs10, 1;
	st.shared.u16 	[%r79], %rs29;
	// begin inline asm
	shr.b32 %r286, %r731, %r312;
	// end inline asm
	and.b32  	%r404, %r253, %r286;
	shl.b32 	%r405, %r404, 10;
	and.b32  	%r406, %r405, 31744;
	add.s32 	%r407, %r42, %r406;
	shr.u32 	%r408, %r404, 4;
	and.b32  	%r409, %r408, 268435454;
	add.s32 	%r80, %r407, %r409;
	ld.shared.u16 	%rs11, [%r80];
	add.s16 	%rs30, %rs11, 1;
	st.shared.u16 	[%r80], %rs30;
	// begin inline asm
	shr.b32 %r289, %r730, %r312;
	// end inline asm
	and.b32  	%r410, %r253, %r289;
	shl.b32 	%r411, %r410, 10;
	and.b32  	%r412, %r411, 31744;
	add.s32 	%r413, %r42, %r412;
	shr.u32 	%r414, %r410, 4;
	and.b32  	%r415, %r414, 268435454;
	add.s32 	%r81, %r413, %r415;
	ld.shared.u16 	%rs12, [%r81];
	add.s16 	%rs31, %rs12, 1;
	st.shared.u16 	[%r81], %rs31;
	// begin inline asm
	shr.b32 %r292, %r729, %r312;
	// end inline asm
	and.b32  	%r416, %r253, %r292;
	shl.b32 	%r417, %r416, 10;
	and.b32  	%r418, %r417, 31744;
	add.s32 	%r419, %r42, %r418;
	shr.u32 	%r420, %r416, 4;
	and.b32  	%r421, %r420, 268435454;
	add.s32 	%r82, %r419, %r421;
	ld.shared.u16 	%rs13, [%r82];
	add.s16 	%rs32, %rs13, 1;
	st.shared.u16 	[%r82], %rs32;
	// begin inline asm
	shr.b32 %r295, %r728, %r312;
	// end inline asm
	and.b32  	%r422, %r253, %r295;
	shl.b32 	%r423, %r422, 10;
	and.b32  	%r424, %r423, 31744;
	add.s32 	%r425, %r42, %r424;
	shr.u32 	%r426, %r422, 4;
	and.b32  	%r427, %r426, 268435454;
	add.s32 	%r83, %r425, %r427;
	ld.shared.u16 	%rs14, [%r83];
	add.s16 	%rs33, %rs14, 1;
	st.shared.u16 	[%r83], %rs33;
	// begin inline asm
	shr.b32 %r298, %r727, %r312;
	// end inline asm
	and.b32  	%r428, %r253, %r298;
	shl.b32 	%r429, %r428, 10;
	and.b32  	%r430, %r429, 31744;
	add.s32 	%r431, %r42, %r430;
	shr.u32 	%r432, %r428, 4;
	and.b32  	%r433, %r432, 268435454;
	add.s32 	%r84, %r431, %r433;
	ld.shared.u16 	%rs15, [%r84];
	add.s16 	%rs34, %rs15, 1;
	st.shared.u16 	[%r84], %rs34;
	// begin inline asm
	shr.b32 %r301, %r726, %r312;
	// end inline asm
	and.b32  	%r434, %r253, %r301;
	shl.b32 	%r435, %r434, 10;
	and.b32  	%r436, %r435, 31744;
	add.s32 	%r437, %r42, %r436;
	shr.u32 	%r438, %r434, 4;
	and.b32  	%r439, %r438, 268435454;
	add.s32 	%r85, %r437, %r439;
	ld.shared.u16 	%rs16, [%r85];
	add.s16 	%rs35, %rs16, 1;
	st.shared.u16 	[%r85], %rs35;
	// begin inline asm
	shr.b32 %r304, %r725, %r312;
	// end inline asm
	and.b32  	%r440, %r253, %r304;
	shl.b32 	%r441, %r440, 10;
	and.b32  	%r442, %r441, 31744;
	add.s32 	%r443, %r42, %r442;
	shr.u32 	%r444, %r440, 4;
	and.b32  	%r445, %r444, 268435454;
	add.s32 	%r86, %r443, %r445;
	ld.shared.u16 	%rs17, [%r86];
	add.s16 	%rs36, %rs17, 1;
	st.shared.u16 	[%r86], %rs36;
	// begin inline asm
	shr.b32 %r307, %r724, %r312;
	// end inline asm
	and.b32  	%r446, %r253, %r307;
	shl.b32 	%r447, %r446, 10;
	and.b32  	%r448, %r447, 31744;
	add.s32 	%r449, %r42, %r448;
	shr.u32 	%r450, %r446, 4;
	and.b32  	%r451, %r450, 268435454;
	add.s32 	%r87, %r449, %r451;
	ld.shared.u16 	%rs18, [%r87];
	add.s16 	%rs37, %rs18, 1;
	st.shared.u16 	[%r87], %rs37;
	// begin inline asm
	shr.b32 %r310, %r723, %r312;
	// end inline asm
	and.b32  	%r452, %r253, %r310;
	shl.b32 	%r453, %r452, 10;
	and.b32  	%r454, %r453, 31744;
	add.s32 	%r455, %r42, %r454;
	shr.u32 	%r456, %r452, 4;
	and.b32  	%r457, %r456, 268435454;
	add.s32 	%r88, %r455, %r457;
	ld.shared.u16 	%rs19, [%r88];
	add.s16 	%rs38, %rs19, 1;
	st.shared.u16 	[%r88], %rs38;
	bar.sync 	0;
	ld.shared.u32 	%r89, [%r43];
	ld.shared.u32 	%r458, [%r43+4];
	ld.shared.u32 	%r459, [%r43+8];
	ld.shared.u32 	%r460, [%r43+12];
	ld.shared.u32 	%r461, [%r43+16];
	ld.shared.u32 	%r462, [%r43+20];
	ld.shared.u32 	%r463, [%r43+24];
	ld.shared.u32 	%r464, [%r43+28];
	ld.shared.u32 	%r465, [%r43+32];
	ld.shared.u32 	%r466, [%r43+36];
	ld.shared.u32 	%r467, [%r43+40];
	ld.shared.u32 	%r468, [%r43+44];
	ld.shared.u32 	%r469, [%r43+48];
	ld.shared.u32 	%r470, [%r43+52];
	ld.shared.u32 	%r471, [%r43+56];
	ld.shared.u32 	%r472, [%r43+60];
	ld.shared.u32 	%r473, [%r43+64];
	ld.shared.u32 	%r474, [%r43+68];
	ld.shared.u32 	%r475, [%r43+72];
	ld.shared.u32 	%r476, [%r43+76];
	ld.shared.u32 	%r477, [%r43+80];
	ld.shared.u32 	%r478, [%r43+84];
	ld.shared.u32 	%r479, [%r43+88];
	ld.shared.u32 	%r480, [%r43+92];
	ld.shared.u32 	%r481, [%r43+96];
	ld.shared.u32 	%r482, [%r43+100];
	ld.shared.u32 	%r483, [%r43+104];
	ld.shared.u32 	%r484, [%r43+108];
	ld.shared.u32 	%r485, [%r43+112];
	ld.shared.u32 	%r486, [%r43+116];
	ld.shared.u32 	%r487, [%r43+120];
	ld.shared.u32 	%r488, [%r43+124];
	ld.shared.u32 	%r489, [%r43+128];
	add.s32 	%r90, %r458, %r89;
	add.s32 	%r91, %r459, %r90;
	add.s32 	%r92, %r460, %r91;
	add.s32 	%r93, %r461, %r92;
	add.s32 	%r94, %r462, %r93;
	add.s32 	%r95, %r463, %r94;
	add.s32 	%r96, %r464, %r95;
	add.s32 	%r97, %r465, %r96;
	add.s32 	%r98, %r466, %r97;
	add.s32 	%r99, %r467, %r98;
	add.s32 	%r100, %r468, %r99;
	add.s32 	%r101, %r469, %r100;
	add.s32 	%r102, %r470, %r101;
	add.s32 	%r103, %r471, %r102;
	add.s32 	%r104, %r472, %r103;
	add.s32 	%r105, %r473, %r104;
	add.s32 	%r106, %r474, %r105;
	add.s32 	%r107, %r475, %r106;
	add.s32 	%r108, %r476, %r107;
	add.s32 	%r109, %r477, %r108;
	add.s32 	%r110, %r478, %r109;
	add.s32 	%r111, %r479, %r110;
	add.s32 	%r112, %r480, %r111;
	add.s32 	%r113, %r481, %r112;
	add.s32 	%r114, %r482, %r113;
	add.s32 	%r115, %r483, %r114;
	add.s32 	%r116, %r484, %r115;
	add.s32 	%r117, %r485, %r116;
	add.s32 	%r118, %r486, %r117;
	add.s32 	%r119, %r487, %r118;
	add.s32 	%r120, %r488, %r119;
	add.s32 	%r318, %r489, %r120;
	// begin inline asm
	mov.u32 %r313, %laneid;
	// end inline asm
	mov.b32 	%r316, 1;
	mov.b32 	%r343, -1;
	// begin inline asm
	{  .reg .u32 r0;  .reg .pred p;  shfl.sync.up.b32 r0|p, %r318, %r316, %r341, %r343;  @p add.u32 r0, r0, %r318;  mov.u32 %r314, r0;}
	// end inline asm
	mov.b32 	%r322, 2;
	// begin inline asm
	{  .reg .u32 r0;  .reg .pred p;  shfl.sync.up.b32 r0|p, %r314, %r322, %r341, %r343;  @p add.u32 r0, r0, %r314;  mov.u32 %r320, r0;}
	// end inline asm
	mov.b32 	%r328, 4;
	// begin inline asm
	{  .reg .u32 r0;  .reg .pred p;  shfl.sync.up.b32 r0|p, %r320, %r328, %r341, %r343;  @p add.u32 r0, r0, %r320;  mov.u32 %r326, r0;}
	// end inline asm
	mov.b32 	%r334, 8;
	// begin inline asm
	{  .reg .u32 r0;  .reg .pred p;  shfl.sync.up.b32 r0|p, %r326, %r334, %r341, %r343;  @p add.u32 r0, r0, %r326;  mov.u32 %r332, r0;}
	// end inline asm
	mov.b32 	%r340, 16;
	// begin inline asm
	{  .reg .u32 r0;  .reg .pred p;  shfl.sync.up.b32 r0|p, %r332, %r340, %r341, %r343;  @p add.u32 r0, r0, %r332;  mov.u32 %r338, r0;}
	// end inline asm
	setp.ne.s32 	%p20, %r313, 31;
	@%p20 bra 	$L__BB2_41;
	st.shared.u32 	[%r44], %r338;
$L__BB2_41:
	sub.s32 	%r490, %r338, %r318;
	setp.gt.u32 	%p21, %r1, 31;
	setp.eq.s32 	%p22, %r41, 7;
	setp.eq.s32 	%p23, %r41, 6;
	setp.eq.s32 	%p24, %r41, 5;
	setp.eq.s32 	%p25, %r41, 4;
	setp.eq.s32 	%p26, %r41, 3;
	setp.eq.s32 	%p27, %r41, 2;
	setp.eq.s32 	%p28, %r41, 1;
	bar.sync 	0;
	ld.shared.v4.u32 	{%r491, %r492, %r493, %r494}, [_ZZN3cub18CUB_300001_SM_10006detail10radix_sort31DeviceRadixSortSingleTileKernelINS1_5radix10policy_hubIiNS0_8NullTypeEjE10Policy1000ELNS0_9SortOrderE0EiS6_jNS1_21identity_decomposer_tEEEvPKT1_PSB_PKT2_PSF_T3_iiT4_E12temp_storage+33792];
	selp.b32 	%r495, %r491, %r742, %p28;
	add.s32 	%r496, %r492, %r491;
	selp.b32 	%r497, %r496, %r495, %p27;
	add.s32 	%r498, %r496, %r493;
	selp.b32 	%r499, %r498, %r497, %p26;
	add.s32 	%r500, %r498, %r494;
	selp.b32 	%r501, %r500, %r499, %p25;
	ld.shared.v4.u32 	{%r502, %r503, %r504, %r505}, [_ZZN3cub18CUB_300001_SM_10006detail10radix_sort31DeviceRadixSortSingleTileKernelINS1_5radix10policy_hubIiNS0_8NullTypeEjE10Policy1000ELNS0_9SortOrderE0EiS6_jNS1_21identity_decomposer_tEEEvPKT1_PSB_PKT2_PSF_T3_iiT4_E12temp_storage+33808];
	add.s32 	%r506, %r500, %r502;
	selp.b32 	%r507, %r506, %r501, %p24;
	add.s32 	%r508, %r506, %r503;
	selp.b32 	%r509, %r508, %r507, %p23;
	add.s32 	%r510, %r508, %r504;
	selp.b32 	%r742, %r510, %r509, %p22;
	add.s32 	%r125, %r510, %r505;
	setp.ne.s32 	%p29, %r313, 0;
	selp.b32 	%r511, %r490, 0, %p29;
	add.s32 	%r512, %r742, %r511;
	or.pred  	%p30, %p21, %p29;
	selp.b32 	%r743, %r512, %r490, %p21;
	@%p30 bra 	$L__BB2_43;
	shl.b32 	%r743, %r125, 16;
	st.shared.u32 	[_ZZN3cub18CUB_300001_SM_10006detail10radix_sort31DeviceRadixSortSingleTileKernelINS1_5radix10policy_hubIiNS0_8NullTypeEjE10Policy1000ELNS0_9SortOrderE0EiS6_jNS1_21identity_decomposer_tEEEvPKT1_PSB_PKT2_PSF_T3_iiT4_E12temp_storage+33832], %r743;
$L__BB2_43:
	setp.eq.s32 	%p31, %r1, 0;
	bar.sync 	0;
	ld.shared.u32 	%r513, [_ZZN3cub18CUB_300001_SM_10006detail10radix_sort31DeviceRadixSortSingleTileKernelINS1_5radix10policy_hubIiNS0_8NullTypeEjE10Policy1000ELNS0_9SortOrderE0EiS6_jNS1_21identity_decomposer_tEEEvPKT1_PSB_PKT2_PSF_T3_iiT4_E12temp_storage+33832];
	selp.b32 	%r514, 0, %r513, %p31;
	add.s32 	%r515, %r743, %r514;
	add.s32 	%r516, %r89, %r515;
	add.s32 	%r517, %r90, %r515;
	add.s32 	%r518, %r91, %r515;
	add.s32 	%r519, %r92, %r515;
	add.s32 	%r520, %r93, %r515;
	add.s32 	%r521, %r94, %r515;
	add.s32 	%r522, %r95, %r515;
	add.s32 	%r523, %r96, %r515;
	add.s32 	%r524, %r97, %r515;
	add.s32 	%r525, %r98, %r515;
	add.s32 	%r526, %r99, %r515;
	add.s32 	%r527, %r100, %r515;
	add.s32 	%r528, %r101, %r515;
	add.s32 	%r529, %r102, %r515;
	add.s32 	%r530, %r103, %r515;
	add.s32 	%r531, %r104, %r515;
	add.s32 	%r532, %r105, %r515;
	add.s32 	%r533, %r106, %r515;
	add.s32 	%r534, %r107, %r515;
	add.s32 	%r535, %r108, %r515;
	add.s32 	%r536, %r109, %r515;
	add.s32 	%r537, %r110, %r515;
	add.s32 	%r538, %r111, %r515;
	add.s32 	%r539, %r112, %r515;
	add.s32 	%r540, %r113, %r515;
	add.s32 	%r541, %r114, %r515;
	add.s32 	%r542, %r115, %r515;
	add.s32 	%r543, %r116, %r515;
	add.s32 	%r544, %r117, %r515;
	add.s32 	%r545, %r118, %r515;
	add.s32 	%r546, %r119, %r515;
	add.s32 	%r547, %r120, %r515;
	st.shared.u32 	[%r43], %r515;
	st.shared.u32 	[%r43+4], %r516;
	st.shared.u32 	[%r43+8], %r517;
	st.shared.u32 	[%r43+12], %r518;
	st.shared.u32 	[%r43+16], %r519;
	st.shared.u32 	[%r43+20], %r520;
	st.shared.u32 	[%r43+24], %r521;
	st.shared.u32 	[%r43+28], %r522;
	st.shared.u32 	[%r43+32], %r523;
	st.shared.u32 	[%r43+36], %r524;
	st.shared.u32 	[%r43+40], %r525;
	st.shared.u32 	[%r43+44], %r526;
	st.shared.u32 	[%r43+48], %r527;
	st.shared.u32 	[%r43+52], %r528;
	st.shared.u32 	[%r43+56], %r529;
	st.shared.u32 	[%r43+60], %r530;
	st.shared.u32 	[%r43+64], %r531;
	st.shared.u32 	[%r43+68], %r532;
	st.shared.u32 	[%r43+72], %r533;
	st.shared.u32 	[%r43+76], %r534;
	st.shared.u32 	[%r43+80], %r535;
	st.shared.u32 	[%r43+84], %r536;
	st.shared.u32 	[%r43+88], %r537;
	st.shared.u32 	[%r43+92], %r538;
	st.shared.u32 	[%r43+96], %r539;
	st.shared.u32 	[%r43+100], %r540;
	st.shared.u32 	[%r43+104], %r541;
	st.shared.u32 	[%r43+108], %r542;
	st.shared.u32 	[%r43+112], %r543;
	st.shared.u32 	[%r43+116], %r544;
	st.shared.u32 	[%r43+120], %r545;
	st.shared.u32 	[%r43+124], %r546;
	st.shared.u32 	[%r43+128], %r547;
	bar.sync 	0;
	cvt.u32.u16 	%r548, %rs1;
	ld.shared.u16 	%r549, [%r70];
	add.s32 	%r129, %r549, %r548;
	cvt.u32.u16 	%r550, %rs2;
	ld.shared.u16 	%r551, [%r71];
	add.s32 	%r130, %r551, %r550;
	cvt.u32.u16 	%r552, %rs3;
	ld.shared.u16 	%r553, [%r72];
	add.s32 	%r131, %r553, %r552;
	cvt.u32.u16 	%r554, %rs4;
	ld.shared.u16 	%r555, [%r73];
	add.s32 	%r132, %r555, %r554;
	cvt.u32.u16 	%r556, %rs5;
	ld.shared.u16 	%r557, [%r74];
	add.s32 	%r133, %r557, %r556;
	cvt.u32.u16 	%r558, %rs6;
	ld.shared.u16 	%r559, [%r75];
	add.s32 	%r134, %r559, %r558;
	cvt.u32.u16 	%r560, %rs7;
	ld.shared.u16 	%r561, [%r76];
	add.s32 	%r135, %r561, %r560;
	cvt.u32.u16 	%r562, %rs8;
	ld.shared.u16 	%r563, [%r77];
	add.s32 	%r136, %r563, %r562;
	cvt.u32.u16 	%r564, %rs9;
	ld.shared.u16 	%r565, [%r78];
	add.s32 	%r137, %r565, %r564;
	cvt.u32.u16 	%r566, %rs10;
	ld.shared.u16 	%r567, [%r79];
	add.s32 	%r138, %r567, %r566;
	cvt.u32.u16 	%r568, %rs11;
	ld.shared.u16 	%r569, [%r80];
	add.s32 	%r139, %r569, %r568;
	cvt.u32.u16 	%r570, %rs12;
	ld.shared.u16 	%r571, [%r81];
	add.s32 	%r140, %r571, %r570;
	cvt.u32.u16 	%r572, %rs13;
	ld.shared.u16 	%r573, [%r82];
	add.s32 	%r141, %r573, %r572;
	cvt.u32.u16 	%r574, %rs14;
	ld.shared.u16 	%r575, [%r83];
	add.s32 	%r142, %r575, %r574;
	cvt.u32.u16 	%r576, %rs15;
	ld.shared.u16 	%r577, [%r84];
	add.s32 	%r143, %r577, %r576;
	cvt.u32.u16 	%r578, %rs16;
	ld.shared.u16 	%r579, [%r85];
	add.s32 	%r144, %r579, %r578;
	cvt.u32.u16 	%r580, %rs17;
	ld.shared.u16 	%r581, [%r86];
	add.s32 	%r145, %r581, %r580;
	cvt.u32.u16 	%r582, %rs18;
	ld.shared.u16 	%r583, [%r87];
	add.s32 	%r146, %r583, %r582;
	cvt.u32.u16 	%r584, %rs19;
	ld.shared.u16 	%r585, [%r88];
	add.s32 	%r147, %r585, %r584;
	bar.sync 	0;
	setp.lt.s32 	%p32, %r722, %r190;
	@%p32 bra 	$L__BB2_83;
	shl.b32 	%r586, %r129, 2;
	mov.u32 	%r587, _ZZN3cub18CUB_300001_SM_10006detail10radix_sort31DeviceRadixSortSingleTileKernelINS1_5radix10policy_hubIiNS0_8NullTypeEjE10Policy1000ELNS0_9SortOrderE0EiS6_jNS1_21identity_decomposer_tEEEvPKT1_PSB_PKT2_PSF_T3_iiT4_E12temp_storage;
	add.s32 	%r588, %r587, %r586;
	st.shared.u32 	[%r588], %r741;
	shl.b32 	%r589, %r130, 2;
	add.s32 	%r590, %r587, %r589;
	st.shared.u32 	[%r590], %r740;
	shl.b32 	%r591, %r131, 2;
	add.s32 	%r592, %r587, %r591;
	st.shared.u32 	[%r592], %r739;
	shl.b32 	%r593, %r132, 2;
	add.s32 	%r594, %r587, %r593;
	st.shared.u32 	[%r594], %r738;
	shl.b32 	%r595, %r133, 2;
	add.s32 	%r596, %r587, %r595;
	st.shared.u32 	[%r596], %r737;
	shl.b32 	%r597, %r134, 2;
	add.s32 	%r598, %r587, %r597;
	st.shared.u32 	[%r598], %r736;
	shl.b32 	%r599, %r135, 2;
	add.s32 	%r600, %r587, %r599;
	st.shared.u32 	[%r600], %r735;
	shl.b32 	%r601, %r136, 2;
	add.s32 	%r602, %r587, %r601;
	st.shared.u32 	[%r602], %r734;
	shl.b32 	%r603, %r137, 2;
	add.s32 	%r604, %r587, %r603;
	st.shared.u32 	[%r604], %r733;
	shl.b32 	%r605, %r138, 2;
	add.s32 	%r606, %r587, %r605;
	st.shared.u32 	[%r606], %r732;
	shl.b32 	%r607, %r139, 2;
	add.s32 	%r608, %r587, %r607;
	st.shared.u32 	[%r608], %r731;
	shl.b32 	%r609, %r140, 2;
	add.s32 	%r610, %r587, %r609;
	st.shared.u32 	[%r610], %r730;
	shl.b32 	%r611, %r141, 2;
	add.s32 	%r612, %r587, %r611;
	st.shared.u32 	[%r612], %r729;
	shl.b32 	%r613, %r142, 2;
	add.s32 	%r614, %r587, %r613;
	st.shared.u32 	[%r614], %r728;
	shl.b32 	%r615, %r143, 2;
	add.s32 	%r616, %r587, %r615;
	st.shared.u32 	[%r616], %r727;
	shl.b32 	%r617, %r144, 2;
	add.s32 	%r618, %r587, %r617;
	st.shared.u32 	[%r618], %r726;
	shl.b32 	%r619, %r145, 2;
	add.s32 	%r620, %r587, %r619;
	st.shared.u32 	[%r620], %r725;
	shl.b32 	%r621, %r146, 2;
	add.s32 	%r622, %r587, %r621;
	st.shared.u32 	[%r622], %r724;
	shl.b32 	%r623, %r147, 2;
	add.s32 	%r624, %r587, %r623;
	st.shared.u32 	[%r624], %r723;
	bar.sync 	0;
	mad.lo.s32 	%r148, %r1, -72, %r45;
	ld.shared.u32 	%r149, [%r148+1024];
	ld.shared.u32 	%r150, [%r148+2048];
	ld.shared.u32 	%r151, [%r148+3072];
	ld.shared.u32 	%r152, [%r148+4096];
	ld.shared.u32 	%r153, [%r148+5120];
	ld.shared.u32 	%r154, [%r148+6144];
	ld.shared.u32 	%r155, [%r148+7168];
	ld.shared.u32 	%r156, [%r148+8192];
	ld.shared.u32 	%r157, [%r148+9216];
	ld.shared.u32 	%r158, [%r148+10240];
	ld.shared.u32 	%r159, [%r148+11264];
	ld.shared.u32 	%r160, [%r148+12288];
	ld.shared.u32 	%r161, [%r148+13312];
	ld.shared.u32 	%r162, [%r148+14336];
	ld.shared.u32 	%r163, [%r148+15360];
	ld.shared.u32 	%r164, [%r148+16384];
	ld.shared.u32 	%r165, [%r148+17408];
	ld.shared.u32 	%r166, [%r148+18432];
	setp.lt.u32 	%p33, %r1, %r188;
	cvta.to.global.u64 	%rd7, %rd3;
	mul.wide.u32 	%rd8, %r1, 4;
	add.s64 	%rd2, %rd7, %rd8;
	@%p33 bra 	$L__BB2_45;
	bra.uni 	$L__BB2_46;
$L__BB2_45:
	ld.shared.u32 	%r625, [%r148];
	xor.b32  	%r626, %r625, -2147483648;
	st.global.u32 	[%rd2], %r626;
$L__BB2_46:
	add.s32 	%r627, %r1, 256;
	setp.ge.u32 	%p34, %r627, %r188;
	@%p34 bra 	$L__BB2_48;
	xor.b32  	%r628, %r149, -2147483648;
	st.global.u32 	[%rd2+1024], %r628;
$L__BB2_48:
	add.s32 	%r629, %r1, 512;
	setp.ge.u32 	%p35, %r629, %r188;
	@%p35 bra 	$L__BB2_50;
	xor.b32  	%r630, %r150, -2147483648;
	st.global.u32 	[%rd2+2048], %r630;
$L__BB2_50:
	add.s32 	%r631, %r1, 768;
	setp.ge.u32 	%p36, %r631, %r188;
	@%p36 bra 	$L__BB2_52;
	xor.b32  	%r632, %r151, -2147483648;
	st.global.u32 	[%rd2+3072], %r632;
$L__BB2_52:
	or.b32  	%r633, %r1, 1024;
	setp.ge.u32 	%p37, %r633, %r188;
	@%p37 bra 	$L__BB2_54;
	xor.b32  	%r634, %r152, -2147483648;
	st.global.u32 	[%rd2+4096], %r634;
$L__BB2_54:
	add.s32 	%r635, %r1, 1280;
	setp.ge.u32 	%p38, %r635, %r188;
	@%p38 bra 	$L__BB2_56;
	xor.b32  	%r636, %r153, -2147483648;
	st.global.u32 	[%rd2+5120], %r636;
$L__BB2_56:
	add.s32 	%r637, %r1, 1536;
	setp.ge.u32 	%p39, %r637, %r188;
	@%p39 bra 	$L__BB2_58;
	xor.b32  	%r638, %r154, -2147483648;
	st.global.u32 	[%rd2+6144], %r638;
$L__BB2_58:
	add.s32 	%r639, %r1, 1792;
	setp.ge.u32 	%p40, %r639, %r188;
	@%p40 bra 	$L__BB2_60;
	xor.b32  	%r640, %r155, -2147483648;
	st.global.u32 	[%rd2+7168], %r640;
$L__BB2_60:
	or.b32  	%r641, %r1, 2048;
	setp.ge.u32 	%p41, %r641, %r188;
	@%p41 bra 	$L__BB2_62;
	xor.b32  	%r642, %r156, -2147483648;
	st.global.u32 	[%rd2+8192], %r642;
$L__BB2_62:
	add.s32 	%r643, %r1, 2304;
	setp.ge.u32 	%p42, %r643, %r188;
	@%p42 bra 	$L__BB2_64;
	xor.b32  	%r644, %r157, -2147483648;
	st.global.u32 	[%rd2+9216], %r644;
$L__BB2_64:
	add.s32 	%r645, %r1, 2560;
	setp.ge.u32 	%p43, %r645, %r188;
	@%p43 bra 	$L__BB2_66;
	xor.b32  	%r646, %r158, -2147483648;
	st.global.u32 	[%rd2+10240], %r646;
$L__BB2_66:
	add.s32 	%r647, %r1, 2816;
	setp.ge.u32 	%p44, %r647, %r188;
	@%p44 bra 	$L__BB2_68;
	xor.b32  	%r648, %r159, -2147483648;
	st.global.u32 	[%rd2+11264], %r648;
$L__BB2_68:
	or.b32  	%r649, %r1, 3072;
	setp.ge.u32 	%p45, %r649, %r188;
	@%p45 bra 	$L__BB2_70;
	xor.b32  	%r650, %r160, -2147483648;
	st.global.u32 	[%rd2+12288], %r650;
$L__BB2_70:
	add.s32 	%r651, %r1, 3328;
	setp.ge.u32 	%p46, %r651, %r188;
	@%p46 bra 	$L__BB2_72;
	xor.b32  	%r652, %r161, -2147483648;
	st.global.u32 	[%rd2+13312], %r652;
$L__BB2_72:
	add.s32 	%r653, %r1, 3584;
	setp.ge.u32 	%p47, %r653, %r188;
	@%p47 bra 	$L__BB2_74;
	xor.b32  	%r654, %r162, -2147483648;
	st.global.u32 	[%rd2+14336], %r654;
$L__BB2_74:
	add.s32 	%r655, %r1, 3840;
	setp.ge.u32 	%p48, %r655, %r188;
	@%p48 bra 	$L__BB2_76;
	xor.b32  	%r656, %r163, -2147483648;
	st.global.u32 	[%rd2+15360], %r656;
$L__BB2_76:
	or.b32  	%r657, %r1, 4096;
	setp.ge.u32 	%p49, %r657, %r188;
	@%p49 bra 	$L__BB2_78;
	xor.b32  	%r658, %r164, -2147483648;
	st.global.u32 	[%rd2+16384], %r658;
$L__BB2_78:
	add.s32 	%r659, %r1, 4352;
	setp.ge.u32 	%p50, %r659, %r188;
	@%p50 bra 	$L__BB2_80;
	xor.b32  	%r660, %r165, -2147483648;
	st.global.u32 	[%rd2+17408], %r660;
$L__BB2_80:
	add.s32 	%r661, %r1, 4608;
	setp.ge.u32 	%p51, %r661, %r188;
	@%p51 bra 	$L__BB2_82;
	xor.b32  	%r662, %r166, -2147483648;
	st.global.u32 	[%rd2+18432], %r662;
$L__BB2_82:
	ret;
$L__BB2_83:
	shl.b32 	%r663, %r129, 2;
	mov.u32 	%r664, _ZZN3cub18CUB_300001_SM_10006detail10radix_sort31DeviceRadixSortSingleTileKernelINS1_5radix10policy_hubIiNS0_8NullTypeEjE10Policy1000ELNS0_9SortOrderE0EiS6_jNS1_21identity_decomposer_tEEEvPKT1_PSB_PKT2_PSF_T3_iiT4_E12temp_storage;
	add.s32 	%r665, %r664, %r663;
	st.shared.u32 	[%r665], %r741;
	shl.b32 	%r666, %r130, 2;
	add.s32 	%r667, %r664, %r666;
	st.shared.u32 	[%r667], %r740;
	shl.b32 	%r668, %r131, 2;
	add.s32 	%r669, %r664, %r668;
	st.shared.u32 	[%r669], %r739;
	shl.b32 	%r670, %r132, 2;
	add.s32 	%r671, %r664, %r670;
	st.shared.u32 	[%r671], %r738;
	shl.b32 	%r672, %r133, 2;
	add.s32 	%r673, %r664, %r672;
	st.shared.u32 	[%r673], %r737;
	shl.b32 	%r674, %r134, 2;
	add.s32 	%r675, %r664, %r674;
	st.shared.u32 	[%r675], %r736;
	shl.b32 	%r676, %r135, 2;
	add.s32 	%r677, %r664, %r676;
	st.shared.u32 	[%r677], %r735;
	shl.b32 	%r678, %r136, 2;
	add.s32 	%r679, %r664, %r678;
	st.shared.u32 	[%r679], %r734;
	shl.b32 	%r680, %r137, 2;
	add.s32 	%r681, %r664, %r680;
	st.shared.u32 	[%r681], %r733;
	shl.b32 	%r682, %r138, 2;
	add.s32 	%r683, %r664, %r682;
	st.shared.u32 	[%r683], %r732;
	shl.b32 	%r684, %r139, 2;
	add.s32 	%r685, %r664, %r684;
	st.shared.u32 	[%r685], %r731;
	shl.b32 	%r686, %r140, 2;
	add.s32 	%r687, %r664, %r686;
	st.shared.u32 	[%r687], %r730;
	shl.b32 	%r688, %r141, 2;
	add.s32 	%r689, %r664, %r688;
	st.shared.u32 	[%r689], %r729;
	shl.b32 	%r690, %r142, 2;
	add.s32 	%r691, %r664, %r690;
	st.shared.u32 	[%r691], %r728;
	shl.b32 	%r692, %r143, 2;
	add.s32 	%r693, %r664, %r692;
	st.shared.u32 	[%r693], %r727;
	shl.b32 	%r694, %r144, 2;
	add.s32 	%r695, %r664, %r694;
	st.shared.u32 	[%r695], %r726;
	shl.b32 	%r696, %r145, 2;
	add.s32 	%r697, %r664, %r696;
	st.shared.u32 	[%r697], %r725;
	shl.b32 	%r698, %r146, 2;
	add.s32 	%r699, %r664, %r698;
	st.shared.u32 	[%r699], %r724;
	shl.b32 	%r700, %r147, 2;
	add.s32 	%r701, %r664, %r700;
	st.shared.u32 	[%r701], %r723;
	bar.sync 	0;
	ld.shared.u32 	%r741, [%r45];
	ld.shared.u32 	%r740, [%r45+4];
	ld.shared.u32 	%r739, [%r45+8];
	ld.shared.u32 	%r738, [%r45+12];
	ld.shared.u32 	%r737, [%r45+16];
	ld.shared.u32 	%r736, [%r45+20];
	ld.shared.u32 	%r735, [%r45+24];
	ld.shared.u32 	%r734, [%r45+28];
	ld.shared.u32 	%r733, [%r45+32];
	ld.shared.u32 	%r732, [%r45+36];
	ld.shared.u32 	%r731, [%r45+40];
	ld.shared.u32 	%r730, [%r45+44];
	ld.shared.u32 	%r729, [%r45+48];
	ld.shared.u32 	%r728, [%r45+52];
	ld.shared.u32 	%r727, [%r45+56];
	ld.shared.u32 	%r726, [%r45+60];
	ld.shared.u32 	%r725, [%r45+64];
	ld.shared.u32 	%r724, [%r45+68];
	ld.shared.u32 	%r723, [%r45+72];
	bar.sync 	0;
	add.s32 	%r722, %r722, 6;
	add.s32 	%r721, %r721, -6;
	bra.uni 	$L__BB2_39;

}
	// .globl	_ZN3cub18CUB_300001_SM_10006detail10radix_sort30DeviceRadixSortHistogramKernelINS1_5radix10policy_hubIiNS0_8NullTypeEjE10Policy1000ELNS0_9SortOrderE0EijNS1_21identity_decomposer_tEEEvPT2_PKT1_SB_iiT3_
.visible .entry _ZN3cub18CUB_300001_SM_10006detail10radix_sort30DeviceRadixSortHistogramKernelINS1_5radix10policy_hubIiNS0_8NullTypeEjE10Policy1000ELNS0_9SortOrderE0EijNS1_21identity_decomposer_tEEEvPT2_PKT1_SB_iiT3_(
	.param .u64 .ptr .align 1 _ZN3cub18CUB_300001_SM_10006detail10radix_sort30DeviceRadixSortHistogramKernelINS1_5radix10policy_hubIiNS0_8NullTypeEjE10Policy1000ELNS0_9SortOrderE0EijNS1_21identity_decomposer_tEEEvPT2_PKT1_SB_iiT3__param_0,
	.param .u64 .ptr .align 1 _ZN3cub18CUB_300001_SM_10006detail10radix_sort30DeviceRadixSortHistogramKernelINS1_5radix10policy_hubIiNS0_8NullTypeEjE10Policy1000ELNS0_9SortOrderE0EijNS1_21identity_decomposer_tEEEvPT2_PKT1_SB_iiT3__param_1,
	.param .u32 _ZN3cub18CUB_300001_SM_10006detail10radix_sort30DeviceRadixSortHistogramKernelINS1_5radix10policy_hubIiNS0_8NullTypeEjE10Policy1000ELNS0_9SortOrderE0EijNS1_21identity_decomposer_tEEEvPT2_PKT1_SB_iiT3__param_2,
	.param .u32 _ZN3cub18CUB_300001_SM_10006detail10radix_sort30DeviceRadixSortHistogramKernelINS1_5radix10policy_hubIiNS0_8NullTypeEjE10Policy1000ELNS0_9SortOrderE0EijNS1_21identity_decomposer_tEEEvPT2_PKT1_SB_iiT3__param_3,
	.param .u32 _ZN3cub18CUB_300001_SM_10006detail10radix_sort30DeviceRadixSortHistogramKernelINS1_5radix10policy_hubIiNS0_8NullTypeEjE10Policy1000ELNS0_9SortOrderE0EijNS1_21identity_decomposer_tEEEvPT2_PKT1_SB_iiT3__param_4,
	.param .align 1 .b8 _ZN3cub18CUB_300001_SM_10006detail10radix_sort30DeviceRadixSortHistogramKernelINS1_5radix10policy_hubIiNS0_8NullTypeEjE10Policy1000ELNS0_9SortOrderE0EijNS1_21identity_decomposer_tEEEvPT2_PKT1_SB_iiT3__param_5[1]
)
.maxntid 128
{
	.reg .pred 	%p<91>;
	.reg .b32 	%r<502>;
	.reg .b64 	%rd<57>;
	// demoted variable
	.shared .align 4 .b8 _ZZN3cub18CUB_300001_SM_10006detail10radix_sort30DeviceRadixSortHistogramKernelINS1_5radix10policy_hubIiNS0_8NullTypeEjE10Policy1000ELNS0_9SortOrderE0EijNS1_21identity_decomposer_tEEEvPT2_PKT1_SB_iiT3_E12temp_storage[4096];
	ld.param.u64 	%rd5, [_ZN3cub18CUB_300001_SM_10006detail10radix_sort30DeviceRadixSortHistogramKernelINS1_5radix10policy_hubIiNS0_8NullTypeEjE10Policy1000ELNS0_9SortOrderE0EijNS1_21identity_decomposer_tEEEvPT2_PKT1_SB_iiT3__param_0];
	ld.param.u64 	%rd6, [_ZN3cub18CUB_300001_SM_10006detail10radix_sort30DeviceRadixSortHistogramKernelINS1_5radix10policy_hubIiNS0_8NullTypeEjE10Policy1000ELNS0_9SortOrderE0EijNS1_21identity_decomposer_tEEEvPT2_PKT1_SB_iiT3__param_1];
	ld.param.u32 	%r184, [_ZN3cub18CUB_300001_SM_10006detail10radix_sort30DeviceRadixSortHistogramKernelINS1_5radix10policy_hubIiNS0_8NullTypeEjE10Policy1000ELNS0_9SortOrderE0EijNS1_21identity_decomposer_tEEEvPT2_PKT1_SB_iiT3__param_2];
	ld.param.u32 	%r185, [_ZN3cub18CUB_300001_SM_10006detail10radix_sort30DeviceRadixSortHistogramKernelINS1_5radix10policy_hubIiNS0_8NullTypeEjE10Policy1000ELNS0_9SortOrderE0EijNS1_21identity_decomposer_tEEEvPT2_PKT1_SB_iiT3__param_3];
	ld.param.u32 	%r186, [_ZN3cub18CUB_300001_SM_10006detail10radix_sort30DeviceRadixSortHistogramKernelINS1_5radix10policy_hubIiNS0_8NullTypeEjE10Policy1000ELNS0_9SortOrderE0EijNS1_21identity_decomposer_tEEEvPT2_PKT1_SB_iiT3__param_4];
	cvta.to.global.u64 	%rd1, %rd6;
	cvta.to.global.u64 	%rd2, %rd5;
	setp.eq.s32 	%p2, %r184, 0;
	@%p2 bra 	$L__BB3_153;
	sub.s32 	%r188, %r186, %r185;
	add.s32 	%r189, %r188, 7;
	shr.s32 	%r190, %r189, 31;
	shr.u32 	%r191, %r190, 29;
	add.s32 	%r192, %r189, %r191;
	shr.s32 	%r193, %r192, 3;
	mov.u32 	%r1, %tid.x;
	setp.gt.u32 	%p3, %r1, 255;
	setp.lt.s32 	%p4, %r189, 8;
	mov.u32 	%r194, %ctaid.x;
	shl.b32 	%r2, %r194, 11;
	mov.u32 	%r195, %nctaid.x;
	shl.b32 	%r3, %r195, 11;
	add.s32 	%r4, %r193, -1;
	and.b32  	%r5, %r193, 15;
	add.s32 	%r6, %r5, -1;
	and.b32  	%r7, %r193, 7;
	add.s32 	%r8, %r7, -1;
	and.b32  	%r9, %r193, 3;
	add.s32 	%r10, %r9, -1;
	or.pred  	%p1, %p3, %p4;
	shl.b32 	%r196, %r1, 2;
	mov.u32 	%r197, _ZZN3cub18CUB_300001_SM_10006detail10radix_sort30DeviceRadixSortHistogramKernelINS1_5radix10policy_hubIiNS0_8NullTypeEjE10Policy1000ELNS0_9SortOrderE0EijNS1_21identity_decomposer_tEEEvPT2_PKT1_SB_iiT3_E12temp_storage;
	add.s32 	%r11, %r197, %r196;
	and.b32  	%r12, %r193, 268435440;
	add.s32 	%r13, %r1, 256;
	add.s32 	%r14, %r1, 384;
	add.s32 	%r15, %r1, 512;
	add.s32 	%r16, %r1, 640;
	add.s32 	%r17, %r1, 768;
	add.s32 	%r18, %r1, 1280;
	add.s32 	%r19, %r1, 1920;
	and.b32  	%r20, %r193, 268435448;
	and.b32  	%r21, %r193, 1;
	neg.s32 	%r22, %r12;
	add.s32 	%r23, %r11, 8192;
	add.s32 	%r198, %r184, -1;
	shr.u32 	%r199, %r198, 30;
	add.s32 	%r200, %r199, 1;
	min.u32 	%r24, %r200, %r184;
	mov.b32 	%r450, 0;
$L__BB3_2:
	@%p1 bra 	$L__BB3_30;
	setp.lt.u32 	%p5, %r4, 15;
	mov.b32 	%r454, 0;
	@%p5 bra 	$L__BB3_6;
	mov.u32 	%r451, %r23;
	mov.u32 	%r452, %r22;
$L__BB3_5:
	.pragma "nounroll";
	mov.b32 	%r202, 0;
	st.shared.u32 	[%r451+-8192], %r202;
	st.shared.u32 	[%r451+-7168], %r202;
	st.shared.u32 	[%r451+-6144], %r202;
	st.shared.u32 	[%r451+-5120], %r202;
	st.shared.u32 	[%r451+-4096], %r202;
	st.shared.u32 	[%r451+-3072], %r202;
	st.shared.u32 	[%r451+-2048], %r202;
	st.shared.u32 	[%r451+-1024], %r202;
	st.shared.u32 	[%r451], %r202;
	st.shared.u32 	[%r451+1024], %r202;
	st.shared.u32 	[%r451+2048], %r202;
	st.shared.u32 	[%r451+3072], %r202;
	st.shared.u32 	[%r451+4096], %r202;
	st.shared.u32 	[%r451+5120], %r202;
	st.shared.u32 	[%r451+6144], %r202;
	st.shared.u32 	[%r451+7168], %r202;
	add.s32 	%r452, %r452, 16;
	add.s32 	%r451, %r451, 16384;
	setp.ne.s32 	%p6, %r452, 0;
	mov.u32 	%r454, %r12;
	@%p6 bra 	$L__BB3_5;
$L__BB3_6:
	setp.eq.s32 	%p7, %r5, 0;
	@%p7 bra 	$L__BB3_16;
	setp.lt.u32 	%p8, %r6, 7;
	@%p8 bra 	$L__BB3_9;
	shl.b32 	%r203, %r454, 10;
	add.s32 	%r204, %r11, %r203;
	mov.b32 	%r205, 0;
	st.shared.u32 	[%r204], %r205;
	st.shared.u32 	[%r204+1024], %r205;
	st.shared.u32 	[%r204+2048], %r205;
	st.shared.u32 	[%r204+3072], %r205;
	st.shared.u32 	[%r204+4096], %r205;
	st.shared.u32 	[%r204+5120], %r205;
	st.shared.u32 	[%r204+6144], %r205;
	st.shared.u32 	[%r204+7168], %r205;
	add.s32 	%r454, %r454, 8;
$L__BB3_9:
	setp.eq.s32 	%p9, %r7, 0;
	@%p9 bra 	$L__BB3_16;
	setp.lt.u32 	%p10, %r8, 3;
	@%p10 bra 	$L__BB3_12;
	shl.b32 	%r206, %r454, 10;
	add.s32 	%r207, %r11, %r206;
	mov.b32 	%r208, 0;
	st.shared.u32 	[%r207], %r208;
	st.shared.u32 	[%r207+1024], %r208;
	st.shared.u32 	[%r207+2048], %r208;
	st.shared.u32 	[%r207+3072], %r208;
	add.s32 	%r454, %r454, 4;
$L__BB3_12:
	setp.eq.s32 	%p11, %r9, 0;
	@%p11 bra 	$L__BB3_16;
	setp.eq.s32 	%p12, %r9, 1;
	shl.b32 	%r209, %r454, 10;
	add.s32 	%r35, %r11, %r209;
	mov.b32 	%r210, 0;
	st.shared.u32 	[%r35], %r210;
	@%p12 bra 	$L__BB3_16;
	setp.eq.s32 	%p13, %r9, 2;
	mov.b32 	%r211, 0;
	st.shared.u32 	[%r35+1024], %r211;
	@%p13 bra 	$L__BB3_16;
	mov.b32 	%r212, 0;
	st.shared.u32 	[%r35+2048], %r212;
$L__BB3_16:
	setp.gt.u32 	%p14, %r1, 127;
	@%p14 bra 	$L__BB3_30;
	setp.lt.u32 	%p15, %r4, 15;
	mov.b32 	%r458, 0;
	@%p15 bra 	$L__BB3_20;
	mov.b32 	%r456, 0;
$L__BB3_19:
	.pragma "nounroll";
	shl.b32 	%r215, %r456, 10;
	add.s32 	%r216, %r11, %r215;
	mov.b32 	%r217, 0;
	st.shared.u32 	[%r216+512], %r217;
	st.shared.u32 	[%r216+1536], %r217;
	st.shared.u32 	[%r216+2560], %r217;
	st.shared.u32 	[%r216+3584], %r217;
	st.shared.u32 	[%r216+4608], %r217;
	st.shared.u32 	[%r216+5632], %r217;
	st.shared.u32 	[%r216+6656], %r217;
	st.shared.u32 	[%r216+7680], %r217;
	st.shared.u32 	[%r216+8704], %r217;
	st.shared.u32 	[%r216+9728], %r217;
	st.shared.u32 	[%r216+10752], %r217;
	st.shared.u32 	[%r216+11776], %r217;
	st.shared.u32 	[%r216+12800], %r217;
	st.shared.u32 	[%r216+13824], %r217;
	st.shared.u32 	[%r216+14848], %r217;
	st.shared.u32 	[%r216+15872], %r217;
	add.s32 	%r456, %r456, 16;
	setp.ne.s32 	%p16, %r456, %r12;
	mov.u32 	%r458, %r12;
	@%p16 bra 	$L__BB3_19;
$L__BB3_20:
	setp.eq.s32 	%p17, %r5, 0;
	@%p17 bra 	$L__BB3_30;
	setp.lt.u32 	%p18, %r6, 7;
	@%p18 bra 	$L__BB3_23;
	shl.b32 	%r218, %r458, 10;
	add.s32 	%r219, %r11, %r218;
	mov.b32 	%r220, 0;
	st.shared.u32 	[%r219+512], %r220;
	st.shared.u32 	[%r219+1536], %r220;
	st.shared.u32 	[%r219+2560], %r220;
	st.shared.u32 	[%r219+3584], %r220;
	st.shared.u32 	[%r219+4608], %r220;
	st.shared.u32 	[%r219+5632], %r220;
	st.shared.u32 	[%r219+6656], %r220;
	st.shared.u32 	[%r219+7680], %r220;
	add.s32 	%r458, %r458, 8;
$L__BB3_23:
	setp.eq.s32 	%p19, %r7, 0;
	@%p19 bra 	$L__BB3_30;
	setp.lt.u32 	%p20, %r8, 3;
	@%p20 bra 	$L__BB3_26;
	shl.b32 	%r221, %r458, 10;
	add.s32 	%r222, %r11, %r221;
	mov.b32 	%r223, 0;
	st.shared.u32 	[%r222+512], %r223;
	st.shared.u32 	[%r222+1536], %r223;
	st.shared.u32 	[%r222+2560], %r223;
	st.shared.u32 	[%r222+3584], %r223;
	add.s32 	%r458, %r458, 4;
$L__BB3_26:
	setp.eq.s32 	%p21, %r9, 0;
	@%p21 bra 	$L__BB3_30;
	setp.eq.s32 	%p22, %r9, 1;
	shl.b32 	%r224, %r458, 10;
	add.s32 	%r43, %r11, %r224;
	mov.b32 	%r225, 0;
	st.shared.u32 	[%r43+512], %r225;
	@%p22 bra 	$L__BB3_30;
	setp.eq.s32 	%p23, %r9, 2;
	mov.b32 	%r226, 0;
	st.shared.u32 	[%r43+1536], %r226;
	@%p23 bra 	$L__BB3_30;
	mov.b32 	%r227, 0;
	st.shared.u32 	[%r43+2560], %r227;
$L__BB3_30:
	bar.sync 	0;
	bar.sync 	0;
	shl.b32 	%r44, %r450, 30;
	sub.s32 	%r228, %r184, %r44;
	min.u32 	%r45, %r228, 1073741824;
	setp.ge.u32 	%p24, %r2, %r45;
	@%p24 bra 	$L__BB3_70;
	mov.u32 	%r460, %r2;
$L__BB3_32:
	add.s32 	%r47, %r460, %r44;
	sub.s32 	%r48, %r184, %r47;
	setp.lt.u32 	%p25, %r48, 2048;
	@%p25 bra 	$L__BB3_34;
	add.s32 	%r255, %r1, %r47;
	mul.wide.u32 	%rd10, %r255, 4;
	add.s64 	%rd11, %rd1, %rd10;
	ld.global.u32 	%r491, [%rd11];
	ld.global.u32 	%r490, [%rd11+512];
	ld.global.u32 	%r489, [%rd11+1024];
	ld.global.u32 	%r488, [%rd11+1536];
	ld.global.u32 	%r487, [%rd11+2048];
	ld.global.u32 	%r486, [%rd11+2560];
	ld.global.u32 	%r485, [%rd11+3072];
	ld.global.u32 	%r484, [%rd11+3584];
	ld.global.u32 	%r483, [%rd11+4096];
	ld.global.u32 	%r482, [%rd11+4608];
	ld.global.u32 	%r481, [%rd11+5120];
	ld.global.u32 	%r480, [%rd11+5632];
	ld.global.u32 	%r479, [%rd11+6144];
	ld.global.u32 	%r478, [%rd11+6656];
	ld.global.u32 	%r477, [%rd11+7168];
	ld.global.u32 	%r476, [%rd11+7680];
	bra.uni 	$L__BB3_66;
$L__BB3_34:
	setp.ge.s32 	%p26, %r1, %r48;
	mov.b32 	%r491, 2147483647;
	@%p26 bra 	$L__BB3_36;
	add.s32 	%r230, %r1, %r47;
	mul.wide.u32 	%rd7, %r230, 4;
	add.s64 	%rd8, %rd1, %rd7;
	ld.global.u32 	%r491, [%rd8];
$L__BB3_36:
	add.s32 	%r232, %r1, 128;
	setp.ge.s32 	%p27, %r232, %r48;
	add.s32 	%r233, %r1, %r47;
	mul.wide.u32 	%rd9, %r233, 4;
	add.s64 	%rd3, %rd1, %rd9;
	mov.b32 	%r490, 2147483647;
	@%p27 bra 	$L__BB3_38;
	ld.global.u32 	%r490, [%rd3+512];
$L__BB3_38:
	setp.ge.s32 	%p28, %r13, %r48;
	mov.b32 	%r489, 2147483647;
	@%p28 bra 	$L__BB3_40;
	ld.global.u32 	%r489, [%rd3+1024];
$L__BB3_40:
	setp.ge.s32 	%p29, %r14, %r48;
	mov.b32 	%r488, 2147483647;
	@%p29 bra 	$L__BB3_42;
	ld.global.u32 	%r488, [%rd3+1536];
$L__BB3_42:
	setp.ge.s32 	%p30, %r15, %r48;
	mov.b32 	%r487, 2147483647;
	@%p30 bra 	$L__BB3_44;
	ld.global.u32 	%r487, [%rd3+2048];
$L__BB3_44:
	setp.ge.s32 	%p31, %r16, %r48;
	mov.b32 	%r486, 2147483647;
	@%p31 bra 	$L__BB3_46;
	ld.global.u32 	%r486, [%rd3+2560];
$L__BB3_46:
	setp.ge.s32 	%p32, %r17, %r48;
	mov.b32 	%r485, 2147483647;
	@%p32 bra 	$L__BB3_48;
	ld.global.u32 	%r485, [%rd3+3072];
$L__BB3_48:
	add.s32 	%r240, %r1, 896;
	setp.ge.s32 	%p33, %r240, %r48;
	mov.b32 	%r484, 2147483647;
	@%p33 bra 	$L__BB3_50;
	ld.global.u32 	%r484, [%rd3+3584];
$L__BB3_50:
	or.b32  	%r242, %r1, 1024;
	setp.ge.s32 	%p34, %r242, %r48;
	mov.b32 	%r483, 2147483647;
	@%p34 bra 	$L__BB3_52;
	ld.global.u32 	%r483, [%rd3+4096];
$L__BB3_52:
	add.s32 	%r244, %r1, 1152;
	setp.ge.s32 	%p35, %r244, %r48;
	mov.b32 	%r482, 2147483647;
	@%p35 bra 	$L__BB3_54;
	ld.global.u32 	%r482, [%rd3+4608];
$L__BB3_54:
	setp.ge.s32 	%p36, %r18, %r48;
	mov.b32 	%r481, 2147483647;
	@%p36 bra 	$L__BB3_56;
	ld.global.u32 	%r481, [%rd3+5120];
$L__BB3_56:
	add.s32 	%r247, %r1, 1408;
	setp.ge.s32 	%p37, %r247, %r48;
	mov.b32 	%r480, 2147483647;
	@%p37 bra 	$L__BB3_58;
	ld.global.u32 	%r480, [%rd3+5632];
$L__BB3_58:
	add.s32 	%r249, %r1, 1536;
	setp.ge.s32 	%p38, %r249, %r48;
	mov.b32 	%r479, 2147483647;
	@%p38 bra 	$L__BB3_60;
	ld.global.u32 	%r479, [%rd3+6144];
$L__BB3_60:
	add.s32 	%r251, %r1, 1664;
	setp.ge.s32 	%p39, %r251, %r48;
	mov.b32 	%r478, 2147483647;
	@%p39 bra 	$L__BB3_62;
	ld.global.u32 	%r478, [%rd3+6656];
$L__BB3_62:
	add.s32 	%r253, %r1, 1792;
	setp.ge.s32 	%p40, %r253, %r48;
	mov.b32 	%r477, 2147483647;
	@%p40 bra 	$L__BB3_64;
	ld.global.u32 	%r477, [%rd3+7168];
$L__BB3_64:
	setp.ge.s32 	%p41, %r19, %r48;
	mov.b32 	%r476, 2147483647;
	@%p41 bra 	$L__BB3_66;
	ld.global.u32 	%r476, [%rd3+7680];
$L__BB3_66:
	setp.le.s32 	%p42, %r186, %r185;
	@%p42 bra 	$L__BB3_69;
	xor.b32  	%r112, %r476, -2147483648;
	xor.b32  	%r113, %r477, -2147483648;
	xor.b32  	%r114, %r478, -2147483648;
	xor.b32  	%r115, %r479, -2147483648;
	xor.b32  	%r116, %r480, -2147483648;
	xor.b32  	%r117, %r481, -2147483648;
	xor.b32  	%r118, %r482, -2147483648;
	xor.b32  	%r119, %r483, -2147483648;
	xor.b32  	%r120, %r484, -2147483648;
	xor.b32  	%r121, %r485, -2147483648;
	xor.b32  	%r122, %r486, -2147483648;
	xor.b32  	%r123, %r487, -2147483648;
	xor.b32  	%r124, %r488, -2147483648;
	xor.b32  	%r125, %r489, -2147483648;
	xor.b32  	%r126, %r490, -2147483648;
	xor.b32  	%r127, %r491, -2147483648;
	mov.b32 	%r492, 0;
	mov.u32 	%r493, %r185;
$L__BB3_68:
	sub.s32 	%r257, %r186, %r493;
	shl.b32 	%r258, %r492, 10;
	mov.u32 	%r259, _ZZN3cub18CUB_300001_SM_10006detail10radix_sort30DeviceRadixSortHistogramKernelINS1_5radix10policy_hubIiNS0_8NullTypeEjE10Policy1000ELNS0_9SortOrderE0EijNS1_21identity_decomposer_tEEEvPT2_PKT1_SB_iiT3_E12temp_storage;
	add.s32 	%r260, %r259, %r258;
	min.s32 	%r261, %r257, 8;
	mov.b32 	%r262, -1;
	shl.b32 	%r263, %r262, %r261;
	not.b32 	%r264, %r263;
	shr.u32 	%r265, %r127, %r493;
	and.b32  	%r266, %r265, %r264;
	shl.b32 	%r267, %r266, 2;
	add.s32 	%r268, %r260, %r267;
	atom.shared.add.u32 	%r269, [%r268], 1;
	shr.u32 	%r270, %r126, %r493;
	and.b32  	%r271, %r270, %r264;
	shl.b32 	%r272, %r271, 2;
	add.s32 	%r273, %r260, %r272;
	atom.shared.add.u32 	%r274, [%r273], 1;
	shr.u32 	%r275, %r125, %r493;
	and.b32  	%r276, %r275, %r264;
	shl.b32 	%r277, %r276, 2;
	add.s32 	%r278, %r260, %r277;
	atom.shared.add.u32 	%r279, [%r278], 1;
	shr.u32 	%r280, %r124, %r493;
	and.b32  	%r281, %r280, %r264;
	shl.b32 	%r282, %r281, 2;
	add.s32 	%r283, %r260, %r282;
	atom.shared.add.u32 	%r284, [%r283], 1;
	shr.u32 	%r285, %r123, %r493;
	and.b32  	%r286, %r285, %r264;
	shl.b32 	%r287, %r286, 2;
	add.s32 	%r288, %r260, %r287;
	atom.shared.add.u32 	%r289, [%r288], 1;
	shr.u32 	%r290, %r122, %r493;
	and.b32  	%r291, %r290, %r264;
	shl.b32 	%r292, %r291, 2;
	add.s32 	%r293, %r260, %r292;
	atom.shared.add.u32 	%r294, [%r293], 1;
	shr.u32 	%r295, %r121, %r493;
	and.b32  	%r296, %r295, %r264;
	shl.b32 	%r297, %r296, 2;
	add.s32 	%r298, %r260, %r297;
	atom.shared.add.u32 	%r299, [%r298], 1;
	shr.u32 	%r300, %r120, %r493;
	and.b32  	%r301, %r300, %r264;
	shl.b32 	%r302, %r301, 2;
	add.s32 	%r303, %r260, %r302;
	atom.shared.add.u32 	%r304, [%r303], 1;
	shr.u32 	%r305, %r119, %r493;
	and.b32  	%r306, %r305, %r264;
	shl.b32 	%r307, %r306, 2;
	add.s32 	%r308, %r260, %r307;
	atom.shared.add.u32 	%r309, [%r308], 1;
	shr.u32 	%r310, %r118, %r493;
	and.b32  	%r311, %r310, %r264;
	shl.b32 	%r312, %r311, 2;
	add.s32 	%r313, %r260, %r312;
	atom.shared.add.u32 	%r314, [%r313], 1;
	shr.u32 	%r315, %r117, %r493;
	and.b32  	%r316, %r315, %r264;
	shl.b32 	%r317, %r316, 2;
	add.s32 	%r318, %r260, %r317;
	atom.shared.add.u32 	%r319, [%r318], 1;
	shr.u32 	%r320, %r116, %r493;
	and.b32  	%r321, %r320, %r264;
	shl.b32 	%r322, %r321, 2;
	add.s32 	%r323, %r260, %r322;
	atom.shared.add.u32 	%r324, [%r323], 1;
	shr.u32 	%r325, %r115, %r493;
	and.b32  	%r326, %r325, %r264;
	shl.b32 	%r327, %r326, 2;
	add.s32 	%r328, %r260, %r327;
	atom.shared.add.u32 	%r329, [%r328], 1;
	shr.u32 	%r330, %r114, %r493;
	and.b32  	%r331, %r330, %r264;
	shl.b32 	%r332, %r331, 2;
	add.s32 	%r333, %r260, %r332;
	atom.shared.add.u32 	%r334, [%r333], 1;
	shr.u32 	%r335, %r113, %r493;
	and.b32  	%r336, %r335, %r264;
	shl.b32 	%r337, %r336, 2;
	add.s32 	%r338, %r260, %r337;
	atom.shared.add.u32 	%r339, [%r338], 1;
	shr.u32 	%r340, %r112, %r493;
	and.b32  	%r341, %r340, %r264;
	shl.b32 	%r342, %r341, 2;
	add.s32 	%r343, %r260, %r342;
	atom.shared.add.u32 	%r344, [%r343], 1;
	add.s32 	%r493, %r493, 8;
	add.s32 	%r492, %r492, 1;
	setp.lt.s32 	%p43, %r493, %r186;
	@%p43 bra 	$L__BB3_68;
$L__BB3_69:
	add.s32 	%r460, %r460, %r3;
	setp.lt.u32 	%p44, %r460, %r45;
	@%p44 bra 	$L__BB3_32;
$L__BB3_70:
	bar.sync 	0;
	@%p1 bra 	$L__BB3_152;
	setp.lt.u32 	%p45, %r4, 7;
	mov.b32 	%r496, 0;
	@%p45 bra 	$L__BB3_90;
	mov.b32 	%r494, 0;
$L__BB3_73:
	.pragma "nounroll";
	shl.b32 	%r347, %r494, 10;
	add.s32 	%r134, %r11, %r347;
	ld.shared.u32 	%r135, [%r134];
	setp.eq.s32 	%p46, %r135, 0;
	@%p46 bra 	$L__BB3_75;
	shl.b32 	%r348, %r494, 8;
	add.s32 	%r349, %r348, %r1;
	mul.wide.u32 	%rd12, %r349, 4;
	add.s64 	%rd13, %rd2, %rd12;
	atom.global.add.u32 	%r350, [%rd13], %r135;
$L__BB3_75:
	ld.shared.u32 	%r136, [%r134+1024];
	setp.eq.s32 	%p47, %r136, 0;
	@%p47 bra 	$L__BB3_77;
	shl.b32 	%r351, %r494, 8;
	add.s32 	%r352, %r351, %r1;
	add.s32 	%r353, %r352, 256;
	mul.wide.u32 	%rd14, %r353, 4;
	add.s64 	%rd15, %rd2, %rd14;
	atom.global.add.u32 	%r354, [%rd15], %r136;
$L__BB3_77:
	ld.shared.u32 	%r137, [%r134+2048];
	setp.eq.s32 	%p48, %r137, 0;
	@%p48 bra 	$L__BB3_79;
	shl.b32 	%r355, %r494, 8;
	add.s32 	%r356, %r355, %r1;
	add.s32 	%r357, %r356, 512;
	mul.wide.u32 	%rd16, %r357, 4;
	add.s64 	%rd17, %rd2, %rd16;
	atom.global.add.u32 	%r358, [%rd17], %r137;
$L__BB3_79:
	ld.shared.u32 	%r138, [%r134+3072];
	setp.eq.s32 	%p49, %r138, 0;
	@%p49 bra 	$L__BB3_81;
	shl.b32 	%r359, %r494, 8;
	add.s32 	%r360, %r359, %r1;
	add.s32 	%r361, %r360, 768;
	mul.wide.u32 	%rd18, %r361, 4;
	add.s64 	%rd19, %rd2, %rd18;
	atom.global.add.u32 	%r362, [%rd19], %r138;
$L__BB3_81:
	ld.shared.u32 	%r139, [%r134+4096];
	setp.eq.s32 	%p50, %r139, 0;
	@%p50 bra 	$L__BB3_83;
	shl.b32 	%r363, %r494, 8;
	add.s32 	%r364, %r363, %r1;
	add.s32 	%r365, %r364, 1024;
	mul.wide.u32 	%rd20, %r365, 4;
	add.s64 	%rd21, %rd2, %rd20;
	atom.global.add.u32 	%r366, [%rd21], %r139;
$L__BB3_83:
	ld.shared.u32 	%r140, [%r134+5120];
	setp.eq.s32 	%p51, %r140, 0;
	@%p51 bra 	$L__BB3_85;
	shl.b32 	%r367, %r494, 8;
	add.s32 	%r368, %r367, %r1;
	add.s32 	%r369, %r368, 1280;
	mul.wide.u32 	%rd22, %r369, 4;
	add.s64 	%rd23, %rd2, %rd22;
	atom.global.add.u32 	%r370, [%rd23], %r140;
$L__BB3_85:
	ld.shared.u32 	%r141, [%r134+6144];
	setp.eq.s32 	%p52, %r141, 0;
	@%p52 bra 	$L__BB3_87;
	shl.b32 	%r371, %r494, 8;
	add.s32 	%r372, %r371, %r1;
	add.s32 	%r373, %r372, 1536;
	mul.wide.u32 	%rd24, %r373, 4;
	add.s64 	%rd25, %rd2, %rd24;
	atom.global.add.u32 	%r374, [%rd25], %r141;
$L__BB3_87:
	ld.shared.u32 	%r142, [%r134+7168];
	setp.eq.s32 	%p53, %r142, 0;
	@%p53 bra 	$L__BB3_89;
	shl.b32 	%r375, %r494, 8;
	add.s32 	%r376, %r375, %r1;
	add.s32 	%r377, %r376, 1792;
	mul.wide.u32 	%rd26, %r377, 4;
	add.s64 	%rd27, %rd2, %rd26;
	atom.global.add.u32 	%r378, [%rd27], %r142;
$L__BB3_89:
	add.s32 	%r494, %r494, 8;
	setp.ne.s32 	%p54, %r494, %r20;
	mov.u32 	%r496, %r20;
	@%p54 bra 	$L__BB3_73;
$L__BB3_90:
	setp.eq.s32 	%p55, %r7, 0;
	@%p55 bra 	$L__BB3_111;
	setp.lt.u32 	%p56, %r8, 3;
	@%p56 bra 	$L__BB3_101;
	shl.b32 	%r379, %r496, 10;
	add.s32 	%r145, %r11, %r379;
	ld.shared.u32 	%r146, [%r145];
	setp.eq.s32 	%p57, %r146, 0;
	@%p57 bra 	$L__BB3_94;
	shl.b32 	%r380, %r496, 8;
	add.s32 	%r381, %r380, %r1;
	mul.wide.u32 	%rd28, %r381, 4;
	add.s64 	%rd29, %rd2, %rd28;
	atom.global.add.u32 	%r382, [%rd29], %r146;
$L__BB3_94:
	ld.shared.u32 	%r147, [%r145+1024];
	setp.eq.s32 	%p58, %r147, 0;
	@%p58 bra 	$L__BB3_96;
	shl.b32 	%r383, %r496, 8;
	add.s32 	%r384, %r383, %r1;
	add.s32 	%r385, %r384, 256;
	mul.wide.u32 	%rd30, %r385, 4;
	add.s64 	%rd31, %rd2, %rd30;
	atom.global.add.u32 	%r386, [%rd31], %r147;
$L__BB3_96:
	ld.shared.u32 	%r148, [%r145+2048];
	setp.eq.s32 	%p59, %r148, 0;
	@%p59 bra 	$L__BB3_98;
	shl.b32 	%r387, %r496, 8;
	add.s32 	%r388, %r387, %r1;
	add.s32 	%r389, %r388, 512;
	mul.wide.u32 	%rd32, %r389, 4;
	add.s64 	%rd33, %rd2, %rd32;
	atom.global.add.u32 	%r390, [%rd33], %r148;
$L__BB3_98:
	ld.shared.u32 	%r149, [%r145+3072];
	setp.eq.s32 	%p60, %r149, 0;
	@%p60 bra 	$L__BB3_100;
	shl.b32 	%r391, %r496, 8;
	add.s32 	%r392, %r391, %r1;
	add.s32 	%r393, %r392, 768;
	mul.wide.u32 	%rd34, %r393, 4;
	add.s64 	%rd35, %rd2, %rd34;
	atom.global.add.u32 	%r394, [%rd35], %r149;
$L__BB3_100:
	add.s32 	%r496, %r496, 4;
$L__BB3_101:
	setp.eq.s32 	%p61, %r9, 0;
	@%p61 bra 	$L__BB3_111;
	setp.eq.s32 	%p62, %r10, 0;
	@%p62 bra 	$L__BB3_108;
	shl.b32 	%r395, %r496, 10;
	add.s32 	%r152, %r11, %r395;
	ld.shared.u32 	%r153, [%r152];
	setp.eq.s32 	%p63, %r153, 0;
	@%p63 bra 	$L__BB3_105;
	shl.b32 	%r396, %r496, 8;
	add.s32 	%r397, %r396, %r1;
	mul.wide.u32 	%rd36, %r397, 4;
	add.s64 	%rd37, %rd2, %rd36;
	atom.global.add.u32 	%r398, [%rd37], %r153;
$L__BB3_105:
	ld.shared.u32 	%r154, [%r152+1024];
	setp.eq.s32 	%p64, %r154, 0;
	@%p64 bra 	$L__BB3_107;
	shl.b32 	%r399, %r496, 8;
	add.s32 	%r400, %r399, %r1;
	add.s32 	%r401, %r400, 256;
	mul.wide.u32 	%rd38, %r401, 4;
	add.s64 	%rd39, %rd2, %rd38;
	atom.global.add.u32 	%r402, [%rd39], %r154;
$L__BB3_107:
	add.s32 	%r496, %r496, 2;
$L__BB3_108:
	setp.eq.s32 	%p65, %r21, 0;
	@%p65 bra 	$L__BB3_111;
	shl.b32 	%r403, %r496, 10;
	add.s32 	%r404, %r11, %r403;
	ld.shared.u32 	%r157, [%r404];
	setp.eq.s32 	%p66, %r157, 0;
	@%p66 bra 	$L__BB3_111;
	shl.b32 	%r405, %r496, 8;
	add.s32 	%r406, %r405, %r1;
	mul.wide.u32 	%rd40, %r406, 4;
	add.s64 	%rd41, %rd2, %rd40;
	atom.global.add.u32 	%r407, [%rd41], %r157;
$L__BB3_111:
	setp.gt.u32 	%p67, %r1, 127;
	@%p67 bra 	$L__BB3_152;
	setp.lt.u32 	%p68, %r4, 7;
	mov.b32 	%r500, 0;
	@%p68 bra 	$L__BB3_131;
	mov.b32 	%r498, 0;
$L__BB3_114:
	.pragma "nounroll";
	shl.b32 	%r410, %r498, 10;
	add.s32 	%r159, %r11, %r410;
	ld.shared.u32 	%r160, [%r159+512];
	setp.eq.s32 	%p69, %r160, 0;
	shl.b32 	%r411, %r498, 8;
	add.s32 	%r412, %r411, %r1;
	mul.wide.u32 	%rd42, %r412, 4;
	add.s64 	%rd4, %rd2, %rd42;
	@%p69 bra 	$L__BB3_116;
	atom.global.add.u32 	%r413, [%rd4+512], %r160;
$L__BB3_116:
	ld.shared.u32 	%r161, [%r159+1536];
	setp.eq.s32 	%p70, %r161, 0;
	@%p70 bra 	$L__BB3_118;
	atom.global.add.u32 	%r414, [%rd4+1536], %r161;
$L__BB3_118:
	ld.shared.u32 	%r162, [%r159+2560];
	setp.eq.s32 	%p71, %r162, 0;
	@%p71 bra 	$L__BB3_120;
	atom.global.add.u32 	%r415, [%rd4+2560], %r162;
$L__BB3_120:
	ld.shared.u32 	%r163, [%r159+3584];
	setp.eq.s32 	%p72, %r163, 0;
	@%p72 bra 	$L__BB3_122;
	atom.global.add.u32 	%r416, [%rd4+3584], %r163;
$L__BB3_122:
	ld.shared.u32 	%r164, [%r159+4608];
	setp.eq.s32 	%p73, %r164, 0;
	@%p73 bra 	$L__BB3_124;
	atom.global.add.u32 	%r417, [%rd4+4608], %r164;
$L__BB3_124:
	ld.shared.u32 	%r165, [%r159+5632];
	setp.eq.s32 	%p74, %r165, 0;
	@%p74 bra 	$L__BB3_126;
	atom.global.add.u32 	%r418, [%rd4+5632], %r165;
$L__BB3_126:
	ld.shared.u32 	%r166, [%r159+6656];
	setp.eq.s32 	%p75, %r166, 0;
	@%p75 bra 	$L__BB3_128;
	atom.global.add.u32 	%r419, [%rd4+6656], %r166;
$L__BB3_128:
	ld.shared.u32 	%r167, [%r159+7680];
	setp.eq.s32 	%p76, %r167, 0;
	@%p76 bra 	$L__BB3_130;
	atom.global.add.u32 	%r420, [%rd4+7680], %r167;
$L__BB3_130:
	add.s32 	%r498, %r498, 8;
	setp.ne.s32 	%p77, %r498, %r20;
	mov.u32 	%r500, %r20;
	@%p77 bra 	$L__BB3_114;
$L__BB3_131:
	setp.eq.s32 	%p78, %r7, 0;
	@%p78 bra 	$L__BB3_152;
	setp.lt.u32 	%p79, %r8, 3;
	@%p79 bra 	$L__BB3_142;
	shl.b32 	%r421, %r500, 10;
	add.s32 	%r170, %r11, %r421;
	ld.shared.u32 	%r171, [%r170+512];
	setp.eq.s32 	%p80, %r171, 0;
	@%p80 bra 	$L__BB3_135;
	shl.b32 	%r422, %r500, 8;
	add.s32 	%r423, %r422, %r1;
	mul.wide.u32 	%rd43, %r423, 4;
	add.s64 	%rd44, %rd2, %rd43;
	atom.global.add.u32 	%r424, [%rd44+512], %r171;
$L__BB3_135:
	ld.shared.u32 	%r172, [%r170+1536];
	setp.eq.s32 	%p81, %r172, 0;
	@%p81 bra 	$L__BB3_137;
	shl.b32 	%r425, %r500, 8;
	add.s32 	%r426, %r425, %r1;
	add.s32 	%r427, %r426, 256;
	mul.wide.u32 	%rd45, %r427, 4;
	add.s64 	%rd46, %rd2, %rd45;
	atom.global.add.u32 	%r428, [%rd46+512], %r172;
$L__BB3_137:
	ld.shared.u32 	%r173, [%r170+2560];
	setp.eq.s32 	%p82, %r173, 0;
	@%p82 bra 	$L__BB3_139;
	shl.b32 	%r429, %r500, 8;
	add.s32 	%r430, %r429, %r1;
	add.s32 	%r431, %r430, 512;
	mul.wide.u32 	%rd47, %r431, 4;
	add.s64 	%rd48, %rd2, %rd47;
	atom.global.add.u32 	%r432, [%rd48+512], %r173;
$L__BB3_139:
	ld.shared.u32 	%r174, [%r170+3584];
	setp.eq.s32 	%p83, %r174, 0;
	@%p83 bra 	$L__BB3_141;
	shl.b32 	%r433, %r500, 8;
	add.s32 	%r434, %r433, %r1;
	add.s32 	%r435, %r434, 768;
	mul.wide.u32 	%rd49, %r435, 4;
	add.s64 	%rd50, %rd2, %rd49;
	atom.global.add.u32 	%r436, [%rd50+512], %r174;
$L__BB3_141:
	add.s32 	%r500, %r500, 4;
$L__BB3_142:
	setp.eq.s32 	%p84, %r9, 0;
	@%p84 bra 	$L__BB3_152;
	setp.eq.s32 	%p85, %r10, 0;
	@%p85 bra 	$L__BB3_149;
	shl.b32 	%r437, %r500, 10;
	add.s32 	%r177, %r11, %r437;
	ld.shared.u32 	%r178, [%r177+512];
	setp.eq.s32 	%p86, %r178, 0;
	@%p86 bra 	$L__BB3_146;
	shl.b32 	%r438, %r500, 8;
	add.s32 	%r439, %r438, %r1;
	mul.wide.u32 	%rd51, %r439, 4;
	add.s64 	%rd52, %rd2, %rd51;
	atom.global.add.u32 	%r440, [%rd52+512], %r178;
$L__BB3_146:
	ld.shared.u32 	%r179, [%r177+1536];
	setp.eq.s32 	%p87, %r179, 0;
	@%p87 bra 	$L__BB3_148;
	shl.b32 	%r441, %r500, 8;
	add.s32 	%r442, %r441, %r1;
	add.s32 	%r443, %r442, 256;
	mul.wide.u32 	%rd53, %r443, 4;
	add.s64 	%rd54, %rd2, %rd53;
	atom.global.add.u32 	%r444, [%rd54+512], %r179;
$L__BB3_148:
	add.s32 	%r500, %r500, 2;
$L__BB3_149:
	setp.eq.s32 	%p88, %r21, 0;
	@%p88 bra 	$L__BB3_152;
	shl.b32 	%r445, %r500, 10;
	add.s32 	%r446, %r11, %r445;
	ld.shared.u32 	%r182, [%r446+512];
	setp.eq.s32 	%p89, %r182, 0;
	@%p89 bra 	$L__BB3_152;
	shl.b32 	%r447, %r500, 8;
	add.s32 	%r448, %r447, %r1;
	mul.wide.u32 	%rd55, %r448, 4;
	add.s64 	%rd56, %rd2, %rd55;
	atom.global.add.u32 	%r449, [%rd56+512], %r182;
$L__BB3_152:
	bar.sync 	0;
	add.s32 	%r450, %r450, 1;
	setp.ne.s32 	%p90, %r450, %r24;
	@%p90 bra 	$L__BB3_2;
$L__BB3_153:
	ret;

}
	// .globl	_ZN3cub18CUB_300001_SM_10006detail10radix_sort33DeviceRadixSortExclusiveSumKernelINS1_5radix10policy_hubIiNS0_8NullTypeEjE10Policy1000EjEEvPT0_
.visible .entry _ZN3cub18CUB_300001_SM_10006detail10radix_sort33DeviceRadixSortExclusiveSumKernelINS1_5radix10policy_hubIiNS0_8NullTypeEjE10Policy1000EjEEvPT0_(
	.param .u64 .ptr .align 1 _ZN3cub18CUB_300001_SM_10006detail10radix_sort33DeviceRadixSortExclusiveSumKernelINS1_5radix10policy_hubIiNS0_8NullTypeEjE10Policy1000EjEEvPT0__param_0
)
{
	.reg .pred 	%p<4>;
	.reg .b32 	%r<77>;
	.reg .b64 	%rd<5>;
	// demoted variable
	.shared .align 16 .b8 _ZZN3cub18CUB_300001_SM_10006detail10radix_sort33DeviceRadixSortExclusiveSumKernelINS1_5radix10policy_hubIiNS0_8NullTypeEjE10Policy1000EjEEvPT0_E12temp_storage[1184];
	ld.param.u64 	%rd2, [_ZN3cub18CUB_300001_SM_10006detail10radix_sort33DeviceRadixSortExclusiveSumKernelINS1_5radix10policy_hubIiNS0_8NullTypeEjE10Policy1000EjEEvPT0__param_0];
	cvta.to.global.u64 	%rd3, %rd2;
	mov.u32 	%r6, %ctaid.x;
	shl.b32 	%r7, %r6, 8;
	mov.u32 	%r1, %tid.x;
	setp.gt.u32 	%p1, %r1, 255;
	add.s32 	%r8, %r7, %r1;
	mul.wide.s32 	%rd4, %r8, 4;
	add.s64 	%rd1, %rd3, %rd4;
	@%p1 bra 	$L__BB4_2;
	ld.global.u32 	%r76, [%rd1];
$L__BB4_2:
	shr.u32 	%r9, %r1, 3;
	add.s32 	%r10, %r9, %r1;
	shl.b32 	%r11, %r10, 2;
	mov.u32 	%r12, _ZZN3cub18CUB_300001_SM_10006detail10radix_sort33DeviceRadixSortExclusiveSumKernelINS1_5radix10policy_hubIiNS0_8NullTypeEjE10Policy1000EjEEvPT0_E12temp_storage;
	add.s32 	%r13, %r12, %r11;
	add.s32 	%r4, %r13, 16;
	st.shared.u32 	[%r13+16], %r76;
	bar.sync 	0;
	setp.gt.u32 	%p2, %r1, 31;
	@%p2 bra 	$L__BB4_4;
	mad.lo.s32 	%r45, %r1, 36, %r12;
	ld.shared.u32 	%r46, [%r45+16];
	ld.shared.u32 	%r47, [%r45+20];
	ld.shared.u32 	%r48, [%r45+24];
	ld.shared.u32 	%r49, [%r45+28];
	ld.shared.u32 	%r50, [%r45+32];
	ld.shared.u32 	%r51, [%r45+36];
	ld.shared.u32 	%r52, [%r45+40];
	ld.shared.u32 	%r53, [%r45+44];
	add.s32 	%r54, %r47, %r46;
	add.s32 	%r55, %r54, %r48;
	add.s32 	%r56, %r55, %r49;
	add.s32 	%r57, %r56, %r50;
	add.s32 	%r58, %r57, %r51;
	add.s32 	%r59, %r58, %r52;
	add.s32 	%r18, %r59, %r53;
	mov.b32 	%r16, 1;
	mov.b32 	%r41, 0;
	mov.b32 	%r43, -1;
	// begin inline asm
	{  .reg .u32 r0;  .reg .pred p;  shfl.sync.up.b32 r0|p, %r18, %r16, %r41, %r43;  @p add.u32 r0, r0, %r18;  mov.u32 %r14, r0;}
	// end inline asm
	mov.b32 	%r22, 2;
	// begin inline asm
	{  .reg .u32 r0;  .reg .pred p;  shfl.sync.up.b32 r0|p, %r14, %r22, %r41, %r43;  @p add.u32 r0, r0, %r14;  mov.u32 %r20, r0;}
	// end inline asm
	mov.b32 	%r28, 4;
	// begin inline asm
	{  .reg .u32 r0;  .reg .pred p;  shfl.sync.up.b32 r0|p, %r20, %r28, %r41, %r43;  @p add.u32 r0, r0, %r20;  mov.u32 %r26, r0;}
	// end inline asm
	mov.b32 	%r34, 8;
	// begin inline asm
	{  .reg .u32 r0;  .reg .pred p;  shfl.sync.up.b32 r0|p, %r26, %r34, %r41, %r43;  @p add.u32 r0, r0, %r26;  mov.u32 %r32, r0;}
	// end inline asm
	mov.b32 	%r40, 16;
	// begin inline asm
	{  .reg .u32 r0;  .reg .pred p;  shfl.sync.up.b32 r0|p, %r32, %r40, %r41, %r43;  @p add.u32 r0, r0, %r32;  mov.u32 %r38, r0;}
	// end inline asm
	sub.s32 	%r60, %r38, %r18;
	ld.shared.u32 	%r61, [%r45+16];
	ld.shared.u32 	%r62, [%r45+20];
	ld.shared.u32 	%r63, [%r45+24];
	ld.shared.u32 	%r64, [%r45+28];
	ld.shared.u32 	%r65, [%r45+32];
	ld.shared.u32 	%r66, [%r45+36];
	ld.shared.u32 	%r67, [%r45+40];
	add.s32 	%r68, %r61, %r60;
	add.s32 	%r69, %r62, %r68;
	add.s32 	%r70, %r63, %r69;
	add.s32 	%r71, %r64, %r70;
	add.s32 	%r72, %r65, %r71;
	add.s32 	%r73, %r66, %r72;
	add.s32 	%r74, %r67, %r73;
	st.shared.u32 	[%r45+16], %r60;
	st.shared.u32 	[%r45+20], %r68;
	st.shared.u32 	[%r45+24], %r69;
	st.shared.u32 	[%r45+28], %r70;
	st.shared.u32 	[%r45+32], %r71;
	st.shared.u32 	[%r45+36], %r72;
	st.shared.u32 	[%r45+40], %r73;
	st.shared.u32 	[%r45+44], %r74;
$L__BB4_4:
	setp.gt.u32 	%p3, %r1, 255;
	bar.sync 	0;
	@%p3 bra 	$L__BB4_6;
	ld.shared.u32 	%r75, [%r4];
	st.global.u32 	[%rd1], %r75;
$L__BB4_6:
	ret;

}
	// .globl	_ZN3cub18CUB_300001_SM_10006detail10radix_sort29DeviceRadixSortOnesweepKernelINS1_5radix10policy_hubIiNS0_8NullTypeEjE10Policy1000ELNS0_9SortOrderE0EiS6_jiiNS1_21identity_decomposer_tEEEvPT5_SC_PT3_PKSD_PT1_PKSH_PT2_PKSL_T4_iiT6_
.visible .entry _ZN3cub18CUB_300001_SM_10006detail10radix_sort29DeviceRadixSortOnesweepKernelINS1_5radix10policy_hubIiNS0_8NullTypeEjE10Policy1000ELNS0_9SortOrderE0EiS6_jiiNS1_21identity_decomposer_tEEEvPT5_SC_PT3_PKSD_PT1_PKSH_PT2_PKSL_T4_iiT6_(
	.param .u64 .ptr .align 1 _ZN3cub18CUB_300001_SM_10006detail10radix_sort29DeviceRadixSortOnesweepKernelINS1_5radix10policy_hubIiNS0_8NullTypeEjE10Policy1000ELNS0_9SortOrderE0EiS6_jiiNS1_21identity_decomposer_tEEEvPT5_SC_PT3_PKSD_PT1_PKSH_PT2_PKSL_T4_iiT6__param_0,
	.param .u64 .ptr .align 1 _ZN3cub18CUB_300001_SM_10006detail10radix_sort29DeviceRadixSortOnesweepKernelINS1_5radix10policy_hubIiNS0_8NullTypeEjE10Policy1000ELNS0_9SortOrderE0EiS6_jiiNS1_21identity_decomposer_tEEEvPT5_SC_PT3_PKSD_PT1_PKSH_PT2_PKSL_T4_iiT6__param_1,
	.param .u64 .ptr .align 1 _ZN3cub18CUB_300001_SM_10006detail10radix_sort29DeviceRadixSortOnesweepKernelINS1_5radix10policy_hubIiNS0_8NullTypeEjE10Policy1000ELNS0_9SortOrderE0EiS6_jiiNS1_21identity_decomposer_tEEEvPT5_SC_PT3_PKSD_PT1_PKSH_PT2_PKSL_T4_iiT6__param_2,
	.param .u64 .ptr .align 1 _ZN3cub18CUB_300001_SM_10006detail10radix_sort29DeviceRadixSortOnesweepKernelINS1_5radix10policy_hubIiNS0_8NullTypeEjE10Policy1000ELNS0_9SortOrderE0EiS6_jiiNS1_21identity_decomposer_tEEEvPT5_SC_PT3_PKSD_PT1_PKSH_PT2_PKSL_T4_iiT6__param_3,
	.param .u64 .ptr .align 1 _ZN3cub18CUB_300001_SM_10006detail10radix_sort29DeviceRadixSortOnesweepKernelINS1_5radix10policy_hubIiNS0_8NullTypeEjE10Policy1000ELNS0_9SortOrderE0EiS6_jiiNS1_21identity_decomposer_tEEEvPT5_SC_PT3_PKSD_PT1_PKSH_PT2_PKSL_T4_iiT6__param_4,
	.param .u64 .ptr .align 1 _ZN3cub18CUB_300001_SM_10006detail10radix_sort29DeviceRadixSortOnesweepKernelINS1_5radix10policy_hubIiNS0_8NullTypeEjE10Policy1000ELNS0_9SortOrderE0EiS6_jiiNS1_21identity_decomposer_tEEEvPT5_SC_PT3_PKSD_PT1_PKSH_PT2_PKSL_T4_iiT6__param_5,
	.param .u64 .ptr .align 1 _ZN3cub18CUB_300001_SM_10006detail10radix_sort29DeviceRadixSortOnesweepKernelINS1_5radix10policy_hubIiNS0_8NullTypeEjE10Policy1000ELNS0_9SortOrderE0EiS6_jiiNS1_21identity_decomposer_tEEEvPT5_SC_PT3_PKSD_PT1_PKSH_PT2_PKSL_T4_iiT6__param_6,
	.param .u64 .ptr .align 1 _ZN3cub18CUB_300001_SM_10006detail10radix_sort29DeviceRadixSortOnesweepKernelINS1_5radix10policy_hubIiNS0_8NullTypeEjE10Policy1000ELNS0_9SortOrderE0EiS6_jiiNS1_21identity_decomposer_tEEEvPT5_SC_PT3_PKSD_PT1_PKSH_PT2_PKSL_T4_iiT6__param_7,
	.param .u32 _ZN3cub18CUB_300001_SM_10006detail10radix_sort29DeviceRadixSortOnesweepKernelINS1_5radix10policy_hubIiNS0_8NullTypeEjE10Policy1000ELNS0_9SortOrderE0EiS6_jiiNS1_21identity_decomposer_tEEEvPT5_SC_PT3_PKSD_PT1_PKSH_PT2_PKSL_T4_iiT6__param_8,
	.param .u32 _ZN3cub18CUB_300001_SM_10006detail10radix_sort29DeviceRadixSortOnesweepKernelINS1_5radix10policy_hubIiNS0_8NullTypeEjE10Policy1000ELNS0_9SortOrderE0EiS6_jiiNS1_21identity_decomposer_tEEEvPT5_SC_PT3_PKSD_PT1_PKSH_PT2_PKSL_T4_iiT6__param_9,
	.param .u32 _ZN3cub18CUB_300001_SM_10006detail10radix_sort29DeviceRadixSortOnesweepKernelINS1_5radix10policy_hubIiNS0_8NullTypeEjE10Policy1000ELNS0_9SortOrderE0EiS6_jiiNS1_21identity_decomposer_tEEEvPT5_SC_PT3_PKSD_PT1_PKSH_PT2_PKSL_T4_iiT6__param_10,
	.param .align 1 .b8 _ZN3cub18CUB_300001_SM_10006detail10radix_sort29DeviceRadixSortOnesweepKernelINS1_5radix10policy_hubIiNS0_8NullTypeEjE10Policy1000ELNS0_9SortOrderE0EiS6_jiiNS1_21identity_decomposer_tEEEvPT5_SC_PT3_PKSD_PT1_PKSH_PT2_PKSL_T4_iiT6__param_11[1]
)
.maxntid 384
{
	.reg .pred 	%p<147>;
	.reg .b32 	%r<1995>;
	.reg .b64 	%rd<140>;
	// demoted variable
	.shared .align 16 .b8 _ZZN3cub18CUB_300001_SM_10006detail10radix_sort29DeviceRadixSortOnesweepKernelINS1_5radix10policy_hubIiNS0_8NullTypeEjE10Policy1000ELNS0_9SortOrderE0EiS6_jiiNS1_21identity_decomposer_tEEEvPT5_SC_PT3_PKSD_PT1_PKSH_PT2_PKSL_T4_iiT6_E1s[31744];
	ld.param.u64 	%rd13, [_ZN3cub18CUB_300001_SM_10006detail10radix_sort29DeviceRadixSortOnesweepKernelINS1_5radix10policy_hubIiNS0_8NullTypeEjE10Policy1000ELNS0_9SortOrderE0EiS6_jiiNS1_21identity_decomposer_tEEEvPT5_SC_PT3_PKSD_PT1_PKSH_PT2_PKSL_T4_iiT6__param_1];
	ld.param.u64 	%rd16, [_ZN3cub18CUB_300001_SM_10006detail10radix_sort29DeviceRadixSortOnesweepKernelINS1_5radix10policy_hubIiNS0_8NullTypeEjE10Policy1000ELNS0_9SortOrderE0EiS6_jiiNS1_21identity_decomposer_tEEEvPT5_SC_PT3_PKSD_PT1_PKSH_PT2_PKSL_T4_iiT6__param_4];
	ld.param.u64 	%rd17, [_ZN3cub18CUB_300001_SM_10006detail10radix_sort29DeviceRadixSortOnesweepKernelINS1_5radix10policy_hubIiNS0_8NullTypeEjE10Policy1000ELNS0_9SortOrderE0EiS6_jiiNS1_21identity_decomposer_tEEEvPT5_SC_PT3_PKSD_PT1_PKSH_PT2_PKSL_T4_iiT6__param_5];
	ld.param.u32 	%r328, [_ZN3cub18CUB_300001_SM_10006detail10radix_sort29DeviceRadixSortOnesweepKernelINS1_5radix10policy_hubIiNS0_8NullTypeEjE10Policy1000ELNS0_9SortOrderE0EiS6_jiiNS1_21identity_decomposer_tEEEvPT5_SC_PT3_PKSD_PT1_PKSH_PT2_PKSL_T4_iiT6__param_9];
	cvta.to.global.u64 	%rd1, %rd16;
	cvta.to.global.u64 	%rd2, %rd17;
	mov.u32 	%r1, %tid.x;
	// begin inline asm
	mov.u32 %r330, %laneid;
	// end inline asm
	setp.ne.s32 	%p1, %r1, 0;
	@%p1 bra 	$L__BB5_2;
	cvta.to.global.u64 	%rd18, %rd13;
	atom.global.add.u32 	%r331, [%rd18], 1;
	st.shared.u32 	[_ZZN3cub18CUB_300001_SM_10006detail10radix_sort29DeviceRadixSortOnesweepKernelINS1_5radix10policy_hubIiNS0_8NullTypeEjE10Policy1000ELNS0_9SortOrderE0EiS6_jiiNS1_21identity_decomposer_tEEEvPT5_SC_PT3_PKSD_PT1_PKSH_PT2_PKSL_T4_iiT6_E1s+30720], %r331;
$L__BB5_2:
	ld.param.u32 	%r1888, [_ZN3cub18CUB_300001_SM_10006detail10radix_sort29DeviceRadixSortOnesweepKernelINS1_5radix10policy_hubIiNS0_8NullTypeEjE10Policy1000ELNS0_9SortOrderE0EiS6_jiiNS1_21identity_decomposer_tEEEvPT5_SC_PT3_PKSD_PT1_PKSH_PT2_PKSL_T4_iiT6__param_8];
	bar.sync 	0;
	ld.shared.u32 	%r3, [_ZZN3cub18CUB_300001_SM_10006detail10radix_sort29DeviceRadixSortOnesweepKernelINS1_5radix10policy_hubIiNS0_8NullTypeEjE10Policy1000ELNS0_9SortOrderE0EiS6_jiiNS1_21identity_decomposer_tEEEvPT5_SC_PT3_PKSD_PT1_PKSH_PT2_PKSL_T4_iiT6_E1s+30720];
	mul.lo.s32 	%r4, %r3, 7680;
	add.s32 	%r332, %r4, 7680;
	setp.gt.s32 	%p2, %r332, %r1888;
	@%p2 bra 	$L__BB5_4;
	and.b32  	%r333, %r1, 31;
	and.b32  	%r334, %r1, 992;
	mul.lo.s32 	%r335, %r334, 20;
	or.b32  	%r336, %r335, %r333;
	cvt.u64.u32 	%rd19, %r4;
	cvt.u64.u32 	%rd20, %r336;
	add.s64 	%rd21, %rd20, %rd19;
	shl.b64 	%rd22, %rd21, 2;
	add.s64 	%rd23, %rd2, %rd22;
	ld.global.u32 	%r1916, [%rd23];
	ld.global.u32 	%r1917, [%rd23+128];
	ld.global.u32 	%r1918, [%rd23+256];
	ld.global.u32 	%r1919, [%rd23+384];
	ld.global.u32 	%r1920, [%rd23+512];
	ld.global.u32 	%r1921, [%rd23+640];
	ld.global.u32 	%r1922, [%rd23+768];
	ld.global.u32 	%r1923, [%rd23+896];
	ld.global.u32 	%r1924, [%rd23+1024];
	ld.global.u32 	%r1925, [%rd23+1152];
	ld.global.u32 	%r1926, [%rd23+1280];
	ld.global.u32 	%r1927, [%rd23+1408];
	ld.global.u32 	%r1928, [%rd23+1536];
	ld.global.u32 	%r1929, [%rd23+1664];
	ld.global.u32 	%r1930, [%rd23+1792];
	ld.global.u32 	%r1931, [%rd23+1920];
	ld.global.u32 	%r1932, [%rd23+2048];
	ld.global.u32 	%r1933, [%rd23+2176];
	ld.global.u32 	%r1934, [%rd23+2304];
	ld.global.u32 	%r1935, [%rd23+2432];
	bra.uni 	$L__BB5_44;
$L__BB5_4:
	ld.param.u32 	%r1889, [_ZN3cub18CUB_300001_SM_10006detail10radix_sort29DeviceRadixSortOnesweepKernelINS1_5radix10policy_hubIiNS0_8NullTypeEjE10Policy1000ELNS0_9SortOrderE0EiS6_jiiNS1_21identity_decomposer_tEEEvPT5_SC_PT3_PKSD_PT1_PKSH_PT2_PKSL_T4_iiT6__param_8];
	cvt.u64.u32 	%rd24, %r4;
	sub.s32 	%r25, %r1889, %r4;
	and.b32  	%r338, %r1, 31;
	and.b32  	%r339, %r1, 992;
	mul.lo.s32 	%r340, %r339, 20;
	or.b32  	%r26, %r340, %r338;
	setp.ge.s32 	%p3, %r26, %r25;
	cvt.u64.u32 	%rd25, %r26;
	add.s64 	%rd26, %rd25, %rd24;
	shl.b64 	%rd27, %rd26, 2;
	add.s64 	%rd3, %rd2, %rd27;
	mov.b32 	%r1916, 2147483647;
	@%p3 bra 	$L__BB5_6;
	ld.global.u32 	%r1916, [%rd3];
$L__BB5_6:
	add.s32 	%r342, %r26, 32;
	setp.ge.s32 	%p4, %r342, %r25;
	mov.b32 	%r1917, 2147483647;
	@%p4 bra 	$L__BB5_8;
	ld.global.u32 	%r1917, [%rd3+128];
$L__BB5_8:
	add.s32 	%r344, %r26, 64;
	setp.ge.s32 	%p5, %r344, %r25;
	mov.b32 	%r1918, 2147483647;
	@%p5 bra 	$L__BB5_10;
	ld.global.u32 	%r1918, [%rd3+256];
$L__BB5_10:
	add.s32 	%r346, %r26, 96;
	setp.ge.s32 	%p6, %r346, %r25;
	mov.b32 	%r1919, 2147483647;
	@%p6 bra 	$L__BB5_12;
	ld.global.u32 	%r1919, [%rd3+384];
$L__BB5_12:
	add.s32 	%r348, %r26, 128;
	setp.ge.s32 	%p7, %r348, %r25;
	mov.b32 	%r1920, 2147483647;
	@%p7 bra 	$L__BB5_14;
	ld.global.u32 	%r1920, [%rd3+512];
$L__BB5_14:
	add.s32 	%r350, %r26, 160;
	setp.ge.s32 	%p8, %r350, %r25;
	mov.b32 	%r1921, 2147483647;
	@%p8 bra 	$L__BB5_16;
	ld.global.u32 	%r1921, [%rd3+640];
$L__BB5_16:
	add.s32 	%r352, %r26, 192;
	setp.ge.s32 	%p9, %r352, %r25;
	mov.b32 	%r1922, 2147483647;
	@%p9 bra 	$L__BB5_18;
	ld.global.u32 	%r1922, [%rd3+768];
$L__BB5_18:
	add.s32 	%r354, %r26, 224;
	setp.ge.s32 	%p10, %r354, %r25;
	mov.b32 	%r1923, 2147483647;
	@%p10 bra 	$L__BB5_20;
	ld.global.u32 	%r1923, [%rd3+896];
$L__BB5_20:
	add.s32 	%r356, %r26, 256;
	setp.ge.s32 	%p11, %r356, %r25;
	mov.b32 	%r1924, 2147483647;
	@%p11 bra 	$L__BB5_22;
	ld.global.u32 	%r1924, [%rd3+1024];
$L__BB5_22:
	add.s32 	%r358, %r26, 288;
	setp.ge.s32 	%p12, %r358, %r25;
	mov.b32 	%r1925, 2147483647;
	@%p12 bra 	$L__BB5_24;
	ld.global.u32 	%r1925, [%rd3+1152];
$L__BB5_24:
	add.s32 	%r360, %r26, 320;
	setp.ge.s32 	%p13, %r360, %r25;
	mov.b32 	%r1926, 2147483647;
	@%p13 bra 	$L__BB5_26;
	ld.global.u32 	%r1926, [%rd3+1280];
$L__BB5_26:
	add.s32 	%r362, %r26, 352;
	setp.ge.s32 	%p14, %r362, %r25;
	mov.b32 	%r1927, 2147483647;
	@%p14 bra 	$L__BB5_28;
	ld.global.u32 	%r1927, [%rd3+1408];
$L__BB5_28:
	add.s32 	%r364, %r26, 384;
	setp.ge.s32 	%p15, %r364, %r25;
	mov.b32 	%r1928, 2147483647;
	@%p15 bra 	$L__BB5_30;
	ld.global.u32 	%r1928, [%rd3+1536];
$L__BB5_30:
	add.s32 	%r366, %r26, 416;
	setp.ge.s32 	%p16, %r366, %r25;
	mov.b32 	%r1929, 2147483647;
	@%p16 bra 	$L__BB5_32;
	ld.global.u32 	%r1929, [%rd3+1664];
$L__BB5_32:
	add.s32 	%r368, %r26, 448;
	setp.ge.s32 	%p17, %r368, %r25;
	mov.b32 	%r1930, 2147483647;
	@%p17 bra 	$L__BB5_34;
	ld.global.u32 	%r1930, [%rd3+1792];
$L__BB5_34:
	add.s32 	%r370, %r26, 480;
	setp.ge.s32 	%p18, %r370, %r25;
	mov.b32 	%r1931, 2147483647;
	@%p18 bra 	$L__BB5_36;
	ld.global.u32 	%r1931, [%rd3+1920];
$L__BB5_36:
	add.s32 	%r372, %r26, 512;
	setp.ge.s32 	%p19, %r372, %r25;
	mov.b32 	%r1932, 2147483647;
	@%p19 bra 	$L__BB5_38;
	ld.global.u32 	%r1932, [%rd3+2048];
$L__BB5_38:
	add.s32 	%r374, %r26, 544;
	setp.ge.s32 	%p20, %r374, %r25;
	mov.b32 	%r1933, 2147483647;
	@%p20 bra 	$L__BB5_40;
	ld.global.u32 	%r1933, [%rd3+2176];
$L__BB5_40:
	add.s32 	%r376, %r26, 576;
	setp.ge.s32 	%p21, %r376, %r25;
	mov.b32 	%r1934, 2147483647;
	@%p21 bra 	$L__BB5_42;
	ld.global.u32 	%r1934, [%rd3+2304];
$L__BB5_42:
	add.s32 	%r378, %r26, 608;
	setp.ge.s32 	%p22, %r378, %r25;
	mov.b32 	%r1935, 2147483647;
	@%p22 bra 	$L__BB5_44;
	ld.global.u32 	%r1935, [%rd3+2432];
$L__BB5_44:
	ld.param.u32 	%r1896, [_ZN3cub18CUB_300001_SM_10006detail10radix_sort29DeviceRadixSortOnesweepKernelINS1_5radix10policy_hubIiNS0_8NullTypeEjE10Policy1000ELNS0_9SortOrderE0EiS6_jiiNS1_21identity_decomposer_tEEEvPT5_SC_PT3_PKSD_PT1_PKSH_PT2_PKSL_T4_iiT6__param_10];
	mov.b32 	%r379, -1;
	shl.b32 	%r380, %r379, %r1896;
	not.b32 	%r86, %r380;
	shr.u32 	%r87, %r1, 5;
	shl.b32 	%r381, %r87, 10;
	mov.u32 	%r382, _ZZN3cub18CUB_300001_SM_10006detail10radix_sort29DeviceRadixSortOnesweepKernelINS1_5radix10policy_hubIiNS0_8NullTypeEjE10Policy1000ELNS0_9SortOrderE0EiS6_jiiNS1_21identity_decomposer_tEEEvPT5_SC_PT3_PKSD_PT1_PKSH_PT2_PKSL_T4_iiT6_E1s;
	add.s32 	%r88, %r382, %r381;
	setp.gt.s32 	%p23, %r330, 255;
	@%p23 bra 	$L__BB5_57;
	max.s32 	%r383, %r330, 224;
	sub.s32 	%r384, %r383, %r330;
	add.s32 	%r385, %r384, 31;
	shr.u32 	%r386, %r385, 5;
	add.s32 	%r89, %r386, 1;
	and.b32  	%r90, %r89, 15;
	setp.lt.u32 	%p24, %r385, 480;
	mov.u32 	%r1939, %r330;
	@%p24 bra 	$L__BB5_48;
	and.b32  	%r387, %r89, 268435440;
	neg.s32 	%r1937, %r387;
	shl.b32 	%r389, %r330, 2;
	add.s32 	%r390, %r381, %r389;
	add.s32 	%r392, %r390, %r382;
	add.s32 	%r1936, %r392, 1024;
	mov.u32 	%r1939, %r330;
$L__BB5_47:
	.pragma "nounroll";
	mov.b32 	%r393, 0;
	st.shared.u32 	[%r1936+-1024], %r393;
	st.shared.u32 	[%r1936+-896], %r393;
	st.shared.u32 	[%r1936+-768], %r393;
	st.shared.u32 	[%r1936+-640], %r393;
	st.shared.u32 	[%r1936+-512], %r393;
	st.shared.u32 	[%r1936+-384], %r393;
	st.shared.u32 	[%r1936+-256], %r393;
	st.shared.u32 	[%r1936+-128], %r393;
	st.shared.u32 	[%r1936], %r393;
	st.shared.u32 	[%r1936+128], %r393;
	st.shared.u32 	[%r1936+256], %r393;
	st.shared.u32 	[%r1936+384], %r393;
	st.shared.u32 	[%r1936+512], %r393;
	st.shared.u32 	[%r1936+640], %r393;
	st.shared.u32 	[%r1936+768], %r393;
	st.shared.u32 	[%r1936+896], %r393;
	add.s32 	%r1939, %r1939, 512;
	add.s32 	%r1937, %r1937, 16;
	add.s32 	%r1936, %r1936, 2048;
	setp.ne.s32 	%p25, %r1937, 0;
	@%p25 bra 	$L__BB5_47;
$L__BB5_48:
	setp.eq.s32 	%p26, %r90, 0;
	@%p26 bra 	$L__BB5_57;
	and.b32  	%r100, %r89, 7;
	setp.lt.u32 	%p27, %r90, 8;
	@%p27 bra 	$L__BB5_51;
	shl.b32 	%r394, %r1939, 2;
	add.s32 	%r395, %r88, %r394;
	mov.b32 	%r396, 0;
	st.shared.u32 	[%r395], %r396;
	st.shared.u32 	[%r395+128], %r396;
	st.shared.u32 	[%r395+256], %r396;
	st.shared.u32 	[%r395+384], %r396;
	st.shared.u32 	[%r395+512], %r396;
	st.shared.u32 	[%r395+640], %r396;
	st.shared.u32 	[%r395+768], %r396;
	st.shared.u32 	[%r395+896], %r396;
	add.s32 	%r1939, %r1939, 256;
$L__BB5_51:
	setp.eq.s32 	%p28, %r100, 0;
	@%p28 bra 	$L__BB5_57;
	and.b32  	%r103, %r89, 3;
	setp.lt.u32 	%p29, %r100, 4;
	@%p29 bra 	$L__BB5_54;
	shl.b32 	%r397, %r1939, 2;
	add.s32 	%r398, %r88, %r397;
	mov.b32 	%r399, 0;
	st.shared.u32 	[%r398], %r399;
	st.shared.u32 	[%r398+128], %r399;
	st.shared.u32 	[%r398+256], %r399;
	st.shared.u32 	[%r398+384], %r399;
	add.s32 	%r1939, %r1939, 128;
$L__BB5_54:
	setp.eq.s32 	%p30, %r103, 0;
	@%p30 bra 	$L__BB5_57;
	shl.b32 	%r401, %r1939, 2;
	add.s32 	%r402, %r381, %r401;
	add.s32 	%r1943, %r382, %r402;
	neg.s32 	%r1942, %r103;
$L__BB5_56:
	.pragma "nounroll";
	mov.b32 	%r404, 0;
	st.shared.u32 	[%r1943], %r404;
	add.s32 	%r1943, %r1943, 128;
	add.s32 	%r1942, %r1942, 1;
	setp.ne.s32 	%p31, %r1942, 0;
	@%p31 bra 	$L__BB5_56;
$L__BB5_57:
	bar.warp.sync 	-1;
	xor.b32  	%r406, %r1916, -2147483648;
	shr.u32 	%r407, %r406, %r328;
	and.b32  	%r112, %r407, %r86;
	shl.b32 	%r408, %r112, 2;
	add.s32 	%r409, %r88, %r408;
	atom.shared.add.u32 	%r410, [%r409], 1;
	xor.b32  	%r411, %r1917, -2147483648;
	shr.u32 	%r412, %r411, %r328;
	and.b32  	%r413, %r412, %r86;
	shl.b32 	%r414, %r413, 2;
	add.s32 	%r415, %r88, %r414;
	atom.shared.add.u32 	%r416, [%r415], 1;
	xor.b32  	%r417, %r1918, -2147483648;
	shr.u32 	%r418, %r417, %r328;
	and.b32  	%r419, %r418, %r86;
	shl.b32 	%r420, %r419, 2;
	add.s32 	%r421, %r88, %r420;
	atom.shared.add.u32 	%r422, [%r421], 1;
	xor.b32  	%r423, %r1919, -2147483648;
	shr.u32 	%r424, %r423, %r328;
	and.b32  	%r425, %r424, %r86;
	shl.b32 	%r426, %r425, 2;
	add.s32 	%r427, %r88, %r426;
	atom.shared.add.u32 	%r428, [%r427], 1;
	xor.b32  	%r429, %r1920, -2147483648;
	shr.u32 	%r430, %r429, %r328;
	and.b32  	%r431, %r430, %r86;
	shl.b32 	%r432, %r431, 2;
	add.s32 	%r433, %r88, %r432;
	atom.shared.add.u32 	%r434, [%r433], 1;
	xor.b32  	%r435, %r1921, -2147483648;
	shr.u32 	%r436, %r435, %r328;
	and.b32  	%r437, %r436, %r86;
	shl.b32 	%r438, %r437, 2;
	add.s32 	%r439, %r88, %r438;
	atom.shared.add.u32 	%r440, [%r439], 1;
	xor.b32  	%r441, %r1922, -2147483648;
	shr.u32 	%r442, %r441, %r328;
	and.b32  	%r443, %r442, %r86;
	shl.b32 	%r444, %r443, 2;
	add.s32 	%r445, %r88, %r444;
	atom.shared.add.u32 	%r446, [%r445], 1;
	xor.b32  	%r447, %r1923, -2147483648;
	shr.u32 	%r448, %r447, %r328;
	and.b32  	%r449, %r448, %r86;
	shl.b32 	%r450, %r449, 2;
	add.s32 	%r451, %r88, %r450;
	atom.shared.add.u32 	%r452, [%r451], 1;
	xor.b32  	%r453, %r1924, -2147483648;
	shr.u32 	%r454, %r453, %r328;
	and.b32  	%r455, %r454, %r86;
	shl.b32 	%r456, %r455, 2;
	add.s32 	%r457, %r88, %r456;
	atom.shared.add.u32 	%r458, [%r457], 1;
	xor.b32  	%r459, %r1925, -2147483648;
	shr.u32 	%r460, %r459, %r328;
	and.b32  	%r461, %r460, %r86;
	shl.b32 	%r462, %r461, 2;
	add.s32 	%r463, %r88, %r462;
	atom.shared.add.u32 	%r464, [%r463], 1;
	xor.b32  	%r465, %r1926, -2147483648;
	shr.u32 	%r466, %r465, %r328;
	and.b32  	%r467, %r466, %r86;
	shl.b32 	%r468, %r467, 2;
	add.s32 	%r469, %r88, %r468;
	atom.shared.add.u32 	%r470, [%r469], 1;
	xor.b32  	%r471, %r1927, -2147483648;
	shr.u32 	%r472, %r471, %r328;
	and.b32  	%r473, %r472, %r86;
	shl.b32 	%r474, %r473, 2;
	add.s32 	%r475, %r88, %r474;
	atom.shared.add.u32 	%r476, [%r475], 1;
	xor.b32  	%r477, %r1928, -2147483648;
	shr.u32 	%r478, %r477, %r328;
	and.b32  	%r479, %r478, %r86;
	shl.b32 	%r480, %r479, 2;
	add.s32 	%r481, %r88, %r480;
	atom.shared.add.u32 	%r482, [%r481], 1;
	xor.b32  	%r483, %r1929, -2147483648;
	shr.u32 	%r484, %r483, %r328;
	and.b32  	%r485, %r484, %r86;
	shl.b32 	%r486, %r485, 2;
	add.s32 	%r487, %r88, %r486;
	atom.shared.add.u32 	%r488, [%r487], 1;
	xor.b32  	%r489, %r1930, -2147483648;
	shr.u32 	%r490, %r489, %r328;
	and.b32  	%r491, %r490, %r86;
	shl.b32 	%r492, %r491, 2;
	add.s32 	%r493, %r88, %r492;
	atom.shared.add.u32 	%r494, [%r493], 1;
	xor.b32  	%r495, %r1931, -2147483648;
	shr.u32 	%r496, %r495, %r328;
	and.b32  	%r497, %r496, %r86;
	shl.b32 	%r498, %r497, 2;
	add.s32 	%r499, %r88, %r498;
	atom.shared.add.u32 	%r500, [%r499], 1;
	xor.b32  	%r501, %r1932, -2147483648;
	shr.u32 	%r502, %r501, %r328;
	and.b32  	%r503, %r502, %r86;
	shl.b32 	%r504, %r503, 2;
	add.s32 	%r505, %r88, %r504;
	atom.shared.add.u32 	%r506, [%r505], 1;
	xor.b32  	%r507, %r1933, -2147483648;
	shr.u32 	%r508, %r507, %r328;
	and.b32  	%r509, %r508, %r86;
	shl.b32 	%r510, %r509, 2;
	add.s32 	%r511, %r88, %r510;
	atom.shared.add.u32 	%r512, [%r511], 1;
	xor.b32  	%r513, %r1934, -2147483648;
	shr.u32 	%r514, %r513, %r328;
	and.b32  	%r515, %r514, %r86;
	shl.b32 	%r516, %r515, 2;
	add.s32 	%r517, %r88, %r516;
	atom.shared.add.u32 	%r518, [%r517], 1;
	xor.b32  	%r1969, %r1935, -2147483648;
	shr.u32 	%r519, %r1969, %r328;
	and.b32  	%r520, %r519, %r86;
	shl.b32 	%r521, %r520, 2;
	add.s32 	%r522, %r88, %r521;
	atom.shared.add.u32 	%r523, [%r522], 1;
	bar.sync 	0;
	setp.gt.u32 	%p32, %r1, 255;
	shl.b32 	%r524, %r1, 2;
	add.s32 	%r114, %r382, %r524;
	mov.b32 	%r1944, 0;
	@%p32 bra 	$L__BB5_59;
	ld.shared.u32 	%r526, [%r114];
	mov.b32 	%r527, 0;
	st.shared.u32 	[%r114], %r527;
	ld.shared.u32 	%r528, [%r114+1024];
	st.shared.u32 	[%r114+1024], %r526;
	add.s32 	%r529, %r528, %r526;
	ld.shared.u32 	%r530, [%r114+2048];
	st.shared.u32 	[%r114+2048], %r529;
	add.s32 	%r531, %r530, %r529;
	ld.shared.u32 	%r532, [%r114+3072];
	st.shared.u32 	[%r114+3072], %r531;
	add.s32 	%r533, %r532, %r531;
	ld.shared.u32 	%r534, [%r114+4096];
	st.shared.u32 	[%r114+4096], %r533;
	add.s32 	%r535, %r534, %r533;
	ld.shared.u32 	%r536, [%r114+5120];
	st.shared.u32 	[%r114+5120], %r535;
	add.s32 	%r537, %r536, %r535;
	ld.shared.u32 	%r538, [%r114+6144];
	st.shared.u32 	[%r114+6144], %r537;
	add.s32 	%r539, %r538, %r537;
	ld.shared.u32 	%r540, [%r114+7168];
	st.shared.u32 	[%r114+7168], %r539;
	add.s32 	%r541, %r540, %r539;
	ld.shared.u32 	%r542, [%r114+8192];
	st.shared.u32 	[%r114+8192], %r541;
	add.s32 	%r543, %r542, %r541;
	ld.shared.u32 	%r544, [%r114+9216];
	st.shared.u32 	[%r114+9216], %r543;
	add.s32 	%r545, %r544, %r543;
	ld.shared.u32 	%r546, [%r114+10240];
	st.shared.u32 	[%r114+10240], %r545;
	add.s32 	%r547, %r546, %r545;
	ld.shared.u32 	%r548, [%r114+11264];
	st.shared.u32 	[%r114+11264], %r547;
	add.s32 	%r1944, %r548, %r547;
$L__BB5_59:
	ld.param.u64 	%rd131, [_ZN3cub18CUB_300001_SM_10006detail10radix_sort29DeviceRadixSortOnesweepKernelINS1_5radix10policy_hubIiNS0_8NullTypeEjE10Policy1000ELNS0_9SortOrderE0EiS6_jiiNS1_21identity_decomposer_tEEEvPT5_SC_PT3_PKSD_PT1_PKSH_PT2_PKSL_T4_iiT6__param_0];
	setp.gt.u32 	%p33, %r1, 255;
	shl.b32 	%r549, %r3, 8;
	add.s32 	%r550, %r549, %r1;
	cvta.to.global.u64 	%rd4, %rd131;
	mul.wide.s32 	%rd28, %r550, 4;
	add.s64 	%rd5, %rd4, %rd28;
	@%p33 bra 	$L__BB5_61;
	or.b32  	%r551, %r1944, 1073741824;
	st.volatile.global.u32 	[%rd5], %r551;
$L__BB5_61:
	ld.param.u64 	%rd138, [_ZN3cub18CUB_300001_SM_10006detail10radix_sort29DeviceRadixSortOnesweepKernelINS1_5radix10policy_hubIiNS0_8NullTypeEjE10Policy1000ELNS0_9SortOrderE0EiS6_jiiNS1_21identity_decomposer_tEEEvPT5_SC_PT3_PKSD_PT1_PKSH_PT2_PKSL_T4_iiT6__param_3];
	ld.param.u64 	%rd134, [_ZN3cub18CUB_300001_SM_10006detail10radix_sort29DeviceRadixSortOnesweepKernelINS1_5radix10policy_hubIiNS0_8NullTypeEjE10Policy1000ELNS0_9SortOrderE0EiS6_jiiNS1_21identity_decomposer_tEEEvPT5_SC_PT3_PKSD_PT1_PKSH_PT2_PKSL_T4_iiT6__param_2];
	xor.b32  	%r1954, %r1920, -2147483648;
	xor.b32  	%r1955, %r1921, -2147483648;
	xor.b32  	%r1956, %r1922, -2147483648;
	xor.b32  	%r1958, %r1924, -2147483648;
	xor.b32  	%r1959, %r1925, -2147483648;
	xor.b32  	%r1957, %r1923, -2147483648;
	xor.b32  	%r1960, %r1926, -2147483648;
	xor.b32  	%r1953, %r1919, -2147483648;
	xor.b32  	%r1950, %r1916, -2147483648;
	xor.b32  	%r1962, %r1928, -2147483648;
	xor.b32  	%r1961, %r1927, -2147483648;
	xor.b32  	%r1951, %r1917, -2147483648;
	xor.b32  	%r1964, %r1930, -2147483648;
	xor.b32  	%r1963, %r1929, -2147483648;
	xor.b32  	%r1965, %r1931, -2147483648;
	xor.b32  	%r1966, %r1932, -2147483648;
	xor.b32  	%r1952, %r1918, -2147483648;
	xor.b32  	%r1967, %r1933, -2147483648;
	xor.b32  	%r1968, %r1934, -2147483648;
	setp.lt.u32 	%p34, %r1, 256;
	setp.eq.s32 	%p35, %r1944, 7680;
	and.pred  	%p36, %p34, %p35;
	selp.u32 	%r552, 1, 0, %p36;
	{ 
	.reg .pred 	%p1; 
	.reg .pred 	%p2; 
	setp.ne.u32 	%p1, %r552, 0; 
	bar.red.or.pred 	%p2, 0, %p1; 
	selp.u32 	%r553, 1, 0, %p2; 
	}
	setp.eq.s32 	%p37, %r553, 0;
	cvta.to.global.u64 	%rd29, %rd134;
	mul.wide.u32 	%rd30, %r1, 4;
	add.s64 	%rd6, %rd29, %rd30;
	cvta.to.global.u64 	%rd31, %rd138;
	add.s64 	%rd7, %rd31, %rd30;
	@%p37 bra 	$L__BB5_115;
	setp.gt.u32 	%p38, %r1, 255;
	setp.gt.u32 	%p39, %r1, %r112;
	selp.b32 	%r136, 7680, 0, %p39;
	@%p38 bra 	$L__BB5_70;
	ld.global.u32 	%r554, [%rd7];
	sub.s32 	%r1948, %r554, %r136;
	st.shared.u32 	[%r114+30720], %r1948;
	setp.lt.s32 	%p40, %r3, 1;
	mov.u32 	%r1949, %r1944;
	@%p40 bra 	$L__BB5_69;
	mov.b32 	%r1946, -1;
	mov.u32 	%r1945, %r3;
	mov.u32 	%r1949, %r1944;
$L__BB5_65:
	add.s32 	%r141, %r1945, -1;
	shl.b32 	%r556, %r141, 8;
	add.s32 	%r557, %r556, %r1;
	mul.wide.s32 	%rd32, %r557, 4;
	add.s64 	%rd8, %rd4, %rd32;
$L__BB5_66:
	membar.cta;
	ld.volatile.global.u32 	%r142, [%rd8];
	setp.eq.s32 	%p41, %r142, 0;
	@%p41 bra 	$L__BB5_66;
	and.b32  	%r558, %r142, 1073741823;
	add.s32 	%r1949, %r558, %r1949;
	setp.gt.s32 	%p42, %r142, -1;
	vote.sync.ballot.b32 	%r1946, %p42, %r1946;
	setp.gt.u32 	%p44, %r1945, 1;
	and.pred  	%p45, %p42, %p44;
	mov.u32 	%r1945, %r141;
	@%p45 bra 	$L__BB5_65;
	ld.shared.u32 	%r1948, [%r114+30720];
$L__BB5_69:
	or.b32  	%r559, %r1949, -2147483648;
	st.volatile.global.u32 	[%rd5], %r559;
	sub.s32 	%r560, %r1949, %r1944;
	add.s32 	%r561, %r560, %r1948;
	st.shared.u32 	[%r114+30720], %r561;
$L__BB5_70:
	ld.param.u32 	%r1890, [_ZN3cub18CUB_300001_SM_10006detail10radix_sort29DeviceRadixSortOnesweepKernelINS1_5radix10policy_hubIiNS0_8NullTypeEjE10Policy1000ELNS0_9SortOrderE0EiS6_jiiNS1_21identity_decomposer_tEEEvPT5_SC_PT3_PKSD_PT1_PKSH_PT2_PKSL_T4_iiT6__param_8];
	ld.param.u64 	%rd135, [_ZN3cub18CUB_300001_SM_10006detail10radix_sort29DeviceRadixSortOnesweepKernelINS1_5radix10policy_hubIiNS0_8NullTypeEjE10Policy1000ELNS0_9SortOrderE0EiS6_jiiNS1_21identity_decomposer_tEEEvPT5_SC_PT3_PKSD_PT1_PKSH_PT2_PKSL_T4_iiT6__param_2];
	setp.gt.u32 	%p46, %r1, 255;
	mad.lo.s32 	%r148, %r3, 7680, 7680;
	setp.lt.s32 	%p47, %r148, %r1890;
	setp.eq.s64 	%p48, %rd135, 0;
	or.pred  	%p49, %p48, %p47;
	or.pred  	%p50, %p46, %p49;
	@%p50 bra 	$L__BB5_72;
	ld.shared.u32 	%r562, [%r114+30720];
	add.s32 	%r563, %r136, %r1944;
	add.s32 	%r564, %r563, %r562;
	st.global.u32 	[%rd6], %r564;
$L__BB5_72:
	ld.param.u32 	%r1891, [_ZN3cub18CUB_300001_SM_10006detail10radix_sort29DeviceRadixSortOnesweepKernelINS1_5radix10policy_hubIiNS0_8NullTypeEjE10Policy1000ELNS0_9SortOrderE0EiS6_jiiNS1_21identity_decomposer_tEEEvPT5_SC_PT3_PKSD_PT1_PKSH_PT2_PKSL_T4_iiT6__param_8];
	setp.gt.s32 	%p51, %r148, %r1891;
	bar.sync 	0;
	shl.b32 	%r565, %r112, 2;
	mov.u32 	%r566, _ZZN3cub18CUB_300001_SM_10006detail10radix_sort29DeviceRadixSortOnesweepKernelINS1_5radix10policy_hubIiNS0_8NullTypeEjE10Policy1000ELNS0_9SortOrderE0EiS6_jiiNS1_21identity_decomposer_tEEEvPT5_SC_PT3_PKSD_PT1_PKSH_PT2_PKSL_T4_iiT6_E1s;
	add.s32 	%r567, %r566, %r565;
	ld.shared.u32 	%rd9, [%r567+30720];
	@%p51 bra 	$L__BB5_74;
	and.b32  	%r568, %r1, 31;
	and.b32  	%r569, %r1, 992;
	mul.lo.s32 	%r570, %r569, 20;
	or.b32  	%r571, %r570, %r568;
	cvt.u64.u32 	%rd33, %r571;
	add.s64 	%rd34, %rd33, %rd9;
	shl.b64 	%rd35, %rd34, 2;
	add.s64 	%rd36, %rd1, %rd35;
	st.global.u32 	[%rd36], %r1916;
	st.global.u32 	[%rd36+128], %r1917;
	st.global.u32 	[%rd36+256], %r1918;
	st.global.u32 	[%rd36+384], %r1919;
	st.global.u32 	[%rd36+512], %r1920;
	st.global.u32 	[%rd36+640], %r1921;
	st.global.u32 	[%rd36+768], %r1922;
	st.global.u32 	[%rd36+896], %r1923;
	st.global.u32 	[%rd36+1024], %r1924;
	st.global.u32 	[%rd36+1152], %r1925;
	st.global.u32 	[%rd36+1280], %r1926;
	st.global.u32 	[%rd36+1408], %r1927;
	st.global.u32 	[%rd36+1536], %r1928;
	st.global.u32 	[%rd36+1664], %r1929;
	st.global.u32 	[%rd36+1792], %r1930;
	st.global.u32 	[%rd36+1920], %r1931;
	st.global.u32 	[%rd36+2048], %r1932;
	st.global.u32 	[%rd36+2176], %r1933;
	st.global.u32 	[%rd36+2304], %r1934;
	st.global.u32 	[%rd36+2432], %r1935;
	bra.uni 	$L__BB5_114;
$L__BB5_74:
	ld.param.u32 	%r1892, [_ZN3cub18CUB_300001_SM_10006detail10radix_sort29DeviceRadixSortOnesweepKernelINS1_5radix10policy_hubIiNS0_8NullTypeEjE10Policy1000ELNS0_9SortOrderE0EiS6_jiiNS1_21identity_decomposer_tEEEvPT5_SC_PT3_PKSD_PT1_PKSH_PT2_PKSL_T4_iiT6__param_8];
	mad.lo.s32 	%r149, %r3, -7680, %r1892;
	and.b32  	%r572, %r1, 31;
	and.b32  	%r573, %r1, 992;
	mul.lo.s32 	%r574, %r573, 20;
	or.b32  	%r150, %r574, %r572;
	setp.ge.s32 	%p52, %r150, %r149;
	cvt.u64.u32 	%rd37, %r150;
	add.s64 	%rd38, %rd37, %rd9;
	shl.b64 	%rd39, %rd38, 2;
	add.s64 	%rd10, %rd1, %rd39;
	@%p52 bra 	$L__BB5_76;
	st.global.u32 	[%rd10], %r1916;
$L__BB5_76:
	add.s32 	%r575, %r150, 32;
	setp.ge.s32 	%p53, %r575, %r149;
	@%p53 bra 	$L__BB5_78;
	st.global.u32 	[%rd10+128], %r1917;
$L__BB5_78:
	add.s32 	%r576, %r150, 64;
	setp.ge.s32 	%p54, %r576, %r149;
	@%p54 bra 	$L__BB5_80;
	st.global.u32 	[%rd10+256], %r1918;
$L__BB5_80:
	add.s32 	%r577, %r150, 96;
	setp.ge.s32 	%p55, %r577, %r149;
	@%p55 bra 	$L__BB5_82;
	st.global.u32 	[%rd10+384], %r1919;
$L__BB5_82:
	add.s32 	%r578, %r150, 128;
	setp.ge.s32 	%p56, %r578, %r149;
	@%p56 bra 	$L__BB5_84;
	st.global.u32 	[%rd10+512], %r1920;
$L__BB5_84:
	add.s32 	%r579, %r150, 160;
	setp.ge.s32 	%p57, %r579, %r149;
	@%p57 bra 	$L__BB5_86;
	st.global.u32 	[%rd10+640], %r1921;
$L__BB5_86:
	add.s32 	%r580, %r150, 192;
	setp.ge.s32 	%p58, %r580, %r149;
	@%p58 bra 	$L__BB5_88;
	st.global.u32 	[%rd10+768], %r1922;
$L__BB5_88:
	add.s32 	%r581, %r150, 224;
	setp.ge.s32 	%p59, %r581, %r149;
	@%p59 bra 	$L__BB5_90;
	st.global.u32 	[%rd10+896], %r1923;
$L__BB5_90:
	add.s32 	%r582, %r150, 256;
	setp.ge.s32 	%p60, %r582, %r149;
	@%p60 bra 	$L__BB5_92;
	st.global.u32 	[%rd10+1024], %r1924;
$L__BB5_92:
	add.s32 	%r583, %r150, 288;
	setp.ge.s32 	%p61, %r583, %r149;
	@%p61 bra 	$L__BB5_94;
	st.global.u32 	[%rd10+1152], %r1925;
$L__BB5_94:
	add.s32 	%r584, %r150, 320;
	setp.ge.s32 	%p62, %r584, %r149;
	@%p62 bra 	$L__BB5_96;
	st.global.u32 	[%rd10+1280], %r1926;
$L__BB5_96:
	add.s32 	%r585, %r150, 352;
	setp.ge.s32 	%p63, %r585, %r149;
	@%p63 bra 	$L__BB5_98;
	st.global.u32 	[%rd10+1408], %r1927;
$L__BB5_98:
	add.s32 	%r586, %r150, 384;
	setp.ge.s32 	%p64, %r586, %r149;
	@%p64 bra 	$L__BB5_100;
	st.global.u32 	[%rd10+1536], %r1928;
$L__BB5_100:
	add.s32 	%r587, %r150, 416;
	setp.ge.s32 	%p65, %r587, %r149;
	@%p65 bra 	$L__BB5_102;
	st.global.u32 	[%rd10+1664], %r1929;
$L__BB5_102:
	add.s32 	%r588, %r150, 448;
	setp.ge.s32 	%p66, %r588, %r149;
	@%p66 bra 	$L__BB5_104;
	st.global.u32 	[%rd10+1792], %r1930;
$L__BB5_104:
	add.s32 	%r589, %r150, 480;
	setp.ge.s32 	%p67, %r589, %r149;
	@%p67 bra 	$L__BB5_106;
	st.global.u32 	[%rd10+1920], %r1931;
$L__BB5_106:
	add.s32 	%r590, %r150, 512;
	setp.ge.s32 	%p68, %r590, %r149;
	@%p68 bra 	$L__BB5_108;
	st.global.u32 	[%rd10+2048], %r1932;
$L__BB5_108:
	add.s32 	%r591, %r150, 544;
	setp.ge.s32 	%p69, %r591, %r149;
	@%p69 bra 	$L__BB5_110;
	st.global.u32 	[%rd10+2176], %r1933;
$L__BB5_110:
	add.s32 	%r592, %r150, 576;
	setp.ge.s32 	%p70, %r592, %r149;
	@%p70 bra 	$L__BB5_112;
	st.global.u32 	[%rd10+2304], %r1934;
$L__BB5_112:
	add.s32 	%r593, %r150, 608;
	setp.ge.s32 	%p71, %r593, %r149;
	@%p71 bra 	$L__BB5_114;
	st.global.u32 	[%rd10+2432], %r1935;
$L__BB5_114:
	// begin inline asm
	exit;
	// end inline asm
	mov.u32 	%r1950, %r1916;
	mov.u32 	%r1951, %r1917;
	mov.u32 	%r1952, %r1918;
	mov.u32 	%r1953, %r1919;
	mov.u32 	%r1954, %r1920;
	mov.u32 	%r1955, %r1921;
	mov.u32 	%r1956, %r1922;
	mov.u32 	%r1957, %r1923;
	mov.u32 	%r1958, %r1924;
	mov.u32 	%r1959, %r1925;
	mov.u32 	%r1960, %r1926;
	mov.u32 	%r1961, %r1927;
	mov.u32 	%r1962, %r1928;
	mov.u32 	%r1963, %r1929;
	mov.u32 	%r1964, %r1930;
	mov.u32 	%r1965, %r1931;
	mov.u32 	%r1966, %r1932;
	mov.u32 	%r1967, %r1933;
	mov.u32 	%r1968, %r1934;
	mov.u32 	%r1969, %r1935;
$L__BB5_115:
	mul.hi.u32 	%r594, %r1, 357913942;
	add.s32 	%r595, %r594, %r1;
	shl.b32 	%r596, %r595, 2;
	mov.u32 	%r597, _ZZN3cub18CUB_300001_SM_10006detail10radix_sort29DeviceRadixSortOnesweepKernelINS1_5radix10policy_hubIiNS0_8NullTypeEjE10Policy1000ELNS0_9SortOrderE0EiS6_jiiNS1_21identity_decomposer_tEEEvPT5_SC_PT3_PKSD_PT1_PKSH_PT2_PKSL_T4_iiT6_E1s;
	add.s32 	%r598, %r597, %r596;
	add.s32 	%r171, %r598, 13328;
	st.shared.u32 	[%r598+13328], %r1944;
	bar.sync 	0;
	setp.gt.u32 	%p72, %r1, 31;
	@%p72 bra 	$L__BB5_117;
	mad.lo.s32 	%r630, %r1, 52, %r597;
	ld.shared.u32 	%r631, [%r630+13328];
	ld.shared.u32 	%r632, [%r630+13332];
	ld.shared.u32 	%r633, [%r630+13336];
	ld.shared.u32 	%r634, [%r630+13340];
	ld.shared.u32 	%r635, [%r630+13344];
	ld.shared.u32 	%r636, [%r630+13348];
	ld.shared.u32 	%r637, [%r630+13352];
	ld.shared.u32 	%r638, [%r630+13356];
	ld.shared.u32 	%r639, [%r630+13360];
	ld.shared.u32 	%r640, [%r630+13364];
	ld.shared.u32 	%r641, [%r630+13368];
	ld.shared.u32 	%r642, [%r630+13372];
	add.s32 	%r643, %r632, %r631;
	add.s32 	%r644, %r643, %r633;
	add.s32 	%r645, %r644, %r634;
	add.s32 	%r646, %r645, %r635;
	add.s32 	%r647, %r646, %r636;
	add.s32 	%r648, %r647, %r637;
	add.s32 	%r649, %r648, %r638;
	add.s32 	%r650, %r649, %r639;
	add.s32 	%r651, %r650, %r640;
	add.s32 	%r652, %r651, %r641;
	add.s32 	%r603, %r652, %r642;
	mov.b32 	%r601, 1;
	mov.b32 	%r626, 0;
	mov.b32 	%r628, -1;
	// begin inline asm
	{  .reg .s32 r0;  .reg .pred p;  shfl.sync.up.b32 r0|p, %r603, %r601, %r626, %r628;  @p add.s32 r0, r0, %r603;  mov.s32 %r599, r0;}
	// end inline asm
	mov.b32 	%r607, 2;
	// begin inline asm
	{  .reg .s32 r0;  .reg .pred p;  shfl.sync.up.b32 r0|p, %r599, %r607, %r626, %r628;  @p add.s32 r0, r0, %r599;  mov.s32 %r605, r0;}
	// end inline asm
	mov.b32 	%r613, 4;
	// begin inline asm
	{  .reg .s32 r0;  .reg .pred p;  shfl.sync.up.b32 r0|p, %r605, %r613, %r626, %r628;  @p add.s32 r0, r0, %r605;  mov.s32 %r611, r0;}
	// end inline asm
	mov.b32 	%r619, 8;
	// begin inline asm
	{  .reg .s32 r0;  .reg .pred p;  shfl.sync.up.b32 r0|p, %r611, %r619, %r626, %r628;  @p add.s32 r0, r0, %r611;  mov.s32 %r617, r0;}
	// end inline asm
	mov.b32 	%r625, 16;
	// begin inline asm
	{  .reg .s32 r0;  .reg .pred p;  shfl.sync.up.b32 r0|p, %r617, %r625, %r626, %r628;  @p add.s32 r0, r0, %r617;  mov.s32 %r623, r0;}
	// end inline asm
	sub.s32 	%r653, %r623, %r603;
	add.s32 	%r654, %r631, %r653;
	add.s32 	%r655, %r632, %r654;
	add.s32 	%r656, %r633, %r655;
	add.s32 	%r657, %r634, %r656;
	add.s32 	%r658, %r635, %r657;
	add.s32 	%r659, %r636, %r658;
	add.s32 	%r660, %r637, %r659;
	add.s32 	%r661, %r638, %r660;
	add.s32 	%r662, %r639, %r661;
	add.s32 	%r663, %r640, %r662;
	add.s32 	%r664, %r641, %r663;
	st.shared.u32 	[%r630+13328], %r653;
	st.shared.u32 	[%r630+13332], %r654;
	st.shared.u32 	[%r630+13336], %r655;
	st.shared.u32 	[%r630+13340], %r656;
	st.shared.u32 	[%r630+13344], %r657;
	st.shared.u32 	[%r630+13348], %r658;
	st.shared.u32 	[%r630+13352], %r659;
	st.shared.u32 	[%r630+13356], %r660;
	st.shared.u32 	[%r630+13360], %r661;
	st.shared.u32 	[%r630+13364], %r662;
	st.shared.u32 	[%r630+13368], %r663;
	st.shared.u32 	[%r630+13372], %r664;
$L__BB5_117:
	setp.gt.u32 	%p73, %r1, 255;
	bar.sync 	0;
	ld.shared.u32 	%r172, [%r171];
	@%p73 bra 	$L__BB5_119;
	ld.shared.u32 	%r665, [%r114];
	add.s32 	%r666, %r665, %r172;
	st.shared.u32 	[%r114], %r666;
	ld.shared.u32 	%r667, [%r114+1024];
	add.s32 	%r668, %r667, %r172;
	st.shared.u32 	[%r114+1024], %r668;
	ld.shared.u32 	%r669, [%r114+2048];
	add.s32 	%r670, %r669, %r172;
	st.shared.u32 	[%r114+2048], %r670;
	ld.shared.u32 	%r671, [%r114+3072];
	add.s32 	%r672, %r671, %r172;
	st.shared.u32 	[%r114+3072], %r672;
	ld.shared.u32 	%r673, [%r114+4096];
	add.s32 	%r674, %r673, %r172;
	st.shared.u32 	[%r114+4096], %r674;
	ld.shared.u32 	%r675, [%r114+5120];
	add.s32 	%r676, %r675, %r172;
	st.shared.u32 	[%r114+5120], %r676;
	ld.shared.u32 	%r677, [%r114+6144];
	add.s32 	%r678, %r677, %r172;
	st.shared.u32 	[%r114+6144], %r678;
	ld.shared.u32 	%r679, [%r114+7168];
	add.s32 	%r680, %r679, %r172;
	st.shared.u32 	[%r114+7168], %r680;
	ld.shared.u32 	%r681, [%r114+8192];
	add.s32 	%r682, %r681, %r172;
	st.shared.u32 	[%r114+8192], %r682;
	ld.shared.u32 	%r683, [%r114+9216];
	add.s32 	%r684, %r683, %r172;
	st.shared.u32 	[%r114+9216], %r684;
	ld.shared.u32 	%r685, [%r114+10240];
	add.s32 	%r686, %r685, %r172;
	st.shared.u32 	[%r114+10240], %r686;
	ld.shared.u32 	%r687, [%r114+11264];
	add.s32 	%r688, %r687, %r172;
	st.shared.u32 	[%r114+11264], %r688;
$L__BB5_119:
	shl.b32 	%r715, %r1, 5;
	and.b32  	%r716, %r715, 31744;
	add.s32 	%r173, %r597, %r716;
	bar.sync 	0;
	// begin inline asm
	mov.u32 %r689, %lanemask_le;
	// end inline asm
	shr.u32 	%r718, %r1950, %r328;
	and.b32  	%r712, %r718, %r86;
	mov.b32 	%r692, 1;
	// begin inline asm
	{
    .reg .pred p;
    and.b32 %r690, %r712, %r692;    setp.ne.u32 p, %r690, 0;
    vote.ballot.sync.b32 %r690, p, 0xffffffff;
    @!p not.b32 %r690, %r690;
}

	// end inline asm
	mov.b32 	%r695, 2;
	// begin inline asm
	{
    .reg .pred p;
    and.b32 %r693, %r712, %r695;    setp.ne.u32 p, %r693, 0;
    vote.ballot.sync.b32 %r693, p, 0xffffffff;
    @!p not.b32 %r693, %r693;
}

	// end inline asm
	and.b32  	%r719, %r693, %r690;
	mov.b32 	%r698, 4;
	// begin inline asm
	{
    .reg .pred p;
    and.b32 %r696, %r712, %r698;    setp.ne.u32 p, %r696, 0;
    vote.ballot.sync.b32 %r696, p, 0xffffffff;
    @!p not.b32 %r696, %r696;
}

	// end inline asm
	and.b32  	%r720, %r696, %r719;
	mov.b32 	%r701, 8;
	// begin inline asm
	{
    .reg .pred p;
    and.b32 %r699, %r712, %r701;    setp.ne.u32 p, %r699, 0;
    vote.ballot.sync.b32 %r699, p, 0xffffffff;
    @!p not.b32 %r699, %r699;
}

	// end inline asm
	and.b32  	%r721, %r699, %r720;
	mov.b32 	%r704, 16;
	// begin inline asm
	{
    .reg .pred p;
    and.b32 %r702, %r712, %r704;    setp.ne.u32 p, %r702, 0;
    vote.ballot.sync.b32 %r702, p, 0xffffffff;
    @!p not.b32 %r702, %r702;
}

	// end inline asm
	and.b32  	%r722, %r702, %r721;
	mov.b32 	%r707, 32;
	// begin inline asm
	{
    .reg .pred p;
    and.b32 %r705, %r712, %r707;    setp.ne.u32 p, %r705, 0;
    vote.ballot.sync.b32 %r705, p, 0xffffffff;
    @!p not.b32 %r705, %r705;
}

	// end inline asm
	and.b32  	%r723, %r705, %r722;
	mov.b32 	%r710, 64;
	// begin inline asm
	{
    .reg .pred p;
    and.b32 %r708, %r712, %r710;    setp.ne.u32 p, %r708, 0;
    vote.ballot.sync.b32 %r708, p, 0xffffffff;
    @!p not.b32 %r708, %r708;
}

	// end inline asm
	and.b32  	%r724, %r708, %r723;
	mov.b32 	%r713, 128;
	// begin inline asm
	{
    .reg .pred p;
    and.b32 %r711, %r712, %r713;    setp.ne.u32 p, %r711, 0;
    vote.ballot.sync.b32 %r711, p, 0xffffffff;
    @!p not.b32 %r711, %r711;
}

	// end inline asm
	and.b32  	%r725, %r711, %r724;
	clz.b32 	%r726, %r725;
	sub.s32 	%r176, 31, %r726;
	and.b32  	%r727, %r689, %r725;
	popc.b32 	%r177, %r727;
	setp.ne.s32 	%p74, %r330, %r176;
	mov.b32 	%r1970, 0;
	@%p74 bra 	$L__BB5_121;
	shl.b32 	%r728, %r712, 2;
	add.s32 	%r729, %r173, %r728;
	atom.shared.add.u32 	%r1970, [%r729], %r177;
$L__BB5_121:
	shfl.sync.idx.b32	%r755|%p75, %r1970, %r176, 31, -1;
	add.s32 	%r180, %r177, %r755;
	shr.u32 	%r756, %r1951, %r328;
	and.b32  	%r752, %r756, %r86;
	mov.b32 	%r732, 1;
	// begin inline asm
	{
    .reg .pred p;
    and.b32 %r730, %r752, %r732;    setp.ne.u32 p, %r730, 0;
    vote.ballot.sync.b32 %r730, p, 0xffffffff;
    @!p not.b32 %r730, %r730;
}

	// end inline asm
	mov.b32 	%r735, 2;
	// begin inline asm
	{
    .reg .pred p;
    and.b32 %r733, %r752, %r735;    setp.ne.u32 p, %r733, 0;
    vote.ballot.sync.b32 %r733, p, 0xffffffff;
    @!p not.b32 %r733, %r733;
}

	// end inline asm
	and.b32  	%r757, %r733, %r730;
	mov.b32 	%r738, 4;
	// begin inline asm
	{
    .reg .pred p;
    and.b32 %r736, %r752, %r738;    setp.ne.u32 p, %r736, 0;
    vote.ballot.sync.b32 %r736, p, 0xffffffff;
    @!p not.b32 %r736, %r736;
}

	// end inline asm
	and.b32  	%r758, %r736, %r757;
	mov.b32 	%r741, 8;
	// begin inline asm
	{
    .reg .pred p;
    and.b32 %r739, %r752, %r741;    setp.ne.u32 p, %r739, 0;
    vote.ballot.sync.b32 %r739, p, 0xffffffff;
    @!p not.b32 %r739, %r739;
}

	// end inline asm
	and.b32  	%r759, %r739, %r758;
	mov.b32 	%r744, 16;
	// begin inline asm
	{
    .reg .pred p;
    and.b32 %r742, %r752, %r744;    setp.ne.u32 p, %r742, 0;
    vote.ballot.sync.b32 %r742, p, 0xffffffff;
    @!p not.b32 %r742, %r742;
}

	// end inline asm
	and.b32  	%r760, %r742, %r759;
	mov.b32 	%r747, 32;
	// begin inline asm
	{
    .reg .pred p;
    and.b32 %r745, %r752, %r747;    setp.ne.u32 p, %r745, 0;
    vote.ballot.sync.b32 %r745, p, 0xffffffff;
    @!p not.b32 %r745, %r745;
}

	// end inline asm
	and.b32  	%r761, %r745, %r760;
	mov.b32 	%r750, 64;
	// begin inline asm
	{
    .reg .pred p;
    and.b32 %r748, %r752, %r750;    setp.ne.u32 p, %r748, 0;
    vote.ballot.sync.b32 %r748, p, 0xffffffff;
    @!p not.b32 %r748, %r748;
}

	// end inline asm
	and.b32  	%r762, %r748, %r761;
	mov.b32 	%r753, 128;
	// begin inline asm
	{
    .reg .pred p;
    and.b32 %r751, %r752, %r753;    setp.ne.u32 p, %r751, 0;
    vote.ballot.sync.b32 %r751, p, 0xffffffff;
    @!p not.b32 %r751, %r751;
}

	// end inline asm
	and.b32  	%r763, %r751, %r762;
	clz.b32 	%r764, %r763;
	sub.s32 	%r182, 31, %r764;
	and.b32  	%r765, %r689, %r763;
	popc.b32 	%r183, %r765;
	setp.ne.s32 	%p76, %r330, %r182;
	mov.b32 	%r1971, 0;
	@%p76 bra 	$L__BB5_123;
	shl.b32 	%r766, %r752, 2;
	add.s32 	%r767, %r173, %r766;
	atom.shared.add.u32 	%r1971, [%r767], %r183;
$L__BB5_123:
	shfl.sync.idx.b32	%r793|%p77, %r1971, %r182, 31, -1;
	add.s32 	%r186, %r183, %r793;
	shr.u32 	%r794, %r1952, %r328;
	and.b32  	%r790, %r794, %r86;
	mov.b32 	%r770, 1;
	// begin inline asm
	{
    .reg .pred p;
    and.b32 %r768, %r790, %r770;    setp.ne.u32 p, %r768, 0;
    vote.ballot.sync.b32 %r768, p, 0xffffffff;
    @!p not.b32 %r768, %r768;
}

	// end inline asm
	mov.b32 	%r773, 2;
	// begin inline asm
	{
    .reg .pred p;
    and.b32 %r771, %r790, %r773;    setp.ne.u32 p, %r771, 0;
    vote.ballot.sync.b32 %r771, p, 0xffffffff;
    @!p not.b32 %r771, %r771;
}

	// end inline asm
	and.b32  	%r795, %r771, %r768;
	mov.b32 	%r776, 4;
	// begin inline asm
	{
    .reg .pred p;
    and.b32 %r774, %r790, %r776;    setp.ne.u32 p, %r774, 0;
    vote.ballot.sync.b32 %r774, p, 0xffffffff;
    @!p not.b32 %r774, %r774;
}

	// end inline asm
	and.b32  	%r796, %r774, %r795;
	mov.b32 	%r779, 8;
	// begin inline asm
	{
    .reg .pred p;
    and.b32 %r777, %r790, %r779;    setp.ne.u32 p, %r777, 0;
    vote.ballot.sync.b32 %r777, p, 0xffffffff;
    @!p not.b32 %r777, %r777;
}

	// end inline asm
	and.b32  	%r797, %r777, %r796;
	mov.b32 	%r782, 16;
	// begin inline asm
	{
    .reg .pred p;
    and.b32 %r780, %r790, %r782;    setp.ne.u32 p, %r780, 0;
    vote.ballot.sync.b32 %r780, p, 0xffffffff;
    @!p not.b32 %r780, %r780;
}

	// end inline asm
	and.b32  	%r798, %r780, %r797;
	mov.b32 	%r785, 32;
	// begin inline asm
	{
    .reg .pred p;
    and.b32 %r783, %r790, %r785;    setp.ne.u32 p, %r783, 0;
    vote.ballot.sync.b32 %r783, p, 0xffffffff;
    @!p not.b32 %r783, %r783;
}

	// end inline asm
	and.b32  	%r799, %r783, %r798;
	mov.b32 	%r788, 64;
	// begin inline asm
	{
    .reg .pred p;
    and.b32 %r786, %r790, %r788;    setp.ne.u32 p, %r786, 0;
    vote.ballot.sync.b32 %r786, p, 0xffffffff;
    @!p not.b32 %r786, %r786;
}

	// end inline asm
	and.b32  	%r800, %r786, %r799;
	mov.b32 	%r791, 128;
	// begin inline asm
	{
    .reg .pred p;
    and.b32 %r789, %r790, %r791;    setp.ne.u32 p, %r789, 0;
    vote.ballot.sync.b32 %r789, p, 0xffffffff;
    @!p not.b32 %r789, %r789;
}

	// end inline asm
	and.b32  	%r801, %r789, %r800;
	clz.b32 	%r802, %r801;
	sub.s32 	%r188, 31, %r802;
	and.b32  	%r803, %r689, %r801;
	popc.b32 	%r189, %r803;
	setp.ne.s32 	%p78, %r330, %r188;
	mov.b32 	%r1972, 0;
	@%p78 bra 	$L__BB5_125;
	shl.b32 	%r804, %r790, 2;
	add.s32 	%r805, %r173, %r804;
	atom.shared.add.u32 	%r1972, [%r805], %r189;
$L__BB5_125:
	shfl.sync.idx.b32	%r831|%p79, %r1972, %r188, 31, -1;
	add.s32 	%r192, %r189, %r831;
	shr.u32 	%r832, %r1953, %r328;
	and.b32  	%r828, %r832, %r86;
	mov.b32 	%r808, 1;
	// begin inline asm
	{
    .reg .pred p;
    and.b32 %r806, %r828, %r808;    setp.ne.u32 p, %r806, 0;
    vote.ballot.sync.b32 %r806, p, 0xffffffff;
    @!p not.b32 %r806, %r806;
}

	// end inline asm
	mov.b32 	%r811, 2;
	// begin inline asm
	{
    .reg .pred p;
    and.b32 %r809, %r828, %r811;    setp.ne.u32 p, %r809, 0;
    vote.ballot.sync.b32 %r809, p, 0xffffffff;
    @!p not.b32 %r809, %r809;
}

	// end inline asm
	and.b32  	%r833, %r809, %r806;
	mov.b32 	%r814, 4;
	// begin inline asm
	{
    .reg .pred p;
    and.b32 %r812, %r828, %r814;    setp.ne.u32 p, %r812, 0;
    vote.ballot.sync.b32 %r812, p, 0xffffffff;
    @!p not.b32 %r812, %r812;
}

	// end inline asm
	and.b32  	%r834, %r812, %r833;
	mov.b32 	%r817, 8;
	// begin inline asm
	{
    .reg .pred p;
    and.b32 %r815, %r828, %r817;    setp.ne.u32 p, %r815, 0;
    vote.ballot.sync.b32 %r815, p, 0xffffffff;
    @!p not.b32 %r815, %r815;
}

	// end inline asm
	and.b32  	%r835, %r815, %r834;
	mov.b32 	%r820, 16;
	// begin inline asm
	{
    .reg .pred p;
    and.b32 %r818, %r828, %r820;    setp.ne.u32 p, %r818, 0;
    vote.ballot.sync.b32 %r818, p, 0xffffffff;
    @!p not.b32 %r818, %r818;
}

	// end inline asm
	and.b32  	%r836, %r818, %r835;
	mov.b32 	%r823, 32;
	// begin inline asm
	{
    .reg .pred p;
    and.b32 %r821, %r828, %r823;    setp.ne.u32 p, %r821, 0;
    vote.ballot.sync.b32 %r821, p, 0xffffffff;
    @!p not.b32 %r821, %r821;
}

	// end inline asm
	and.b32  	%r837, %r821, %r836;
	mov.b32 	%r826, 64;
	// begin inline asm
	{
    .reg .pred p;
    and.b32 %r824, %r828, %r826;    setp.ne.u32 p, %r824, 0;
    vote.ballot.sync.b32 %r824, p, 0xffffffff;
    @!p not.b32 %r824, %r824;
}

	// end inline asm
	and.b32  	%r838, %r824, %r837;
	mov.b32 	%r829, 128;
	// begin inline asm
	{
    .reg .pred p;
    and.b32 %r827, %r828, %r829;    setp.ne.u32 p, %r827, 0;
    vote.ballot.sync.b32 %r827, p, 0xffffffff;
    @!p not.b32 %r827, %r827;
}

	// end inline asm
	and.b32  	%r839, %r827, %r838;
	clz.b32 	%r840, %r839;
	sub.s32 	%r194, 31, %r840;
	and.b32  	%r841, %r689, %r839;
	popc.b32 	%r195, %r841;
	setp.ne.s32 	%p80, %r330, %r194;
	mov.b32 	%r1973, 0;
	@%p80 bra 	$L__BB5_127;
	shl.b32 	%r842, %r828, 2;
	add.s32 	%r843, %r173, %r842;
	atom.shared.add.u32 	%r1973, [%r843], %r195;
$L__BB5_127:
	shfl.sync.idx.b32	%r869|%p81, %r1973, %r194, 31, -1;
	add.s32 	%r198, %r195, %r869;
	shr.u32 	%r870, %r1954, %r328;
	and.b32  	%r866, %r870, %r86;
	mov.b32 	%r846, 1;
	// begin inline asm
	{
    .reg .pred p;
    and.b32 %r844, %r866, %r846;    setp.ne.u32 p, %r844, 0;
    vote.ballot.sync.b32 %r844, p, 0xffffffff;
    @!p not.b32 %r844, %r844;
}

	// end inline asm
	mov.b32 	%r849, 2;
	// begin inline asm
	{
    .reg .pred p;
    and.b32 %r847, %r866, %r849;    setp.ne.u32 p, %r847, 0;
    vote.ballot.sync.b32 %r847, p, 0xffffffff;
    @!p not.b32 %r847, %r847;
}

	// end inline asm
	and.b32  	%r871, %r847, %r844;
	mov.b32 	%r852, 4;
	// begin inline asm
	{
    .reg .pred p;
    and.b32 %r850, %r866, %r852;    setp.ne.u32 p, %r850, 0;
    vote.ballot.sync.b32 %r850, p, 0xffffffff;
    @!p not.b32 %r850, %r850;
}

	// end inline asm
	and.b32  	%r872, %r850, %r871;
	mov.b32 	%r855, 8;
	// begin inline asm
	{
    .reg .pred p;
    and.b32 %r853, %r866, %r855;    setp.ne.u32 p, %r853, 0;
    vote.ballot.sync.b32 %r853, p, 0xffffffff;
    @!p not.b32 %r853, %r853;
}

	// end inline asm
	and.b32  	%r873, %r853, %r872;
	mov.b32 	%r858, 16;
	// begin inline asm
	{
    .reg .pred p;
    and.b32 %r856, %r866, %r858;    setp.ne.u32 p, %r856, 0;
    vote.ballot.sync.b32 %r856, p, 0xffffffff;
    @!p not.b32 %r856, %r856;
}

	// end inline asm
	and.b32  	%r874, %r856, %r873;
	mov.b32 	%r861, 32;
	// begin inline asm
	{
    .reg .pred p;
    and.b32 %r859, %r866, %r861;    setp.ne.u32 p, %r859, 0;
    vote.ballot.sync.b32 %r859, p, 0xffffffff;
    @!p not.b32 %r859, %r859;
}

	// end inline asm
	and.b32  	%r875, %r859, %r874;
	mov.b32 	%r864, 64;
	// begin inline asm
	{
    .reg .pred p;
    and.b32 %r862, %r866, %r864;    setp.ne.u32 p, %r862, 0;
    vote.ballot.sync.b32 %r862, p, 0xffffffff;
    @!p not.b32 %r862, %r862;
}

	// end inline asm
	and.b32  	%r876, %r862, %r875;
	mov.b32 	%r867, 128;
	// begin inline asm
	{
    .reg .pred p;
    and.b32 %r865, %r866, %r867;    setp.ne.u32 p, %r865, 0;
    vote.ballot.sync.b32 %r865, p, 0xffffffff;
    @!p not.b32 %r865, %r865;
}

	// end inline asm
	and.b32  	%r877, %r865, %r876;
	clz.b32 	%r878, %r877;
	sub.s32 	%r200, 31, %r878;
	and.b32  	%r879, %r689, %r877;
	popc.b32 	%r201, %r879;
	setp.ne.s32 	%p82, %r330, %r200;
	mov.b32 	%r1974, 0;
	@%p82 bra 	$L__BB5_129;
	shl.b32 	%r880, %r866, 2;
	add.s32 	%r881, %r173, %r880;
	atom.shared.add.u32 	%r1974, [%r881], %r201;
$L__BB5_129:
	shfl.sync.idx.b32	%r907|%p83, %r1974, %r200, 31, -1;
	add.s32 	%r204, %r201, %r907;
	shr.u32 	%r908, %r1955, %r328;
	and.b32  	%r904, %r908, %r86;
	mov.b32 	%r884, 1;
	// begin inline asm
	{
    .reg .pred p;
    and.b32 %r882, %r904, %r884;    setp.ne.u32 p, %r882, 0;
    vote.ballot.sync.b32 %r882, p, 0xffffffff;
    @!p not.b32 %r882, %r882;
}

	// end inline asm
	mov.b32 	%r887, 2;
	// begin inline asm
	{
    .reg .pred p;
    and.b32 %r885, %r904, %r887;    setp.ne.u32 p, %r885, 0;
    vote.ballot.sync.b32 %r885, p, 0xffffffff;
    @!p not.b32 %r885, %r885;
}

	// end inline asm
	and.b32  	%r909, %r885, %r882;
	mov.b32 	%r890, 4;
	// begin inline asm
	{
    .reg .pred p;
    and.b32 %r888, %r904, %r890;    setp.ne.u32 p, %r888, 0;
    vote.ballot.sync.b32 %r888, p, 0xffffffff;
    @!p not.b32 %r888, %r888;
}

	// end inline asm
	and.b32  	%r910, %r888, %r909;
	mov.b32 	%r893, 8;
	// begin inline asm
	{
    .reg .pred p;
    and.b32 %r891, %r904, %r893;    setp.ne.u32 p, %r891, 0;
    vote.ballot.sync.b32 %r891, p, 0xffffffff;
    @!p not.b32 %r891, %r891;
}

	// end inline asm
	and.b32  	%r911, %r891, %r910;
	mov.b32 	%r896, 16;
	// begin inline asm
	{
    .reg .pred p;
    and.b32 %r894, %r904, %r896;    setp.ne.u32 p, %r894, 0;
    vote.ballot.sync.b32 %r894, p, 0xffffffff;
    @!p not.b32 %r894, %r894;
}

	// end inline asm
	and.b32  	%r912, %r894, %r911;
	mov.b32 	%r899, 32;
	// begin inline asm
	{
    .reg .pred p;
    and.b32 %r897, %r904, %r899;    setp.ne.u32 p, %r897, 0;
    vote.ballot.sync.b32 %r897, p, 0xffffffff;
    @!p not.b32 %r897, %r897;
}

	// end inline asm
	and.b32  	%r913, %r897, %r912;
	mov.b32 	%r902, 64;
	// begin inline asm
	{
    .reg .pred p;
    and.b32 %r900, %r904, %r902;    setp.ne.u32 p, %r900, 0;
    vote.ballot.sync.b32 %r900, p, 0xffffffff;
    @!p not.b32 %r900, %r900;
}

	// end inline asm
	and.b32  	%r914, %r900, %r913;
	mov.b32 	%r905, 128;
	// begin inline asm
	{
    .reg .pred p;
    and.b32 %r903, %r904, %r905;    setp.ne.u32 p, %r903, 0;
    vote.ballot.sync.b32 %r903, p, 0xffffffff;
    @!p not.b32 %r903, %r903;
}

	// end inline asm
	and.b32  	%r915, %r903, %r914;
	clz.b32 	%r916, %r915;
	sub.s32 	%r206, 31, %r916;
	and.b32  	%r917, %r689, %r915;
	popc.b32 	%r207, %r917;
	setp.ne.s32 	%p84, %r330, %r206;
	mov.b32 	%r1975, 0;
	@%p84 bra 	$L__BB5_131;
	shl.b32 	%r918, %r904, 2;
	add.s32 	%r919, %r173, %r918;
	atom.shared.add.u32 	%r1975, [%r919], %r207;
$L__BB5_131:
	shfl.sync.idx.b32	%r945|%p85, %r1975, %r206, 31, -1;
	add.s32 	%r210, %r207, %r945;
	shr.u32 	%r946, %r1956, %r328;
	and.b32  	%r942, %r946, %r86;
	mov.b32 	%r922, 1;
	// begin inline asm
	{
    .reg .pred p;
    and.b32 %r920, %r942, %r922;    setp.ne.u32 p, %r920, 0;
    vote.ballot.sync.b32 %r920, p, 0xffffffff;
    @!p not.b32 %r920, %r920;
}

	// end inline asm
	mov.b32 	%r925, 2;
	// begin inline asm
	{
    .reg .pred p;
    and.b32 %r923, %r942, %r925;    setp.ne.u32 p, %r923, 0;
    vote.ballot.sync.b32 %r923, p, 0xffffffff;
    @!p not.b32 %r923, %r923;
}

	// end inline asm
	and.b32  	%r947, %r923, %r920;
	mov.b32 	%r928, 4;
	// begin inline asm
	{
    .reg .pred p;
    and.b32 %r926, %r942, %r928;    setp.ne.u32 p, %r926, 0;
    vote.ballot.sync.b32 %r926, p, 0xffffffff;
    @!p not.b32 %r926, %r926;
}

	// end inline asm
	and.b32  	%r948, %r926, %r947;
	mov.b32 	%r931, 8;
	// begin inline asm
	{
    .reg .pred p;
    and.b32 %r929, %r942, %r931;    setp.ne.u32 p, %r929, 0;
    vote.ballot.sync.b32 %r929, p, 0xffffffff;
    @!p not.b32 %r929, %r929;
}

	// end inline asm
	and.b32  	%r949, %r929, %r948;
	mov.b32 	%r934, 16;
	// begin inline asm
	{
    .reg .pred p;
    and.b32 %r932, %r942, %r934;    setp.ne.u32 p, %r932, 0;
    vote.ballot.sync.b32 %r932, p, 0xffffffff;
    @!p not.b32 %r932, %r932;
}

	// end inline asm
	and.b32  	%r950, %r932, %r949;
	mov.b32 	%r937, 32;
	// begin inline asm
	{
    .reg .pred p;
    and.b32 %r935, %r942, %r937;    setp.ne.u32 p, %r935, 0;
    vote.ballot.sync.b32 %r935, p, 0xffffffff;
    @!p not.b32 %r935, %r935;
}

	// end inline asm
	and.b32  	%r951, %r935, %r950;
	mov.b32 	%r940, 64;
	// begin inline asm
	{
    .reg .pred p;
    and.b32 %r938, %r942, %r940;    setp.ne.u32 p, %r938, 0;
    vote.ballot.sync.b32 %r938, p, 0xffffffff;
    @!p not.b32 %r938, %r938;
}

	// end inline asm
	and.b32  	%r952, %r938, %r951;
	mov.b32 	%r943, 128;
	// begin inline asm
	{
    .reg .pred p;
    and.b32 %r941, %r942, %r943;    setp.ne.u32 p, %r941, 0;
    vote.ballot.sync.b32 %r941, p, 0xffffffff;
    @!p not.b32 %r941, %r941;
}

	// end inline asm
	and.b32  	%r953, %r941, %r952;
	clz.b32 	%r954, %r953;
	sub.s32 	%r212, 31, %r954;
	and.b32  	%r955, %r689, %r953;
	popc.b32 	%r213, %r955;
	setp.ne.s32 	%p86, %r330, %r212;
	mov.b32 	%r1976, 0;
	@%p86 bra 	$L__BB5_133;
	shl.b32 	%r956, %r942, 2;
	add.s32 	%r957, %r173, %r956;
	atom.shared.add.u32 	%r1976, [%r957], %r213;
$L__BB5_133:
	shfl.sync.idx.b32	%r983|%p87, %r1976, %r212, 31, -1;
	add.s32 	%r216, %r213, %r983;
	shr.u32 	%r984, %r1957, %r328;
	and.b32  	%r980, %r984, %r86;
	mov.b32 	%r960, 1;
	// begin inline asm
	{
    .reg .pred p;
    and.b32 %r958, %r980, %r960;    setp.ne.u32 p, %r958, 0;
    vote.ballot.sync.b32 %r958, p, 0xffffffff;
    @!p not.b32 %r958, %r958;
}

	// end inline asm
	mov.b32 	%r963, 2;
	// begin inline asm
	{
    .reg .pred p;
    and.b32 %r961, %r980, %r963;    setp.ne.u32 p, %r961, 0;
    vote.ballot.sync.b32 %r961, p, 0xffffffff;
    @!p not.b32 %r961, %r961;
}

	// end inline asm
	and.b32  	%r985, %r961, %r958;
	mov.b32 	%r966, 4;
	// begin inline asm
	{
    .reg .pred p;
    and.b32 %r964, %r980, %r966;    setp.ne.u32 p, %r964, 0;
    vote.ballot.sync.b32 %r964, p, 0xffffffff;
    @!p not.b32 %r964, %r964;
}

	// end inline asm
	and.b32  	%r986, %r964, %r985;
	mov.b32 	%r969, 8;
	// begin inline asm
	{
    .reg .pred p;
    and.b32 %r967, %r980, %r969;    setp.ne.u32 p, %r967, 0;
    vote.ballot.sync.b32 %r967, p, 0xffffffff;
    @!p not.b32 %r967, %r967;
}

	// end inline asm
	and.b32  	%r987, %r967, %r986;
	mov.b32 	%r972, 16;
	// begin inline asm
	{
    .reg .pred p;
    and.b32 %r970, %r980, %r972;    setp.ne.u32 p, %r970, 0;
    vote.ballot.sync.b32 %r970, p, 0xffffffff;
    @!p not.b32 %r970, %r970;
}

	// end inline asm
	and.b32  	%r988, %r970, %r987;
	mov.b32 	%r975, 32;
	// begin inline asm
	{
    .reg .pred p;
    and.b32 %r973, %r980, %r975;    setp.ne.u32 p, %r973, 0;
    vote.ballot.sync.b32 %r973, p, 0xffffffff;
    @!p not.b32 %r973, %r973;
}

	// end inline asm
	and.b32  	%r989, %r973, %r988;
	mov.b32 	%r978, 64;
	// begin inline asm
	{
    .reg .pred p;
    and.b32 %r976, %r980, %r978;    setp.ne.u32 p, %r976, 0;
    vote.ballot.sync.b32 %r976, p, 0xffffffff;
    @!p not.b32 %r976, %r976;
}

	// end inline asm
	and.b32  	%r990, %r976, %r989;
	mov.b32 	%r981, 128;
	// begin inline asm
	{
    .reg .pred p;
    and.b32 %r979, %r980, %r981;    setp.ne.u32 p, %r979, 0;
    vote.ballot.sync.b32 %r979, p, 0xffffffff;
    @!p not.b32 %r979, %r979;
}

	// end inline asm
	and.b32  	%r991, %r979, %r990;
	clz.b32 	%r992, %r991;
	sub.s32 	%r218, 31, %r992;
	and.b32  	%r993, %r689, %r991;
	popc.b32 	%r219, %r993;
	setp.ne.s32 	%p88, %r330, %r218;
	mov.b32 	%r1977, 0;
	@%p88 bra 	$L__BB5_135;
	shl.b32 	%r994, %r980, 2;
	add.s32 	%r995, %r173, %r994;
	atom.shared.add.u32 	%r1977, [%r995], %r219;
$L__BB5_135:
	shfl.sync.idx.b32	%r1021|%p89, %r1977, %r218, 31, -1;
	add.s32 	%r222, %r219, %r1021;
	shr.u32 	%r1022, %r1958, %r328;
	and.b32  	%r1018, %r1022, %r86;
	mov.b32 	%r998, 1;
	// begin inline asm
	{
    .reg .pred p;
    and.b32 %r996, %r1018, %r998;    setp.ne.u32 p, %r996, 0;
    vote.ballot.sync.b32 %r996, p, 0xffffffff;
    @!p not.b32 %r996, %r996;
}

	// end inline asm
	mov.b32 	%r1001, 2;
	// begin inline asm
	{
    .reg .pred p;
    and.b32 %r999, %r1018, %r1001;    setp.ne.u32 p, %r999, 0;
    vote.ballot.sync.b32 %r999, p, 0xffffffff;
    @!p not.b32 %r999, %r999;
}

	// end inline asm
	and.b32  	%r1023, %r999, %r996;
	mov.b32 	%r1004, 4;
	// begin inline asm
	{
    .reg .pred p;
    and.b32 %r1002, %r1018, %r1004;    setp.ne.u32 p, %r1002, 0;
    vote.ballot.sync.b32 %r1002, p, 0xffffffff;
    @!p not.b32 %r1002, %r1002;
}

	// end inline asm
	and.b32  	%r1024, %r1002, %r1023;
	mov.b32 	%r1007, 8;
	// begin inline asm
	{
    .reg .pred p;
    and.b32 %r1005, %r1018, %r1007;    setp.ne.u32 p, %r1005, 0;
    vote.ballot.sync.b32 %r1005, p, 0xffffffff;
    @!p not.b32 %r1005, %r1005;
}

	// end inline asm
	and.b32  	%r1025, %r1005, %r1024;
	mov.b32 	%r1010, 16;
	// begin inline asm
	{
    .reg .pred p;
    and.b32 %r1008, %r1018, %r1010;    setp.ne.u32 p, %r1008, 0;
    vote.ballot.sync.b32 %r1008, p, 0xffffffff;
    @!p not.b32 %r1008, %r1008;
}

	// end inline asm
	and.b32  	%r1026, %r1008, %r1025;
	mov.b32 	%r1013, 32;
	// begin inline asm
	{
    .reg .pred p;
    and.b32 %r1011, %r1018, %r1013;    setp.ne.u32 p, %r1011, 0;
    vote.ballot.sync.b32 %r1011, p, 0xffffffff;
    @!p not.b32 %r1011, %r1011;
}

	// end inline asm
	and.b32  	%r1027, %r1011, %r1026;
	mov.b32 	%r1016, 64;
	// begin inline asm
	{
    .reg .pred p;
    and.b32 %r1014, %r1018, %r1016;    setp.ne.u32 p, %r1014, 0;
    vote.ballot.sync.b32 %r1014, p, 0xffffffff;
    @!p not.b32 %r1014, %r1014;
}

	// end inline asm
	and.b32  	%r1028, %r1014, %r1027;
	mov.b32 	%r1019, 128;
	// begin inline asm
	{
    .reg .pred p;
    and.b32 %r1017, %r1018, %r1019;    setp.ne.u32 p, %r1017, 0;
    vote.ballot.sync.b32 %r1017, p, 0xffffffff;
    @!p not.b32 %r1017, %r1017;
}

	// end inline asm
	and.b32  	%r1029, %r1017, %r1028;
	clz.b32 	%r1030, %r1029;
	sub.s32 	%r224, 31, %r1030;
	and.b32  	%r1031, %r689, %r1029;
	popc.b32 	%r225, %r1031;
	setp.ne.s32 	%p90, %r330, %r224;
	mov.b32 	%r1978, 0;
	@%p90 bra 	$L__BB5_137;
	shl.b32 	%r1032, %r1018, 2;
	add.s32 	%r1033, %r173, %r1032;
	atom.shared.add.u32 	%r1978, [%r1033], %r225;
$L__BB5_137:
	shfl.sync.idx.b32	%r1059|%p91, %r1978, %r224, 31, -1;
	add.s32 	%r228, %r225, %r1059;
	shr.u32 	%r1060, %r1959, %r328;
	and.b32  	%r1056, %r1060, %r86;
	mov.b32 	%r1036, 1;
	// begin inline asm
	{
    .reg .pred p;
    and.b32 %r1034, %r1056, %r1036;    setp.ne.u32 p, %r1034, 0;
    vote.ballot.sync.b32 %r1034, p, 0xffffffff;
    @!p not.b32 %r1034, %r1034;
}

	// end inline asm
	mov.b32 	%r1039, 2;
	// begin inline asm
	{
    .reg .pred p;
    and.b32 %r1037, %r1056, %r1039;    setp.ne.u32 p, %r1037, 0;
    vote.ballot.sync.b32 %r1037, p, 0xffffffff;
    @!p not.b32 %r1037, %r1037;
}

	// end inline asm
	and.b32  	%r1061, %r1037, %r1034;
	mov.b32 	%r1042, 4;
	// begin inline asm
	{
    .reg .pred p;
    and.b32 %r1040, %r1056, %r1042;    setp.ne.u32 p, %r1040, 0;
    vote.ballot.sync.b32 %r1040, p, 0xffffffff;
    @!p not.b32 %r1040, %r1040;
}

	// end inline asm
	and.b32  	%r1062, %r1040, %r1061;
	mov.b32 	%r1045, 8;
	// begin inline asm
	{
    .reg .pred p;
    and.b32 %r1043, %r1056, %r1045;    setp.ne.u32 p, %r1043, 0;
    vote.ballot.sync.b32 %r1043, p, 0xffffffff;
    @!p not.b32 %r1043, %r1043;
}

	// end inline asm
	and.b32  	%r1063, %r1043, %r1062;
	mov.b32 	%r1048, 16;
	// begin inline asm
	{
    .reg .pred p;
    and.b32 %r1046, %r1056, %r1048;    setp.ne.u32 p, %r1046, 0;
    vote.ballot.sync.b32 %r1046, p, 0xffffffff;
    @!p not.b32 %r1046, %r1046;
}

	// end inline asm
	and.b32  	%r1064, %r1046, %r1063;
	mov.b32 	%r1051, 32;
	// begin inline asm
	{
    .reg .pred p;
    and.b32 %r1049, %r1056, %r1051;    setp.ne.u32 p, %r1049, 0;
    vote.ballot.sync.b32 %r1049, p, 0xffffffff;
    @!p not.b32 %r1049, %r1049;
}

	// end inline asm
	and.b32  	%r1065, %r1049, %r1064;
	mov.b32 	%r1054, 64;
	// begin inline asm
	{
    .reg .pred p;
    and.b32 %r1052, %r1056, %r1054;    setp.ne.u32 p, %r1052, 0;
    vote.ballot.sync.b32 %r1052, p, 0xffffffff;
    @!p not.b32 %r1052, %r1052;
}

	// end inline asm
	and.b32  	%r1066, %r1052, %r1065;
	mov.b32 	%r1057, 128;
	// begin inline asm
	{
    .reg .pred p;
    and.b32 %r1055, %r1056, %r1057;    setp.ne.u32 p, %r1055, 0;
    vote.ballot.sync.b32 %r1055, p, 0xffffffff;
    @!p not.b32 %r1055, %r1055;
}

	// end inline asm
	and.b32  	%r1067, %r1055, %r1066;
	clz.b32 	%r1068, %r1067;
	sub.s32 	%r230, 31, %r1068;
	and.b32  	%r1069, %r689, %r1067;
	popc.b32 	%r231, %r1069;
	setp.ne.s32 	%p92, %r330, %r230;
	mov.b32 	%r1979, 0;
	@%p92 bra 	$L__BB5_139;
	shl.b32 	%r1070, %r1056, 2;
	add.s32 	%r1071, %r173, %r1070;
	atom.shared.add.u32 	%r1979, [%r1071], %r231;
$L__BB5_139:
	shfl.sync.idx.b32	%r1097|%p93, %r1979, %r230, 31, -1;
	add.s32 	%r234, %r231, %r1097;
	shr.u32 	%r1098, %r1960, %r328;
	and.b32  	%r1094, %r1098, %r86;
	mov.b32 	%r1074, 1;
	// begin inline asm
	{
    .reg .pred p;
    and.b32 %r1072, %r1094, %r1074;    setp.ne.u32 p, %r1072, 0;
    vote.ballot.sync.b32 %r1072, p, 0xffffffff;
    @!p not.b32 %r1072, %r1072;
}

	// end inline asm
	mov.b32 	%r1077, 2;
	// begin inline asm
	{
    .reg .pred p;
    and.b32 %r1075, %r1094, %r1077;    setp.ne.u32 p, %r1075, 0;
    vote.ballot.sync.b32 %r1075, p, 0xffffffff;
    @!p not.b32 %r1075, %r1075;
}

	// end inline asm
	and.b32  	%r1099, %r1075, %r1072;
	mov.b32 	%r1080, 4;
	// begin inline asm
	{
    .reg .pred p;
    and.b32 %r1078, %r1094, %r1080;    setp.ne.u32 p, %r1078, 0;
    vote.ballot.sync.b32 %r1078, p, 0xffffffff;
    @!p not.b32 %r1078, %r1078;
}

	// end inline asm
	and.b32  	%r1100, %r1078, %r1099;
	mov.b32 	%r1083, 8;
	// begin inline asm
	{
    .reg .pred p;
    and.b32 %r1081, %r1094, %r1083;    setp.ne.u32 p, %r1081, 0;
    vote.ballot.sync.b32 %r1081, p, 0xffffffff;
    @!p not.b32 %r1081, %r1081;
}

	// end inline asm
	and.b32  	%r1101, %r1081, %r1100;
	mov.b32 	%r1086, 16;
	// begin inline asm
	{
    .reg .pred p;
    and.b32 %r1084, %r1094, %r1086;    setp.ne.u32 p, %r1084, 0;
    vote.ballot.sync.b32 %r1084, p, 0xffffffff;
    @!p not.b32 %r1084, %r1084;
}

	// end inline asm
	and.b32  	%r1102, %r1084, %r1101;
	mov.b32 	%r1089, 32;
	// begin inline asm
	{
    .reg .pred p;
    and.b32 %r1087, %r1094, %r1089;    setp.ne.u32 p, %r1087, 0;
    vote.ballot.sync.b32 %r1087, p, 0xffffffff;
    @!p not.b32 %r1087, %r1087;
}

	// end inline asm
	and.b32  	%r1103, %r1087, %r1102;
	mov.b32 	%r1092, 64;
	// begin inline asm
	{
    .reg .pred p;
    and.b32 %r1090, %r1094, %r1092;    setp.ne.u32 p, %r1090, 0;
    vote.ballot.sync.b32 %r1090, p, 0xffffffff;
    @!p not.b32 %r1090, %r1090;
}

	// end inline asm
	and.b32  	%r1104, %r1090, %r1103;
	mov.b32 	%r1095, 128;
	// begin inline asm
	{
    .reg .pred p;
    and.b32 %r1093, %r1094, %r1095;    setp.ne.u32 p, %r1093, 0;
    vote.ballot.sync.b32 %r1093, p, 0xffffffff;
    @!p not.b32 %r1093, %r1093;
}

	// end inline asm
	and.b32  	%r1105, %r1093, %r1104;
	clz.b32 	%r1106, %r1105;
	sub.s32 	%r236, 31, %r1106;
	and.b32  	%r1107, %r689, %r1105;
	popc.b32 	%r237, %r1107;
	setp.ne.s32 	%p94, %r330, %r236;
	mov.b32 	%r1980, 0;
	@%p94 bra 	$L__BB5_141;
	shl.b32 	%r1108, %r1094, 2;
	add.s32 	%r1109, %r173, %r1108;
	atom.shared.add.u32 	%r1980, [%r1109], %r237;
$L__BB5_141:
	shfl.sync.idx.b32	%r1135|%p95, %r1980, %r236, 31, -1;
	add.s32 	%r240, %r237, %r1135;
	shr.u32 	%r1136, %r1961, %r328;
	and.b32  	%r1132, %r1136, %r86;
	mov.b32 	%r1112, 1;
	// begin inline asm
	{
    .reg .pred p;
    and.b32 %r1110, %r1132, %r1112;    setp.ne.u32 p, %r1110, 0;
    vote.ballot.sync.b32 %r1110, p, 0xffffffff;
    @!p not.b32 %r1110, %r1110;
}

	// end inline asm
	mov.b32 	%r1115, 2;
	// begin inline asm
	{
    .reg .pred p;
    and.b32 %r1113, %r1132, %r1115;    setp.ne.u32 p, %r1113, 0;
    vote.ballot.sync.b32 %r1113, p, 0xffffffff;
    @!p not.b32 %r1113, %r1113;
}

	// end inline asm
	and.b32  	%r1137, %r1113, %r1110;
	mov.b32 	%r1118, 4;
	// begin inline asm
	{
    .reg .pred p;
    and.b32 %r1116, %r1132, %r1118;    setp.ne.u32 p, %r1116, 0;
    vote.ballot.sync.b32 %r1116, p, 0xffffffff;
    @!p not.b32 %r1116, %r1116;
}

	// end inline asm
	and.b32  	%r1138, %r1116, %r1137;
	mov.b32 	%r1121, 8;
	// begin inline asm
	{
    .reg .pred p;
    and.b32 %r1119, %r1132, %r1121;    setp.ne.u32 p, %r1119, 0;
    vote.ballot.sync.b32 %r1119, p, 0xffffffff;
    @!p not.b32 %r1119, %r1119;
}

	// end inline asm
	and.b32  	%r1139, %r1119, %r1138;
	mov.b32 	%r1124, 16;
	// begin inline asm
	{
    .reg .pred p;
    and.b32 %r1122, %r1132, %r1124;    setp.ne.u32 p, %r1122, 0;
    vote.ballot.sync.b32 %r1122, p, 0xffffffff;
    @!p not.b32 %r1122, %r1122;
}

	// end inline asm
	and.b32  	%r1140, %r1122, %r1139;
	mov.b32 	%r1127, 32;
	// begin inline asm
	{
    .reg .pred p;
    and.b32 %r1125, %r1132, %r1127;    setp.ne.u32 p, %r1125, 0;
    vote.ballot.sync.b32 %r1125, p, 0xffffffff;
    @!p not.b32 %r1125, %r1125;
}

	// end inline asm
	and.b32  	%r1141, %r1125, %r1140;
	mov.b32 	%r1130, 64;
	// begin inline asm
	{
    .reg .pred p;
    and.b32 %r1128, %r1132, %r1130;    setp.ne.u32 p, %r1128, 0;
    vote.ballot.sync.b32 %r1128, p, 0xffffffff;
    @!p not.b32 %r1128, %r1128;
}

	// end inline asm
	and.b32  	%r1142, %r1128, %r1141;
	mov.b32 	%r1133, 128;
	// begin inline asm
	{
    .reg .pred p;
    and.b32 %r1131, %r1132, %r1133;    setp.ne.u32 p, %r1131, 0;
    vote.ballot.sync.b32 %r1131, p, 0xffffffff;
    @!p not.b32 %r1131, %r1131;
}

	// end inline asm
	and.b32  	%r1143, %r1131, %r1142;
	clz.b32 	%r1144, %r1143;
	sub.s32 	%r242, 31, %r1144;
	and.b32  	%r1145, %r689, %r1143;
	popc.b32 	%r243, %r1145;
	setp.ne.s32 	%p96, %r330, %r242;
	mov.b32 	%r1981, 0;
	@%p96 bra 	$L__BB5_143;
	shl.b32 	%r1146, %r1132, 2;
	add.s32 	%r1147, %r173, %r1146;
	atom.shared.add.u32 	%r1981, [%r1147], %r243;
$L__BB5_143:
	shfl.sync.idx.b32	%r1173|%p97, %r1981, %r242, 31, -1;
	add.s32 	%r246, %r243, %r1173;
	shr.u32 	%r1174, %r1962, %r328;
	and.b32  	%r1170, %r1174, %r86;
	mov.b32 	%r1150, 1;
	// begin inline asm
	{
    .reg .pred p;
    and.b32 %r1148, %r1170, %r1150;    setp.ne.u32 p, %r1148, 0;
    vote.ballot.sync.b32 %r1148, p, 0xffffffff;
    @!p not.b32 %r1148, %r1148;
}

	// end inline asm
	mov.b32 	%r1153, 2;
	// begin inline asm
	{
    .reg .pred p;
    and.b32 %r1151, %r1170, %r1153;    setp.ne.u32 p, %r1151, 0;
    vote.ballot.sync.b32 %r1151, p, 0xffffffff;
    @!p not.b32 %r1151, %r1151;
}

	// end inline asm
	and.b32  	%r1175, %r1151, %r1148;
	mov.b32 	%r1156, 4;
	// begin inline asm
	{
    .reg .pred p;
    and.b32 %r1154, %r1170, %r1156;    setp.ne.u32 p, %r1154, 0;
    vote.ballot.sync.b32 %r1154, p, 0xffffffff;
    @!p not.b32 %r1154, %r1154;
}

	// end inline asm
	and.b32  	%r1176, %r1154, %r1175;
	mov.b32 	%r1159, 8;
	// begin inline asm
	{
    .reg .pred p;
    and.b32 %r1157, %r1170, %r1159;    setp.ne.u32 p, %r1157, 0;
    vote.ballot.sync.b32 %r1157, p, 0xffffffff;
    @!p not.b32 %r1157, %r1157;
}

	// end inline asm
	and.b32  	%r1177, %r1157, %r1176;
	mov.b32 	%r1162, 16;
	// begin inline asm
	{
    .reg .pred p;
    and.b32 %r1160, %r1170, %r1162;    setp.ne.u32 p, %r1160, 0;
    vote.ballot.sync.b32 %r1160, p, 0xffffffff;
    @!p not.b32 %r1160, %r1160;
}

	// end inline asm
	and.b32  	%r1178, %r1160, %r1177;
	mov.b32 	%r1165, 32;
	// begin inline asm
	{
    .reg .pred p;
    and.b32 %r1163, %r1170, %r1165;    setp.ne.u32 p, %r1163, 0;
    vote.ballot.sync.b32 %r1163, p, 0xffffffff;
    @!p not.b32 %r1163, %r1163;
}

	// end inline asm
	and.b32  	%r1179, %r1163, %r1178;
	mov.b32 	%r1168, 64;
	// begin inline asm
	{
    .reg .pred p;
    and.b32 %r1166, %r1170, %r1168;    setp.ne.u32 p, %r1166, 0;
    vote.ballot.sync.b32 %r1166, p, 0xffffffff;
    @!p not.b32 %r1166, %r1166;
}

	// end inline asm
	and.b32  	%r1180, %r1166, %r1179;
	mov.b32 	%r1171, 128;
	// begin inline asm
	{
    .reg .pred p;
    and.b32 %r1169, %r1170, %r1171;    setp.ne.u32 p, %r1169, 0;
    vote.ballot.sync.b32 %r1169, p, 0xffffffff;
    @!p not.b32 %r1169, %r1169;
}

	// end inline asm
	and.b32  	%r1181, %r1169, %r1180;
	clz.b32 	%r1182, %r1181;
	sub.s32 	%r248, 31, %r1182;
	and.b32  	%r1183, %r689, %r1181;
	popc.b32 	%r249, %r1183;
	setp.ne.s32 	%p98, %r330, %r248;
	mov.b32 	%r1982, 0;
	@%p98 bra 	$L__BB5_145;
	shl.b32 	%r1184, %r1170, 2;
	add.s32 	%r1185, %r173, %r1184;
	atom.shared.add.u32 	%r1982, [%r1185], %r249;
$L__BB5_145:
	shfl.sync.idx.b32	%r1211|%p99, %r1982, %r248, 31, -1;
	add.s32 	%r252, %r249, %r1211;
	shr.u32 	%r1212, %r1963, %r328;
	and.b32  	%r1208, %r1212, %r86;
	mov.b32 	%r1188, 1;
	// begin inline asm
	{
    .reg .pred p;
    and.b32 %r1186, %r1208, %r1188;    setp.ne.u32 p, %r1186, 0;
    vote.ballot.sync.b32 %r1186, p, 0xffffffff;
    @!p not.b32 %r1186, %r1186;
}

	// end inline asm
	mov.b32 	%r1191, 2;
	// begin inline asm
	{
    .reg .pred p;
    and.b32 %r1189, %r1208, %r1191;    setp.ne.u32 p, %r1189, 0;
    vote.ballot.sync.b32 %r1189, p, 0xffffffff;
    @!p not.b32 %r1189, %r1189;
}

	// end inline asm
	and.b32  	%r1213, %r1189, %r1186;
	mov.b32 	%r1194, 4;
	// begin inline asm
	{
    .reg .pred p;
    and.b32 %r1192, %r1208, %r1194;    setp.ne.u32 p, %r1192, 0;
    vote.ballot.sync.b32 %r1192, p, 0xffffffff;
    @!p not.b32 %r1192, %r1192;
}

	// end inline asm
	and.b32  	%r1214, %r1192, %r1213;
	mov.b32 	%r1197, 8;
	// begin inline asm
	{
    .reg .pred p;
    and.b32 %r1195, %r1208, %r1197;    setp.ne.u32 p, %r1195, 0;
    vote.ballot.sync.b32 %r1195, p, 0xffffffff;
    @!p not.b32 %r1195, %r1195;
}

	// end inline asm
	and.b32  	%r1215, %r1195, %r1214;
	mov.b32 	%r1200, 16;
	// begin inline asm
	{
    .reg .pred p;
    and.b32 %r1198, %r1208, %r1200;    setp.ne.u32 p, %r1198, 0;
    vote.ballot.sync.b32 %r1198, p, 0xffffffff;
    @!p not.b32 %r1198, %r1198;
}

	// end inline asm
	and.b32  	%r1216, %r1198, %r1215;
	mov.b32 	%r1203, 32;
	// begin inline asm
	{
    .reg .pred p;
    and.b32 %r1201, %r1208, %r1203;    setp.ne.u32 p, %r1201, 0;
    vote.ballot.sync.b32 %r1201, p, 0xffffffff;
    @!p not.b32 %r1201, %r1201;
}

	// end inline asm
	and.b32  	%r1217, %r1201, %r1216;
	mov.b32 	%r1206, 64;
	// begin inline asm
	{
    .reg .pred p;
    and.b32 %r1204, %r1208, %r1206;    setp.ne.u32 p, %r1204, 0;
    vote.ballot.sync.b32 %r1204, p, 0xffffffff;
    @!p not.b32 %r1204, %r1204;
}

	// end inline asm
	and.b32  	%r1218, %r1204, %r1217;
	mov.b32 	%r1209, 128;
	// begin inline asm
	{
    .reg .pred p;
    and.b32 %r1207, %r1208, %r1209;    setp.ne.u32 p, %r1207, 0;
    vote.ballot.sync.b32 %r1207, p, 0xffffffff;
    @!p not.b32 %r1207, %r1207;
}

	// end inline asm
	and.b32  	%r1219, %r1207, %r1218;
	clz.b32 	%r1220, %r1219;
	sub.s32 	%r254, 31, %r1220;
	and.b32  	%r1221, %r689, %r1219;
	popc.b32 	%r255, %r1221;
	setp.ne.s32 	%p100, %r330, %r254;
	mov.b32 	%r1983, 0;
	@%p100 bra 	$L__BB5_147;
	shl.b32 	%r1222, %r1208, 2;
	add.s32 	%r1223, %r173, %r1222;
	atom.shared.add.u32 	%r1983, [%r1223], %r255;
$L__BB5_147:
	shfl.sync.idx.b32	%r1249|%p101, %r1983, %r254, 31, -1;
	add.s32 	%r258, %r255, %r1249;
	shr.u32 	%r1250, %r1964, %r328;
	and.b32  	%r1246, %r1250, %r86;
	mov.b32 	%r1226, 1;
	// begin inline asm
	{
    .reg .pred p;
    and.b32 %r1224, %r1246, %r1226;    setp.ne.u32 p, %r1224, 0;
    vote.ballot.sync.b32 %r1224, p, 0xffffffff;
    @!p not.b32 %r1224, %r1224;
}

	// end inline asm
	mov.b32 	%r1229, 2;
	// begin inline asm
	{
    .reg .pred p;
    and.b32 %r1227, %r1246, %r1229;    setp.ne.u32 p, %r1227, 0;
    vote.ballot.sync.b32 %r1227, p, 0xffffffff;
    @!p not.b32 %r1227, %r1227;
}

	// end inline asm
	and.b32  	%r1251, %r1227, %r1224;
	mov.b32 	%r1232, 4;
	// begin inline asm
	{
    .reg .pred p;
    and.b32 %r1230, %r1246, %r1232;    setp.ne.u32 p, %r1230, 0;
    vote.ballot.sync.b32 %r1230, p, 0xffffffff;
    @!p not.b32 %r1230, %r1230;
}

	// end inline asm
	and.b32  	%r1252, %r1230, %r1251;
	mov.b32 	%r1235, 8;
	// begin inline asm
	{
    .reg .pred p;
    and.b32 %r1233, %r1246, %r1235;    setp.ne.u32 p, %r1233, 0;
    vote.ballot.sync.b32 %r1233, p, 0xffffffff;
    @!p not.b32 %r1233, %r1233;
}

	// end inline asm
	and.b32  	%r1253, %r1233, %r1252;
	mov.b32 	%r1238, 16;
	// begin inline asm
	{
    .reg .pred p;
    and.b32 %r1236, %r1246, %r1238;    setp.ne.u32 p, %r1236, 0;
    vote.ballot.sync.b32 %r1236, p, 0xffffffff;
    @!p not.b32 %r1236, %r1236;
}

	// end inline asm
	and.b32  	%r1254, %r1236, %r1253;
	mov.b32 	%r1241, 32;
	// begin inline asm
	{
    .reg .pred p;
    and.b32 %r1239, %r1246, %r1241;    setp.ne.u32 p, %r1239, 0;
    vote.ballot.sync.b32 %r1239, p, 0xffffffff;
    @!p not.b32 %r1239, %r1239;
}

	// end inline asm
	and.b32  	%r1255, %r1239, %r1254;
	mov.b32 	%r1244, 64;
	// begin inline asm
	{
    .reg .pred p;
    and.b32 %r1242, %r1246, %r1244;    setp.ne.u32 p, %r1242, 0;
    vote.ballot.sync.b32 %r1242, p, 0xffffffff;
    @!p not.b32 %r1242, %r1242;
}

	// end inline asm
	and.b32  	%r1256, %r1242, %r1255;
	mov.b32 	%r1247, 128;
	// begin inline asm
	{
    .reg .pred p;
    and.b32 %r1245, %r1246, %r1247;    setp.ne.u32 p, %r1245, 0;
    vote.ballot.sync.b32 %r1245, p, 0xffffffff;
    @!p not.b32 %r1245, %r1245;
}

	// end inline asm
	and.b32  	%r1257, %r1245, %r1256;
	clz.b32 	%r1258, %r1257;
	sub.s32 	%r260, 31, %r1258;
	and.b32  	%r1259, %r689, %r1257;
	popc.b32 	%r261, %r1259;
	setp.ne.s32 	%p102, %r330, %r260;
	mov.b32 	%r1984, 0;
	@%p102 bra 	$L__BB5_149;
	shl.b32 	%r1260, %r1246, 2;
	add.s32 	%r1261, %r173, %r1260;
	atom.shared.add.u32 	%r1984, [%r1261], %r261;
$L__BB5_149:
	shfl.sync.idx.b32	%r1287|%p103, %r1984, %r260, 31, -1;
	add.s32 	%r264, %r261, %r1287;
	shr.u32 	%r1288, %r1965, %r328;
	and.b32  	%r1284, %r1288, %r86;
	mov.b32 	%r1264, 1;
	// begin inline asm
	{
    .reg .pred p;
    and.b32 %r1262, %r1284, %r1264;    setp.ne.u32 p, %r1262, 0;
    vote.ballot.sync.b32 %r1262, p, 0xffffffff;
    @!p not.b32 %r1262, %r1262;
}

	// end inline asm
	mov.b32 	%r1267, 2;
	// begin inline asm
	{
    .reg .pred p;
    and.b32 %r1265, %r1284, %r1267;    setp.ne.u32 p, %r1265, 0;
    vote.ballot.sync.b32 %r1265, p, 0xffffffff;
    @!p not.b32 %r1265, %r1265;
}

	// end inline asm
	and.b32  	%r1289, %r1265, %r1262;
	mov.b32 	%r1270, 4;
	// begin inline asm
	{
    .reg .pred p;
    and.b32 %r1268, %r1284, %r1270;    setp.ne.u32 p, %r1268, 0;
    vote.ballot.sync.b32 %r1268, p, 0xffffffff;
    @!p not.b32 %r1268, %r1268;
}

	// end inline asm
	and.b32  	%r1290, %r1268, %r1289;
	mov.b32 	%r1273, 8;
	// begin inline asm
	{
    .reg .pred p;
    and.b32 %r1271, %r1284, %r1273;    setp.ne.u32 p, %r1271, 0;
    vote.ballot.sync.b32 %r1271, p, 0xffffffff;
    @!p not.b32 %r1271, %r1271;
}

	// end inline asm
	and.b32  	%r1291, %r1271, %r1290;
	mov.b32 	%r1276, 16;
	// begin inline asm
	{
    .reg .pred p;
    and.b32 %r1274, %r1284, %r1276;    setp.ne.u32 p, %r1274, 0;
    vote.ballot.sync.b32 %r1274, p, 0xffffffff;
    @!p not.b32 %r1274, %r1274;
}

	// end inline asm
	and.b32  	%r1292, %r1274, %r1291;
	mov.b32 	%r1279, 32;
	// begin inline asm
	{
    .reg .pred p;
    and.b32 %r1277, %r1284, %r1279;    setp.ne.u32 p, %r1277, 0;
    vote.ballot.sync.b32 %r1277, p, 0xffffffff;
    @!p not.b32 %r1277, %r1277;
}

	// end inline asm
	and.b32  	%r1293, %r1277, %r1292;
	mov.b32 	%r1282, 64;
	// begin inline asm
	{
    .reg .pred p;
    and.b32 %r1280, %r1284, %r1282;    setp.ne.u32 p, %r1280, 0;
    vote.ballot.sync.b32 %r1280, p, 0xffffffff;
    @!p not.b32 %r1280, %r1280;
}

	// end inline asm
	and.b32  	%r1294, %r1280, %r1293;
	mov.b32 	%r1285, 128;
	// begin inline asm
	{
    .reg .pred p;
    and.b32 %r1283, %r1284, %r1285;    setp.ne.u32 p, %r1283, 0;
    vote.ballot.sync.b32 %r1283, p, 0xffffffff;
    @!p not.b32 %r1283, %r1283;
}

	// end inline asm
	and.b32  	%r1295, %r1283, %r1294;
	clz.b32 	%r1296, %r1295;
	sub.s32 	%r266, 31, %r1296;
	and.b32  	%r1297, %r689, %r1295;
	popc.b32 	%r267, %r1297;
	setp.ne.s32 	%p104, %r330, %r266;
	mov.b32 	%r1985, 0;
	@%p104 bra 	$L__BB5_151;
	shl.b32 	%r1302, %r1284, 2;
	add.s32 	%r1303, %r173, %r1302;
	atom.shared.add.u32 	%r1985, [%r1303], %r267;
$L__BB5_151:
	shfl.sync.idx.b32	%r1329|%p105, %r1985, %r266, 31, -1;
	add.s32 	%r270, %r267, %r1329;
	shr.u32 	%r1330, %r1966, %r328;
	and.b32  	%r1326, %r1330, %r86;
	mov.b32 	%r1306, 1;
	// begin inline asm
	{
    .reg .pred p;
    and.b32 %r1304, %r1326, %r1306;    setp.ne.u32 p, %r1304, 0;
    vote.ballot.sync.b32 %r1304, p, 0xffffffff;
    @!p not.b32 %r1304, %r1304;
}

	// end inline asm
	mov.b32 	%r1309, 2;
	// begin inline asm
	{
    .reg .pred p;
    and.b32 %r1307, %r1326, %r1309;    setp.ne.u32 p, %r1307, 0;
    vote.ballot.sync.b32 %r1307, p, 0xffffffff;
    @!p not.b32 %r1307, %r1307;
}

	// end inline asm
	and.b32  	%r1331, %r1307, %r1304;
	mov.b32 	%r1312, 4;
	// begin inline asm
	{
    .reg .pred p;
    and.b32 %r1310, %r1326, %r1312;    setp.ne.u32 p, %r1310, 0;
    vote.ballot.sync.b32 %r1310, p, 0xffffffff;
    @!p not.b32 %r1310, %r1310;
}

	// end inline asm
	and.b32  	%r1332, %r1310, %r1331;
	mov.b32 	%r1315, 8;
	// begin inline asm
	{
    .reg .pred p;
    and.b32 %r1313, %r1326, %r1315;    setp.ne.u32 p, %r1313, 0;
    vote.ballot.sync.b32 %r1313, p, 0xffffffff;
    @!p not.b32 %r1313, %r1313;
}

	// end inline asm
	and.b32  	%r1333, %r1313, %r1332;
	mov.b32 	%r1318, 16;
	// begin inline asm
	{
    .reg .pred p;
    and.b32 %r1316, %r1326, %r1318;    setp.ne.u32 p, %r1316, 0;
    vote.ballot.sync.b32 %r1316, p, 0xffffffff;
    @!p not.b32 %r1316, %r1316;
}

	// end inline asm
	and.b32  	%r1334, %r1316, %r1333;
	mov.b32 	%r1321, 32;
	// begin inline asm
	{
    .reg .pred p;
    and.b32 %r1319, %r1326, %r1321;    setp.ne.u32 p, %r1319, 0;
    vote.ballot.sync.b32 %r1319, p, 0xffffffff;
    @!p not.b32 %r1319, %r1319;
}

	// end inline asm
	and.b32  	%r1335, %r1319, %r1334;
	mov.b32 	%r1324, 64;
	// begin inline asm
	{
    .reg .pred p;
    and.b32 %r1322, %r1326, %r1324;    setp.ne.u32 p, %r1322, 0;
    vote.ballot.sync.b32 %r1322, p, 0xffffffff;
    @!p not.b32 %r1322, %r1322;
}

	// end inline asm
	and.b32  	%r1336, %r1322, %r1335;
	mov.b32 	%r1327, 128;
	// begin inline asm
	{
    .reg .pred p;
    and.b32 %r1325, %r1326, %r1327;    setp.ne.u32 p, %r1325, 0;
    vote.ballot.sync.b32 %r1325, p, 0xffffffff;
    @!p not.b32 %r1325, %r1325;
}

	// end inline asm
	and.b32  	%r1337, %r1325, %r1336;
	clz.b32 	%r1338, %r1337;
	sub.s32 	%r272, 31, %r1338;
	and.b32  	%r1339, %r689, %r1337;
	popc.b32 	%r273, %r1339;
	setp.ne.s32 	%p106, %r330, %r272;
	mov.b32 	%r1986, 0;
	@%p106 bra 	$L__BB5_153;
	shl.b32 	%r1344, %r1326, 2;
	add.s32 	%r1345, %r173, %r1344;
	atom.shared.add.u32 	%r1986, [%r1345], %r273;
$L__BB5_153:
	shfl.sync.idx.b32	%r1371|%p107, %r1986, %r272, 31, -1;
	add.s32 	%r276, %r273, %r1371;
	shr.u32 	%r1372, %r1967, %r328;
	and.b32  	%r1368, %r1372, %r86;
	mov.b32 	%r1348, 1;
	// begin inline asm
	{
    .reg .pred p;
    and.b32 %r1346, %r1368, %r1348;    setp.ne.u32 p, %r1346, 0;
    vote.ballot.sync.b32 %r1346, p, 0xffffffff;
    @!p not.b32 %r1346, %r1346;
}

	// end inline asm
	mov.b32 	%r1351, 2;
	// begin inline asm
	{
    .reg .pred p;
    and.b32 %r1349, %r1368, %r1351;    setp.ne.u32 p, %r1349, 0;
    vote.ballot.sync.b32 %r1349, p, 0xffffffff;
    @!p not.b32 %r1349, %r1349;
}

	// end inline asm
	and.b32  	%r1373, %r1349, %r1346;
	mov.b32 	%r1354, 4;
	// begin inline asm
	{
    .reg .pred p;
    and.b32 %r1352, %r1368, %r1354;    setp.ne.u32 p, %r1352, 0;
    vote.ballot.sync.b32 %r1352, p, 0xffffffff;
    @!p not.b32 %r1352, %r1352;
}

	// end inline asm
	and.b32  	%r1374, %r1352, %r1373;
	mov.b32 	%r1357, 8;
	// begin inline asm
	{
    .reg .pred p;
    and.b32 %r1355, %r1368, %r1357;    setp.ne.u32 p, %r1355, 0;
    vote.ballot.sync.b32 %r1355, p, 0xffffffff;
    @!p not.b32 %r1355, %r1355;
}

	// end inline asm
	and.b32  	%r1375, %r1355, %r1374;
	mov.b32 	%r1360, 16;
	// begin inline asm
	{
    .reg .pred p;
    and.b32 %r1358, %r1368, %r1360;    setp.ne.u32 p, %r1358, 0;
    vote.ballot.sync.b32 %r1358, p, 0xffffffff;
    @!p not.b32 %r1358, %r1358;
}

	// end inline asm
	and.b32  	%r1376, %r1358, %r1375;
	mov.b32 	%r1363, 32;
	// begin inline asm
	{
    .reg .pred p;
    and.b32 %r1361, %r1368, %r1363;    setp.ne.u32 p, %r1361, 0;
    vote.ballot.sync.b32 %r1361, p, 0xffffffff;
    @!p not.b32 %r1361, %r1361;
}

	// end inline asm
	and.b32  	%r1377, %r1361, %r1376;
	mov.b32 	%r1366, 64;
	// begin inline asm
	{
    .reg .pred p;
    and.b32 %r1364, %r1368, %r1366;    setp.ne.u32 p, %r1364, 0;
    vote.ballot.sync.b32 %r1364, p, 0xffffffff;
    @!p not.b32 %r1364, %r1364;
}

	// end inline asm
	and.b32  	%r1378, %r1364, %r1377;
	mov.b32 	%r1369, 128;
	// begin inline asm
	{
    .reg .pred p;
    and.b32 %r1367, %r1368, %r1369;    setp.ne.u32 p, %r1367, 0;
    vote.ballot.sync.b32 %r1367, p, 0xffffffff;
    @!p not.b32 %r1367, %r1367;
}

	// end inline asm
	and.b32  	%r1379, %r1367, %r1378;
	clz.b32 	%r1380, %r1379;
	sub.s32 	%r278, 31, %r1380;
	and.b32  	%r1381, %r689, %r1379;
	popc.b32 	%r279, %r1381;
	setp.ne.s32 	%p108, %r330, %r278;
	mov.b32 	%r1987, 0;
	@%p108 bra 	$L__BB5_155;
	shl.b32 	%r1386, %r1368, 2;
	add.s32 	%r1387, %r173, %r1386;
	atom.shared.add.u32 	%r1987, [%r1387], %r279;
$L__BB5_155:
	shfl.sync.idx.b32	%r1413|%p109, %r1987, %r278, 31, -1;
	add.s32 	%r282, %r279, %r1413;
	shr.u32 	%r1414, %r1968, %r328;
	and.b32  	%r1410, %r1414, %r86;
	mov.b32 	%r1390, 1;
	// begin inline asm
	{
    .reg .pred p;
    and.b32 %r1388, %r1410, %r1390;    setp.ne.u32 p, %r1388, 0;
    vote.ballot.sync.b32 %r1388, p, 0xffffffff;
    @!p not.b32 %r1388, %r1388;
}

	// end inline asm
	mov.b32 	%r1393, 2;
	// begin inline asm
	{
    .reg .pred p;
    and.b32 %r1391, %r1410, %r1393;    setp.ne.u32 p, %r1391, 0;
    vote.ballot.sync.b32 %r1391, p, 0xffffffff;
    @!p not.b32 %r1391, %r1391;
}

	// end inline asm
	and.b32  	%r1415, %r1391, %r1388;
	mov.b32 	%r1396, 4;
	// begin inline asm
	{
    .reg .pred p;
    and.b32 %r1394, %r1410, %r1396;    setp.ne.u32 p, %r1394, 0;
    vote.ballot.sync.b32 %r1394, p, 0xffffffff;
    @!p not.b32 %r1394, %r1394;
}

	// end inline asm
	and.b32  	%r1416, %r1394, %r1415;
	mov.b32 	%r1399, 8;
	// begin inline asm
	{
    .reg .pred p;
    and.b32 %r1397, %r1410, %r1399;    setp.ne.u32 p, %r1397, 0;
    vote.ballot.sync.b32 %r1397, p, 0xffffffff;
    @!p not.b32 %r1397, %r1397;
}

	// end inline asm
	and.b32  	%r1417, %r1397, %r1416;
	mov.b32 	%r1402, 16;
	// begin inline asm
	{
    .reg .pred p;
    and.b32 %r1400, %r1410, %r1402;    setp.ne.u32 p, %r1400, 0;
    vote.ballot.sync.b32 %r1400, p, 0xffffffff;
    @!p not.b32 %r1400, %r1400;
}

	// end inline asm
	and.b32  	%r1418, %r1400, %r1417;
	mov.b32 	%r1405, 32;
	// begin inline asm
	{
    .reg .pred p;
    and.b32 %r1403, %r1410, %r1405;    setp.ne.u32 p, %r1403, 0;
    vote.ballot.sync.b32 %r1403, p, 0xffffffff;
    @!p not.b32 %r1403, %r1403;
}

	// end inline asm
	and.b32  	%r1419, %r1403, %r1418;
	mov.b32 	%r1408, 64;
	// begin inline asm
	{
    .reg .pred p;
    and.b32 %r1406, %r1410, %r1408;    setp.ne.u32 p, %r1406, 0;
    vote.ballot.sync.b32 %r1406, p, 0xffffffff;
    @!p not.b32 %r1406, %r1406;
}

	// end inline asm
	and.b32  	%r1420, %r1406, %r1419;
	mov.b32 	%r1411, 128;
	// begin inline asm
	{
    .reg .pred p;
    and.b32 %r1409, %r1410, %r1411;    setp.ne.u32 p, %r1409, 0;
    vote.ballot.sync.b32 %r1409, p, 0xffffffff;
    @!p not.b32 %r1409, %r1409;
}

	// end inline asm
	and.b32  	%r1421, %r1409, %r1420;
	clz.b32 	%r1422, %r1421;
	sub.s32 	%r284, 31, %r1422;
	and.b32  	%r1423, %r689, %r1421;
	popc.b32 	%r285, %r1423;
	setp.ne.s32 	%p110, %r330, %r284;
	mov.b32 	%r1988, 0;
	@%p110 bra 	$L__BB5_157;
	shl.b32 	%r1424, %r1, 5;
	and.b32  	%r1425, %r1424, 31744;
	add.s32 	%r1427, %r597, %r1425;
	shl.b32 	%r1428, %r1410, 2;
	add.s32 	%r1429, %r1427, %r1428;
	atom.shared.add.u32 	%r1988, [%r1429], %r285;
$L__BB5_157:
	shfl.sync.idx.b32	%r1455|%p111, %r1988, %r284, 31, -1;
	add.s32 	%r288, %r285, %r1455;
	shr.u32 	%r1456, %r1969, %r328;
	and.b32  	%r1452, %r1456, %r86;
	mov.b32 	%r1432, 1;
	// begin inline asm
	{
    .reg .pred p;
    and.b32 %r1430, %r1452, %r1432;    setp.ne.u32 p, %r1430, 0;
    vote.ballot.sync.b32 %r1430, p, 0xffffffff;
    @!p not.b32 %r1430, %r1430;
}

	// end inline asm
	mov.b32 	%r1435, 2;
	// begin inline asm
	{
    .reg .pred p;
    and.b32 %r1433, %r1452, %r1435;    setp.ne.u32 p, %r1433, 0;
    vote.ballot.sync.b32 %r1433, p, 0xffffffff;
    @!p not.b32 %r1433, %r1433;
}

	// end inline asm
	and.b32  	%r1457, %r1433, %r1430;
	mov.b32 	%r1438, 4;
	// begin inline asm
	{
    .reg .pred p;
    and.b32 %r1436, %r1452, %r1438;    setp.ne.u32 p, %r1436, 0;
    vote.ballot.sync.b32 %r1436, p, 0xffffffff;
    @!p not.b32 %r1436, %r1436;
}

	// end inline asm
	and.b32  	%r1458, %r1436, %r1457;
	mov.b32 	%r1441, 8;
	// begin inline asm
	{
    .reg .pred p;
    and.b32 %r1439, %r1452, %r1441;    setp.ne.u32 p, %r1439, 0;
    vote.ballot.sync.b32 %r1439, p, 0xffffffff;
    @!p not.b32 %r1439, %r1439;
}

	// end inline asm
	and.b32  	%r1459, %r1439, %r1458;
	mov.b32 	%r1444, 16;
	// begin inline asm
	{
    .reg .pred p;
    and.b32 %r1442, %r1452, %r1444;    setp.ne.u32 p, %r1442, 0;
    vote.ballot.sync.b32 %r1442, p, 0xffffffff;
    @!p not.b32 %r1442, %r1442;
}

	// end inline asm
	and.b32  	%r1460, %r1442, %r1459;
	mov.b32 	%r1447, 32;
	// begin inline asm
	{
    .reg .pred p;
    and.b32 %r1445, %r1452, %r1447;    setp.ne.u32 p, %r1445, 0;
    vote.ballot.sync.b32 %r1445, p, 0xffffffff;
    @!p not.b32 %r1445, %r1445;
}

	// end inline asm
	and.b32  	%r1461, %r1445, %r1460;
	mov.b32 	%r1450, 64;
	// begin inline asm
	{
    .reg .pred p;
    and.b32 %r1448, %r1452, %r1450;    setp.ne.u32 p, %r1448, 0;
    vote.ballot.sync.b32 %r1448, p, 0xffffffff;
    @!p not.b32 %r1448, %r1448;
}

	// end inline asm
	and.b32  	%r1462, %r1448, %r1461;
	mov.b32 	%r1453, 128;
	// begin inline asm
	{
    .reg .pred p;
    and.b32 %r1451, %r1452, %r1453;    setp.ne.u32 p, %r1451, 0;
    vote.ballot.sync.b32 %r1451, p, 0xffffffff;
    @!p not.b32 %r1451, %r1451;
}

	// end inline asm
	and.b32  	%r1463, %r1451, %r1462;
	clz.b32 	%r1464, %r1463;
	sub.s32 	%r290, 31, %r1464;
	and.b32  	%r1465, %r689, %r1463;
	popc.b32 	%r291, %r1465;
	setp.ne.s32 	%p112, %r330, %r290;
	mov.b32 	%r1989, 0;
	@%p112 bra 	$L__BB5_159;
	shl.b32 	%r1466, %r1, 5;
	and.b32  	%r1467, %r1466, 31744;
	add.s32 	%r1469, %r597, %r1467;
	shl.b32 	%r1470, %r1452, 2;
	add.s32 	%r1471, %r1469, %r1470;
	atom.shared.add.u32 	%r1989, [%r1471], %r291;
$L__BB5_159:
	setp.gt.u32 	%p113, %r1, 255;
	shfl.sync.idx.b32	%r1472|%p114, %r1989, %r290, 31, -1;
	add.s32 	%r1473, %r291, %r1472;
	bar.sync 	0;
	shl.b32 	%r1474, %r180, 2;
	add.s32 	%r1476, %r597, %r1474;
	st.shared.u32 	[%r1476+-4], %r1950;
	shl.b32 	%r1477, %r186, 2;
	add.s32 	%r1478, %r597, %r1477;
	st.shared.u32 	[%r1478+-4], %r1951;
	shl.b32 	%r1479, %r192, 2;
	add.s32 	%r1480, %r597, %r1479;
	st.shared.u32 	[%r1480+-4], %r1952;
	shl.b32 	%r1481, %r198, 2;
	add.s32 	%r1482, %r597, %r1481;
	st.shared.u32 	[%r1482+-4], %r1953;
	shl.b32 	%r1483, %r204, 2;
	add.s32 	%r1484, %r597, %r1483;
	st.shared.u32 	[%r1484+-4], %r1954;
	shl.b32 	%r1485, %r210, 2;
	add.s32 	%r1486, %r597, %r1485;
	st.shared.u32 	[%r1486+-4], %r1955;
	shl.b32 	%r1487, %r216, 2;
	add.s32 	%r1488, %r597, %r1487;
	st.shared.u32 	[%r1488+-4], %r1956;
	shl.b32 	%r1489, %r222, 2;
	add.s32 	%r1490, %r597, %r1489;
	st.shared.u32 	[%r1490+-4], %r1957;
	shl.b32 	%r1491, %r228, 2;
	add.s32 	%r1492, %r597, %r1491;
	st.shared.u32 	[%r1492+-4], %r1958;
	shl.b32 	%r1493, %r234, 2;
	add.s32 	%r1494, %r597, %r1493;
	st.shared.u32 	[%r1494+-4], %r1959;
	shl.b32 	%r1495, %r240, 2;
	add.s32 	%r1496, %r597, %r1495;
	st.shared.u32 	[%r1496+-4], %r1960;
	shl.b32 	%r1497, %r246, 2;
	add.s32 	%r1498, %r597, %r1497;
	st.shared.u32 	[%r1498+-4], %r1961;
	shl.b32 	%r1499, %r252, 2;
	add.s32 	%r1500, %r597, %r1499;
	st.shared.u32 	[%r1500+-4], %r1962;
	shl.b32 	%r1501, %r258, 2;
	add.s32 	%r1502, %r597, %r1501;
	st.shared.u32 	[%r1502+-4], %r1963;
	shl.b32 	%r1503, %r264, 2;
	add.s32 	%r1504, %r597, %r1503;
	st.shared.u32 	[%r1504+-4], %r1964;
	shl.b32 	%r1505, %r270, 2;
	add.s32 	%r1506, %r597, %r1505;
	st.shared.u32 	[%r1506+-4], %r1965;
	shl.b32 	%r1507, %r276, 2;
	add.s32 	%r1508, %r597, %r1507;
	st.shared.u32 	[%r1508+-4], %r1966;
	shl.b32 	%r1509, %r282, 2;
	add.s32 	%r1510, %r597, %r1509;
	st.shared.u32 	[%r1510+-4], %r1967;
	shl.b32 	%r1511, %r288, 2;
	add.s32 	%r1512, %r597, %r1511;
	st.shared.u32 	[%r1512+-4], %r1968;
	shl.b32 	%r1513, %r1473, 2;
	add.s32 	%r1514, %r597, %r1513;
	st.shared.u32 	[%r1514+-4], %r1969;
	@%p113 bra 	$L__BB5_167;
	ld.param.u64 	%rd139, [_ZN3cub18CUB_300001_SM_10006detail10radix_sort29DeviceRadixSortOnesweepKernelINS1_5radix10policy_hubIiNS0_8NullTypeEjE10Policy1000ELNS0_9SortOrderE0EiS6_jiiNS1_21identity_decomposer_tEEEvPT5_SC_PT3_PKSD_PT1_PKSH_PT2_PKSL_T4_iiT6__param_3];
	cvta.to.global.u64 	%rd40, %rd139;
	mul.wide.u32 	%rd41, %r1, 4;
	add.s64 	%rd42, %rd40, %rd41;
	ld.global.u32 	%r1515, [%rd42];
	sub.s32 	%r1993, %r1515, %r172;
	st.shared.u32 	[%r114+30720], %r1993;
	setp.lt.s32 	%p115, %r3, 1;
	mov.u32 	%r1994, %r1944;
	@%p115 bra 	$L__BB5_166;
	mov.b32 	%r1991, -1;
	mov.u32 	%r1990, %r3;
	mov.u32 	%r1994, %r1944;
$L__BB5_162:
	ld.param.u64 	%rd132, [_ZN3cub18CUB_300001_SM_10006detail10radix_sort29DeviceRadixSortOnesweepKernelINS1_5radix10policy_hubIiNS0_8NullTypeEjE10Policy1000ELNS0_9SortOrderE0EiS6_jiiNS1_21identity_decomposer_tEEEvPT5_SC_PT3_PKSD_PT1_PKSH_PT2_PKSL_T4_iiT6__param_0];
	add.s32 	%r298, %r1990, -1;
	shl.b32 	%r1517, %r298, 8;
	add.s32 	%r1518, %r1517, %r1;
	cvta.to.global.u64 	%rd43, %rd132;
	mul.wide.s32 	%rd44, %r1518, 4;
	add.s64 	%rd11, %rd43, %rd44;
$L__BB5_163:
	membar.cta;
	ld.volatile.global.u32 	%r299, [%rd11];
	setp.eq.s32 	%p116, %r299, 0;
	@%p116 bra 	$L__BB5_163;
	and.b32  	%r1519, %r299, 1073741823;
	add.s32 	%r1994, %r1519, %r1994;
	setp.gt.s32 	%p117, %r299, -1;
	vote.sync.ballot.b32 	%r1991, %p117, %r1991;
	setp.gt.u32 	%p119, %r1990, 1;
	and.pred  	%p120, %p117, %p119;
	mov.u32 	%r1990, %r298;
	@%p120 bra 	$L__BB5_162;
	ld.shared.u32 	%r1993, [%r114+30720];
$L__BB5_166:
	ld.param.u64 	%rd133, [_ZN3cub18CUB_300001_SM_10006detail10radix_sort29DeviceRadixSortOnesweepKernelINS1_5radix10policy_hubIiNS0_8NullTypeEjE10Policy1000ELNS0_9SortOrderE0EiS6_jiiNS1_21identity_decomposer_tEEEvPT5_SC_PT3_PKSD_PT1_PKSH_PT2_PKSL_T4_iiT6__param_0];
	or.b32  	%r1520, %r1994, -2147483648;
	cvta.to.global.u64 	%rd45, %rd133;
	shl.b32 	%r1521, %r3, 8;
	add.s32 	%r1522, %r1521, %r1;
	mul.wide.s32 	%rd46, %r1522, 4;
	add.s64 	%rd47, %rd45, %rd46;
	st.volatile.global.u32 	[%rd47], %r1520;
	sub.s32 	%r1523, %r1994, %r1944;
	add.s32 	%r1524, %r1523, %r1993;
	st.shared.u32 	[%r114+30720], %r1524;
$L__BB5_167:
	ld.param.u32 	%r1893, [_ZN3cub18CUB_300001_SM_10006detail10radix_sort29DeviceRadixSortOnesweepKernelINS1_5radix10policy_hubIiNS0_8NullTypeEjE10Policy1000ELNS0_9SortOrderE0EiS6_jiiNS1_21identity_decomposer_tEEEvPT5_SC_PT3_PKSD_PT1_PKSH_PT2_PKSL_T4_iiT6__param_8];
	ld.param.u64 	%rd136, [_ZN3cub18CUB_300001_SM_10006detail10radix_sort29DeviceRadixSortOnesweepKernelINS1_5radix10policy_hubIiNS0_8NullTypeEjE10Policy1000ELNS0_9SortOrderE0EiS6_jiiNS1_21identity_decomposer_tEEEvPT5_SC_PT3_PKSD_PT1_PKSH_PT2_PKSL_T4_iiT6__param_2];
	setp.gt.u32 	%p121, %r1, 255;
	mad.lo.s32 	%r305, %r3, 7680, 7680;
	setp.lt.s32 	%p122, %r305, %r1893;
	setp.eq.s64 	%p123, %rd136, 0;
	or.pred  	%p124, %p123, %p122;
	or.pred  	%p125, %p121, %p124;
	@%p125 bra 	$L__BB5_169;
	ld.param.u64 	%rd137, [_ZN3cub18CUB_300001_SM_10006detail10radix_sort29DeviceRadixSortOnesweepKernelINS1_5radix10policy_hubIiNS0_8NullTypeEjE10Policy1000ELNS0_9SortOrderE0EiS6_jiiNS1_21identity_decomposer_tEEEvPT5_SC_PT3_PKSD_PT1_PKSH_PT2_PKSL_T4_iiT6__param_2];
	ld.shared.u32 	%r1525, [%r114+30720];
	add.s32 	%r1526, %r172, %r1944;
	add.s32 	%r1527, %r1526, %r1525;
	cvta.to.global.u64 	%rd48, %rd137;
	mul.wide.u32 	%rd49, %r1, 4;
	add.s64 	%rd50, %rd48, %rd49;
	st.global.u32 	[%rd50], %r1527;
$L__BB5_169:
	ld.param.u32 	%r1894, [_ZN3cub18CUB_300001_SM_10006detail10radix_sort29DeviceRadixSortOnesweepKernelINS1_5radix10policy_hubIiNS0_8NullTypeEjE10Policy1000ELNS0_9SortOrderE0EiS6_jiiNS1_21identity_decomposer_tEEEvPT5_SC_PT3_PKSD_PT1_PKSH_PT2_PKSL_T4_iiT6__param_8];
	setp.gt.s32 	%p126, %r305, %r1894;
	bar.sync 	0;
	@%p126 bra 	$L__BB5_171;
	ld.shared.u32 	%r1528, [%r114];
	shr.u32 	%r1529, %r1528, %r328;
	and.b32  	%r1530, %r1529, %r86;
	shl.b32 	%r1531, %r1530, 2;
	add.s32 	%r1533, %r597, 30720;
	add.s32 	%r1534, %r1533, %r1531;
	ld.shared.u32 	%r1535, [%r1534];
	add.s32 	%r1536, %r1535, %r1;
	xor.b32  	%r1537, %r1528, -2147483648;
	mul.wide.u32 	%rd51, %r1536, 4;
	add.s64 	%rd52, %rd1, %rd51;
	st.global.u32 	[%rd52], %r1537;
	bar.warp.sync 	-1;
	ld.shared.u32 	%r1538, [%r114+1536];
	shr.u32 	%r1539, %r1538, %r328;
	and.b32  	%r1540, %r1539, %r86;
	shl.b32 	%r1541, %r1540, 2;
	add.s32 	%r1542, %r1533, %r1541;
	ld.shared.u32 	%r1543, [%r1542];
	add.s32 	%r1544, %r1, %r1543;
	add.s32 	%r1545, %r1544, 384;
	xor.b32  	%r1546, %r1538, -2147483648;
	mul.wide.u32 	%rd53, %r1545, 4;
	add.s64 	%rd54, %rd1, %rd53;
	st.global.u32 	[%rd54], %r1546;
	bar.warp.sync 	-1;
	ld.shared.u32 	%r1547, [%r114+3072];
	shr.u32 	%r1548, %r1547, %r328;
	and.b32  	%r1549, %r1548, %r86;
	shl.b32 	%r1550, %r1549, 2;
	add.s32 	%r1551, %r1533, %r1550;
	ld.shared.u32 	%r1552, [%r1551];
	add.s32 	%r1553, %r1, %r1552;
	add.s32 	%r1554, %r1553, 768;
	xor.b32  	%r1555, %r1547, -2147483648;
	mul.wide.u32 	%rd55, %r1554, 4;
	add.s64 	%rd56, %rd1, %rd55;
	st.global.u32 	[%rd56], %r1555;
	bar.warp.sync 	-1;
	ld.shared.u32 	%r1556, [%r114+4608];
	shr.u32 	%r1557, %r1556, %r328;
	and.b32  	%r1558, %r1557, %r86;
	shl.b32 	%r1559, %r1558, 2;
	add.s32 	%r1560, %r1533, %r1559;
	ld.shared.u32 	%r1561, [%r1560];
	add.s32 	%r1562, %r1, %r1561;
	add.s32 	%r1563, %r1562, 1152;
	xor.b32  	%r1564, %r1556, -2147483648;
	mul.wide.u32 	%rd57, %r1563, 4;
	add.s64 	%rd58, %rd1, %rd57;
	st.global.u32 	[%rd58], %r1564;
	bar.warp.sync 	-1;
	ld.shared.u32 	%r1565, [%r114+6144];
	shr.u32 	%r1566, %r1565, %r328;
	and.b32  	%r1567, %r1566, %r86;
	shl.b32 	%r1568, %r1567, 2;
	add.s32 	%r1569, %r1533, %r1568;
	ld.shared.u32 	%r1570, [%r1569];
	add.s32 	%r1571, %r1, %r1570;
	add.s32 	%r1572, %r1571, 1536;
	xor.b32  	%r1573, %r1565, -2147483648;
	mul.wide.u32 	%rd59, %r1572, 4;
	add.s64 	%rd60, %rd1, %rd59;
	st.global.u32 	[%rd60], %r1573;
	bar.warp.sync 	-1;
	ld.shared.u32 	%r1574, [%r114+7680];
	shr.u32 	%r1575, %r1574, %r328;
	and.b32  	%r1576, %r1575, %r86;
	shl.b32 	%r1577, %r1576, 2;
	add.s32 	%r1578, %r1533, %r1577;
	ld.shared.u32 	%r1579, [%r1578];
	add.s32 	%r1580, %r1, %r1579;
	add.s32 	%r1581, %r1580, 1920;
	xor.b32  	%r1582, %r1574, -2147483648;
	mul.wide.u32 	%rd61, %r1581, 4;
	add.s64 	%rd62, %rd1, %rd61;
	st.global.u32 	[%rd62], %r1582;
	bar.warp.sync 	-1;
	ld.shared.u32 	%r1583, [%r114+9216];
	shr.u32 	%r1584, %r1583, %r328;
	and.b32  	%r1585, %r1584, %r86;
	shl.b32 	%r1586, %r1585, 2;
	add.s32 	%r1587, %r1533, %r1586;
	ld.shared.u32 	%r1588, [%r1587];
	add.s32 	%r1589, %r1, %r1588;
	add.s32 	%r1590, %r1589, 2304;
	xor.b32  	%r1591, %r1583, -2147483648;
	mul.wide.u32 	%rd63, %r1590, 4;
	add.s64 	%rd64, %rd1, %rd63;
	st.global.u32 	[%rd64], %r1591;
	bar.warp.sync 	-1;
	ld.shared.u32 	%r1592, [%r114+10752];
	shr.u32 	%r1593, %r1592, %r328;
	and.b32  	%r1594, %r1593, %r86;
	shl.b32 	%r1595, %r1594, 2;
	add.s32 	%r1596, %r1533, %r1595;
	ld.shared.u32 	%r1597, [%r1596];
	add.s32 	%r1598, %r1, %r1597;
	add.s32 	%r1599, %r1598, 2688;
	xor.b32  	%r1600, %r1592, -2147483648;
	mul.wide.u32 	%rd65, %r1599, 4;
	add.s64 	%rd66, %rd1, %rd65;
	st.global.u32 	[%rd66], %r1600;
	bar.warp.sync 	-1;
	ld.shared.u32 	%r1601, [%r114+12288];
	shr.u32 	%r1602, %r1601, %r328;
	and.b32  	%r1603, %r1602, %r86;
	shl.b32 	%r1604, %r1603, 2;
	add.s32 	%r1605, %r1533, %r1604;
	ld.shared.u32 	%r1606, [%r1605];
	add.s32 	%r1607, %r1, %r1606;
	add.s32 	%r1608, %r1607, 3072;
	xor.b32  	%r1609, %r1601, -2147483648;
	mul.wide.u32 	%rd67, %r1608, 4;
	add.s64 	%rd68, %rd1, %rd67;
	st.global.u32 	[%rd68], %r1609;
	bar.warp.sync 	-1;
	ld.shared.u32 	%r1610, [%r114+13824];
	shr.u32 	%r1611, %r1610, %r328;
	and.b32  	%r1612, %r1611, %r86;
	shl.b32 	%r1613, %r1612, 2;
	add.s32 	%r1614, %r1533, %r1613;
	ld.shared.u32 	%r1615, [%r1614];
	add.s32 	%r1616, %r1, %r1615;
	add.s32 	%r1617, %r1616, 3456;
	xor.b32  	%r1618, %r1610, -2147483648;
	mul.wide.u32 	%rd69, %r1617, 4;
	add.s64 	%rd70, %rd1, %rd69;
	st.global.u32 	[%rd70], %r1618;
	bar.warp.sync 	-1;
	ld.shared.u32 	%r1619, [%r114+15360];
	shr.u32 	%r1620, %r1619, %r328;
	and.b32  	%r1621, %r1620, %r86;
	shl.b32 	%r1622, %r1621, 2;
	add.s32 	%r1623, %r1533, %r1622;
	ld.shared.u32 	%r1624, [%r1623];
	add.s32 	%r1625, %r1, %r1624;
	add.s32 	%r1626, %r1625, 3840;
	xor.b32  	%r1627, %r1619, -2147483648;
	mul.wide.u32 	%rd71, %r1626, 4;
	add.s64 	%rd72, %rd1, %rd71;
	st.global.u32 	[%rd72], %r1627;
	bar.warp.sync 	-1;
	ld.shared.u32 	%r1628, [%r114+16896];
	shr.u32 	%r1629, %r1628, %r328;
	and.b32  	%r1630, %r1629, %r86;
	shl.b32 	%r1631, %r1630, 2;
	add.s32 	%r1632, %r1533, %r1631;
	ld.shared.u32 	%r1633, [%r1632];
	add.s32 	%r1634, %r1, %r1633;
	add.s32 	%r1635, %r1634, 4224;
	xor.b32  	%r1636, %r1628, -2147483648;
	mul.wide.u32 	%rd73, %r1635, 4;
	add.s64 	%rd74, %rd1, %rd73;
	st.global.u32 	[%rd74], %r1636;
	bar.warp.sync 	-1;
	ld.shared.u32 	%r1637, [%r114+18432];
	shr.u32 	%r1638, %r1637, %r328;
	and.b32  	%r1639, %r1638, %r86;
	shl.b32 	%r1640, %r1639, 2;
	add.s32 	%r1641, %r1533, %r1640;
	ld.shared.u32 	%r1642, [%r1641];
	add.s32 	%r1643, %r1, %r1642;
	add.s32 	%r1644, %r1643, 4608;
	xor.b32  	%r1645, %r1637, -2147483648;
	mul.wide.u32 	%rd75, %r1644, 4;
	add.s64 	%rd76, %rd1, %rd75;
	st.global.u32 	[%rd76], %r1645;
	bar.warp.sync 	-1;
	ld.shared.u32 	%r1646, [%r114+19968];
	shr.u32 	%r1647, %r1646, %r328;
	and.b32  	%r1648, %r1647, %r86;
	shl.b32 	%r1649, %r1648, 2;
	add.s32 	%r1650, %r1533, %r1649;
	ld.shared.u32 	%r1651, [%r1650];
	add.s32 	%r1652, %r1, %r1651;
	add.s32 	%r1653, %r1652, 4992;
	xor.b32  	%r1654, %r1646, -2147483648;
	mul.wide.u32 	%rd77, %r1653, 4;
	add.s64 	%rd78, %rd1, %rd77;
	st.global.u32 	[%rd78], %r1654;
	bar.warp.sync 	-1;
	ld.shared.u32 	%r1655, [%r114+21504];
	shr.u32 	%r1656, %r1655, %r328;
	and.b32  	%r1657, %r1656, %r86;
	shl.b32 	%r1658, %r1657, 2;
	add.s32 	%r1659, %r1533, %r1658;
	ld.shared.u32 	%r1660, [%r1659];
	add.s32 	%r1661, %r1, %r1660;
	add.s32 	%r1662, %r1661, 5376;
	xor.b32  	%r1663, %r1655, -2147483648;
	mul.wide.u32 	%rd79, %r1662, 4;
	add.s64 	%rd80, %rd1, %rd79;
	st.global.u32 	[%rd80], %r1663;
	bar.warp.sync 	-1;
	ld.shared.u32 	%r1664, [%r114+23040];
	shr.u32 	%r1665, %r1664, %r328;
	and.b32  	%r1666, %r1665, %r86;
	shl.b32 	%r1667, %r1666, 2;
	add.s32 	%r1668, %r1533, %r1667;
	ld.shared.u32 	%r1669, [%r1668];
	add.s32 	%r1670, %r1, %r1669;
	add.s32 	%r1671, %r1670, 5760;
	xor.b32  	%r1672, %r1664, -2147483648;
	mul.wide.u32 	%rd81, %r1671, 4;
	add.s64 	%rd82, %rd1, %rd81;
	st.global.u32 	[%rd82], %r1672;
	bar.warp.sync 	-1;
	ld.shared.u32 	%r1673, [%r114+24576];
	shr.u32 	%r1674, %r1673, %r328;
	and.b32  	%r1675, %r1674, %r86;
	shl.b32 	%r1676, %r1675, 2;
	add.s32 	%r1677, %r1533, %r1676;
	ld.shared.u32 	%r1678, [%r1677];
	add.s32 	%r1679, %r1, %r1678;
	add.s32 	%r1680, %r1679, 6144;
	xor.b32  	%r1681, %r1673, -2147483648;
	mul.wide.u32 	%rd83, %r1680, 4;
	add.s64 	%rd84, %rd1, %rd83;
	st.global.u32 	[%rd84], %r1681;
	bar.warp.sync 	-1;
	ld.shared.u32 	%r1682, [%r114+26112];
	shr.u32 	%r1683, %r1682, %r328;
	and.b32  	%r1684, %r1683, %r86;
	shl.b32 	%r1685, %r1684, 2;
	add.s32 	%r1686, %r1533, %r1685;
	ld.shared.u32 	%r1687, [%r1686];
	add.s32 	%r1688, %r1, %r1687;
	add.s32 	%r1689, %r1688, 6528;
	xor.b32  	%r1690, %r1682, -2147483648;
	mul.wide.u32 	%rd85, %r1689, 4;
	add.s64 	%rd86, %rd1, %rd85;
	st.global.u32 	[%rd86], %r1690;
	bar.warp.sync 	-1;
	ld.shared.u32 	%r1691, [%r114+27648];
	shr.u32 	%r1692, %r1691, %r328;
	and.b32  	%r1693, %r1692, %r86;
	shl.b32 	%r1694, %r1693, 2;
	add.s32 	%r1695, %r1533, %r1694;
	ld.shared.u32 	%r1696, [%r1695];
	add.s32 	%r1697, %r1, %r1696;
	add.s32 	%r1698, %r1697, 6912;
	xor.b32  	%r1699, %r1691, -2147483648;
	mul.wide.u32 	%rd87, %r1698, 4;
	add.s64 	%rd88, %rd1, %rd87;
	st.global.u32 	[%rd88], %r1699;
	bar.warp.sync 	-1;
	ld.shared.u32 	%r1700, [%r114+29184];
	shr.u32 	%r1701, %r1700, %r328;
	and.b32  	%r1702, %r1701, %r86;
	shl.b32 	%r1703, %r1702, 2;
	add.s32 	%r1704, %r1533, %r1703;
	ld.shared.u32 	%r1705, [%r1704];
	add.s32 	%r1706, %r1, %r1705;
	add.s32 	%r1707, %r1706, 7296;
	xor.b32  	%r1708, %r1700, -2147483648;
	mul.wide.u32 	%rd89, %r1707, 4;
	add.s64 	%rd90, %rd1, %rd89;
	st.global.u32 	[%rd90], %r1708;
	bar.warp.sync 	-1;
	bra.uni 	$L__BB5_212;
$L__BB5_171:
	ld.param.u32 	%r1895, [_ZN3cub18CUB_300001_SM_10006detail10radix_sort29DeviceRadixSortOnesweepKernelINS1_5radix10policy_hubIiNS0_8NullTypeEjE10Policy1000ELNS0_9SortOrderE0EiS6_jiiNS1_21identity_decomposer_tEEEvPT5_SC_PT3_PKSD_PT1_PKSH_PT2_PKSL_T4_iiT6__param_8];
	mad.lo.s32 	%r306, %r3, -7680, %r1895;
	setp.ge.s32 	%p127, %r1, %r306;
	@%p127 bra 	$L__BB5_173;
	ld.shared.u32 	%r1709, [%r114];
	shr.u32 	%r1710, %r1709, %r328;
	and.b32  	%r1711, %r1710, %r86;
	shl.b32 	%r1712, %r1711, 2;
	add.s32 	%r1714, %r597, %r1712;
	ld.shared.u32 	%r1715, [%r1714+30720];
	xor.b32  	%r1716, %r1709, -2147483648;
	add.s32 	%r1717, %r1715, %r1;
	mul.wide.u32 	%rd91, %r1717, 4;
	add.s64 	%rd92, %rd1, %rd91;
	st.global.u32 	[%rd92], %r1716;
$L__BB5_173:
	bar.warp.sync 	-1;
	add.s32 	%r307, %r1, 384;
	setp.ge.s32 	%p128, %r307, %r306;
	@%p128 bra 	$L__BB5_175;
	ld.shared.u32 	%r1718, [%r114+1536];
	shr.u32 	%r1719, %r1718, %r328;
	and.b32  	%r1720, %r1719, %r86;
	shl.b32 	%r1721, %r1720, 2;
	add.s32 	%r1723, %r597, %r1721;
	ld.shared.u32 	%r1724, [%r1723+30720];
	xor.b32  	%r1725, %r1718, -2147483648;
	add.s32 	%r1726, %r1724, %r307;
	mul.wide.u32 	%rd93, %r1726, 4;
	add.s64 	%rd94, %rd1, %rd93;
	st.global.u32 	[%rd94], %r1725;
$L__BB5_175:
	bar.warp.sync 	-1;
	add.s32 	%r308, %r1, 768;
	setp.ge.s32 	%p129, %r308, %r306;
	@%p129 bra 	$L__BB5_177;
	ld.shared.u32 	%r1727, [%r114+3072];
	shr.u32 	%r1728, %r1727, %r328;
	and.b32  	%r1729, %r1728, %r86;
	shl.b32 	%r1730, %r1729, 2;
	add.s32 	%r1732, %r597, %r1730;
	ld.shared.u32 	%r1733, [%r1732+30720];
	xor.b32  	%r1734, %r1727, -2147483648;
	add.s32 	%r1735, %r1733, %r308;
	mul.wide.u32 	%rd95, %r1735, 4;
	add.s64 	%rd96, %rd1, %rd95;
	st.global.u32 	[%rd96], %r1734;
$L__BB5_177:
	bar.warp.sync 	-1;
	add.s32 	%r309, %r1, 1152;
	setp.ge.s32 	%p130, %r309, %r306;
	@%p130 bra 	$L__BB5_179;
	ld.shared.u32 	%r1736, [%r114+4608];
	shr.u32 	%r1737, %r1736, %r328;
	and.b32  	%r1738, %r1737, %r86;
	shl.b32 	%r1739, %r1738, 2;
	add.s32 	%r1741, %r597, %r1739;
	ld.shared.u32 	%r1742, [%r1741+30720];
	xor.b32  	%r1743, %r1736, -2147483648;
	add.s32 	%r1744, %r1742, %r309;
	mul.wide.u32 	%rd97, %r1744, 4;
	add.s64 	%rd98, %rd1, %rd97;
	st.global.u32 	[%rd98], %r1743;
$L__BB5_179:
	bar.warp.sync 	-1;
	add.s32 	%r310, %r1, 1536;
	setp.ge.s32 	%p131, %r310, %r306;
	@%p131 bra 	$L__BB5_181;
	ld.shared.u32 	%r1745, [%r114+6144];
	shr.u32 	%r1746, %r1745, %r328;
	and.b32  	%r1747, %r1746, %r86;
	shl.b32 	%r1748, %r1747, 2;
	add.s32 	%r1750, %r597, %r1748;
	ld.shared.u32 	%r1751, [%r1750+30720];
	xor.b32  	%r1752, %r1745, -2147483648;
	add.s32 	%r1753, %r1751, %r310;
	mul.wide.u32 	%rd99, %r1753, 4;
	add.s64 	%rd100, %rd1, %rd99;
	st.global.u32 	[%rd100], %r1752;
$L__BB5_181:
	bar.warp.sync 	-1;
	add.s32 	%r311, %r1, 1920;
	setp.ge.s32 	%p132, %r311, %r306;
	@%p132 bra 	$L__BB5_183;
	ld.shared.u32 	%r1754, [%r114+7680];
	shr.u32 	%r1755, %r1754, %r328;
	and.b32  	%r1756, %r1755, %r86;
	shl.b32 	%r1757, %r1756, 2;
	add.s32 	%r1759, %r597, %r1757;
	ld.shared.u32 	%r1760, [%r1759+30720];
	xor.b32  	%r1761, %r1754, -2147483648;
	add.s32 	%r1762, %r1760, %r311;
	mul.wide.u32 	%rd101, %r1762, 4;
	add.s64 	%rd102, %rd1, %rd101;
	st.global.u32 	[%rd102], %r1761;
$L__BB5_183:
	bar.warp.sync 	-1;
	add.s32 	%r312, %r1, 2304;
	setp.ge.s32 	%p133, %r312, %r306;
	@%p133 bra 	$L__BB5_185;
	ld.shared.u32 	%r1763, [%r114+9216];
	shr.u32 	%r1764, %r1763, %r328;
	and.b32  	%r1765, %r1764, %r86;
	shl.b32 	%r1766, %r1765, 2;
	add.s32 	%r1768, %r597, %r1766;
	ld.shared.u32 	%r1769, [%r1768+30720];
	xor.b32  	%r1770, %r1763, -2147483648;
	add.s32 	%r1771, %r1769, %r312;
	mul.wide.u32 	%rd103, %r1771, 4;
	add.s64 	%rd104, %rd1, %rd103;
	st.global.u32 	[%rd104], %r1770;
$L__BB5_185:
	bar.warp.sync 	-1;
	add.s32 	%r313, %r1, 2688;
	setp.ge.s32 	%p134, %r313, %r306;
	@%p134 bra 	$L__BB5_187;
	ld.shared.u32 	%r1772, [%r114+10752];
	shr.u32 	%r1773, %r1772, %r328;
	and.b32  	%r1774, %r1773, %r86;
	shl.b32 	%r1775, %r1774, 2;
	add.s32 	%r1777, %r597, %r1775;
	ld.shared.u32 	%r1778, [%r1777+30720];
	xor.b32  	%r1779, %r1772, -2147483648;
	add.s32 	%r1780, %r1778, %r313;
	mul.wide.u32 	%rd105, %r1780, 4;
	add.s64 	%rd106, %rd1, %rd105;
	st.global.u32 	[%rd106], %r1779;
$L__BB5_187:
	bar.warp.sync 	-1;
	or.b32  	%r314, %r1, 3072;
	setp.ge.s32 	%p135, %r314, %r306;
	@%p135 bra 	$L__BB5_189;
	ld.shared.u32 	%r1781, [%r114+12288];
	shr.u32 	%r1782, %r1781, %r328;
	and.b32  	%r1783, %r1782, %r86;
	shl.b32 	%r1784, %r1783, 2;
	add.s32 	%r1786, %r597, %r1784;
	ld.shared.u32 	%r1787, [%r1786+30720];
	xor.b32  	%r1788, %r1781, -2147483648;
	add.s32 	%r1789, %r1787, %r314;
	mul.wide.u32 	%rd107, %r1789, 4;
	add.s64 	%rd108, %rd1, %rd107;
	st.global.u32 	[%rd108], %r1788;
$L__BB5_189:
	bar.warp.sync 	-1;
	add.s32 	%r315, %r1, 3456;
	setp.ge.s32 	%p136, %r315, %r306;
	@%p136 bra 	$L__BB5_191;
	ld.shared.u32 	%r1790, [%r114+13824];
	shr.u32 	%r1791, %r1790, %r328;
	and.b32  	%r1792, %r1791, %r86;
	shl.b32 	%r1793, %r1792, 2;
	add.s32 	%r1795, %r597, %r1793;
	ld.shared.u32 	%r1796, [%r1795+30720];
	xor.b32  	%r1797, %r1790, -2147483648;
	add.s32 	%r1798, %r1796, %r315;
	mul.wide.u32 	%rd109, %r1798, 4;
	add.s64 	%rd110, %rd1, %rd109;
	st.global.u32 	[%rd110], %r1797;
$L__BB5_191:
	bar.warp.sync 	-1;
	add.s32 	%r316, %r1, 3840;
	setp.ge.s32 	%p137, %r316, %r306;
	@%p137 bra 	$L__BB5_193;
	ld.shared.u32 	%r1799, [%r114+15360];
	shr.u32 	%r1800, %r1799, %r328;
	and.b32  	%r1801, %r1800, %r86;
	shl.b32 	%r1802, %r1801, 2;
	add.s32 	%r1804, %r597, %r1802;
	ld.shared.u32 	%r1805, [%r1804+30720];
	xor.b32  	%r1806, %r1799, -2147483648;
	add.s32 	%r1807, %r1805, %r316;
	mul.wide.u32 	%rd111, %r1807, 4;
	add.s64 	%rd112, %rd1, %rd111;
	st.global.u32 	[%rd112], %r1806;
$L__BB5_193:
	bar.warp.sync 	-1;
	add.s32 	%r317, %r1, 4224;
	setp.ge.s32 	%p138, %r317, %r306;
	@%p138 bra 	$L__BB5_195;
	ld.shared.u32 	%r1808, [%r114+16896];
	shr.u32 	%r1809, %r1808, %r328;
	and.b32  	%r1810, %r1809, %r86;
	shl.b32 	%r1811, %r1810, 2;
	add.s32 	%r1813, %r597, %r1811;
	ld.shared.u32 	%r1814, [%r1813+30720];
	xor.b32  	%r1815, %r1808, -2147483648;
	add.s32 	%r1816, %r1814, %r317;
	mul.wide.u32 	%rd113, %r1816, 4;
	add.s64 	%rd114, %rd1, %rd113;
	st.global.u32 	[%rd114], %r1815;
$L__BB5_195:
	bar.warp.sync 	-1;
	add.s32 	%r318, %r1, 4608;
	setp.ge.s32 	%p139, %r318, %r306;
	@%p139 bra 	$L__BB5_197;
	ld.shared.u32 	%r1817, [%r114+18432];
	shr.u32 	%r1818, %r1817, %r328;
	and.b32  	%r1819, %r1818, %r86;
	shl.b32 	%r1820, %r1819, 2;
	add.s32 	%r1822, %r597, %r1820;
	ld.shared.u32 	%r1823, [%r1822+30720];
	xor.b32  	%r1824, %r1817, -2147483648;
	add.s32 	%r1825, %r1823, %r318;
	mul.wide.u32 	%rd115, %r1825, 4;
	add.s64 	%rd116, %rd1, %rd115;
	st.global.u32 	[%rd116], %r1824;
$L__BB5_197:
	bar.warp.sync 	-1;
	add.s32 	%r319, %r1, 4992;
	setp.ge.s32 	%p140, %r319, %r306;
	@%p140 bra 	$L__BB5_199;
	ld.shared.u32 	%r1826, [%r114+19968];
	shr.u32 	%r1827, %r1826, %r328;
	and.b32  	%r1828, %r1827, %r86;
	shl.b32 	%r1829, %r1828, 2;
	add.s32 	%r1831, %r597, %r1829;
	ld.shared.u32 	%r1832, [%r1831+30720];
	xor.b32  	%r1833, %r1826, -2147483648;
	add.s32 	%r1834, %r1832, %r319;
	mul.wide.u32 	%rd117, %r1834, 4;
	add.s64 	%rd118, %rd1, %rd117;
	st.global.u32 	[%rd118], %r1833;
$L__BB5_199:
	bar.warp.sync 	-1;
	add.s32 	%r320, %r1, 5376;
	setp.ge.s32 	%p141, %r320, %r306;
	@%p141 bra 	$L__BB5_201;
	ld.shared.u32 	%r1835, [%r114+21504];
	shr.u32 	%r1836, %r1835, %r328;
	and.b32  	%r1837, %r1836, %r86;
	shl.b32 	%r1838, %r1837, 2;
	add.s32 	%r1840, %r597, %r1838;
	ld.shared.u32 	%r1841, [%r1840+30720];
	xor.b32  	%r1842, %r1835, -2147483648;
	add.s32 	%r1843, %r1841, %r320;
	mul.wide.u32 	%rd119, %r1843, 4;
	add.s64 	%rd120, %rd1, %rd119;
	st.global.u32 	[%rd120], %r1842;
$L__BB5_201:
	bar.warp.sync 	-1;
	add.s32 	%r321, %r1, 5760;
	setp.ge.s32 	%p142, %r321, %r306;
	@%p142 bra 	$L__BB5_203;
	ld.shared.u32 	%r1844, [%r114+23040];
	shr.u32 	%r1845, %r1844, %r328;
	and.b32  	%r1846, %r1845, %r86;
	shl.b32 	%r1847, %r1846, 2;
	add.s32 	%r1849, %r597, %r1847;
	ld.shared.u32 	%r1850, [%r1849+30720];
	xor.b32  	%r1851, %r1844, -2147483648;
	add.s32 	%r1852, %r1850, %r321;
	mul.wide.u32 	%rd121, %r1852, 4;
	add.s64 	%rd122, %rd1, %rd121;
	st.global.u32 	[%rd122], %r1851;
$L__BB5_203:
	bar.warp.sync 	-1;
	or.b32  	%r322, %r1, 6144;
	setp.ge.s32 	%p143, %r322, %r306;
	@%p143 bra 	$L__BB5_205;
	ld.shared.u32 	%r1853, [%r114+24576];
	shr.u32 	%r1854, %r1853, %r328;
	and.b32  	%r1855, %r1854, %r86;
	shl.b32 	%r1856, %r1855, 2;
	add.s32 	%r1858, %r597, %r1856;
	ld.shared.u32 	%r1859, [%r1858+30720];
	xor.b32  	%r1860, %r1853, -2147483648;
	add.s32 	%r1861, %r1859, %r322;
	mul.wide.u32 	%rd123, %r1861, 4;
	add.s64 	%rd124, %rd1, %rd123;
	st.global.u32 	[%rd124], %r1860;
$L__BB5_205:
	bar.warp.sync 	-1;
	add.s32 	%r323, %r1, 6528;
	setp.ge.s32 	%p144, %r323, %r306;
	@%p144 bra 	$L__BB5_207;
	ld.shared.u32 	%r1862, [%r114+26112];
	shr.u32 	%r1863, %r1862, %r328;
	and.b32  	%r1864, %r1863, %r86;
	shl.b32 	%r1865, %r1864, 2;
	add.s32 	%r1867, %r597, %r1865;
	ld.shared.u32 	%r1868, [%r1867+30720];
	xor.b32  	%r1869, %r1862, -2147483648;
	add.s32 	%r1870, %r1868, %r323;
	mul.wide.u32 	%rd125, %r1870, 4;
	add.s64 	%rd126, %rd1, %rd125;
	st.global.u32 	[%rd126], %r1869;
$L__BB5_207:
	bar.warp.sync 	-1;
	add.s32 	%r324, %r1, 6912;
	setp.ge.s32 	%p145, %r324, %r306;
	@%p145 bra 	$L__BB5_209;
	ld.shared.u32 	%r1871, [%r114+27648];
	shr.u32 	%r1872, %r1871, %r328;
	and.b32  	%r1873, %r1872, %r86;
	shl.b32 	%r1874, %r1873, 2;
	add.s32 	%r1876, %r597, %r1874;
	ld.shared.u32 	%r1877, [%r1876+30720];
	xor.b32  	%r1878, %r1871, -2147483648;
	add.s32 	%r1879, %r1877, %r324;
	mul.wide.u32 	%rd127, %r1879, 4;
	add.s64 	%rd128, %rd1, %rd127;
	st.global.u32 	[%rd128], %r1878;
$L__BB5_209:
	bar.warp.sync 	-1;
	add.s32 	%r1880, %r1, 7296;
	ld.shared.u32 	%r325, [%r114+29184];
	shr.u32 	%r1881, %r325, %r328;
	and.b32  	%r1882, %r1881, %r86;
	shl.b32 	%r1883, %r1882, 2;
	add.s32 	%r1885, %r597, %r1883;
	ld.shared.u32 	%r1886, [%r1885+30720];
	add.s32 	%r326, %r1886, %r1880;
	setp.ge.s32 	%p146, %r1880, %r306;
	@%p146 bra 	$L__BB5_211;
	xor.b32  	%r1887, %r325, -2147483648;
	mul.wide.u32 	%rd129, %r326, 4;
	add.s64 	%rd130, %rd1, %rd129;
	st.global.u32 	[%rd130], %r1887;
$L__BB5_211:
	bar.warp.sync 	-1;
$L__BB5_212:
	ret;

}


// ===== COMPILED SASS (sm_100) =====

	.target	sm_100

	.elftype	@"ET_EXEC"


//--------------------- .note.nv.tkinfo           --------------------------
	.section	.note.nv.tkinfo,"",@"SHT_NOTE"
	.sectionflags	@"SHF_NOTE_NV_TKINFO"
	.tkinfo
        /*0018*/ 	.word	0x00000002
        /*0030*/ 	.string	""
        /*0030*/ 	.string	"ptxas"
        /*0030*/ 	.string	"Cuda compilation tools, release 13.0, V13.0.88"
        /*0030*/ 	.string	"Build cuda_13.0.r13.0/compiler.36424714_0"
        /*0030*/ 	.string	"-arch sm_100 -m 64 "



//--------------------- .note.nv.cuinfo           --------------------------
	.section	.note.nv.cuinfo,"",@"SHT_NOTE"
	.sectionflags	@"SHF_NOTE_NV_CUINFO"
        /*0018*/ 	.short	0x0002
        /*001a*/ 	.short	0x0064
        /*001c*/ 	.short	0x0082
	.zero		2


//--------------------- .nv.info                  --------------------------
	.section	.nv.info,"",@"SHT_CUDA_INFO"
	.align	4


	//----- nvinfo : EIATTR_REGCOUNT
	.align		4
        /*0000*/ 	.byte	0x04, 0x2f
        /*0002*/ 	.short	(.L_41 - .L_40)
	.align		4
.L_40:
        /*0004*/ 	.word	index@(_Z11emptyKernelv)
        /*0008*/ 	.word	0x00000004


	//----- nvinfo : EIATTR_FRAME_SIZE
	.align		4
.L_41:
        /*000c*/ 	.byte	0x04, 0x11
        /*000e*/ 	.short	(.L_43 - .L_42)
	.align		4
.L_42:
        /*0010*/ 	.word	index@(_Z11emptyKernelv)
        /*0014*/ 	.word	0x00000000


	//----- nvinfo : EIATTR_REGCOUNT
	.align		4
.L_43:
        /*0018*/ 	.byte	0x04, 0x2f
        /*001a*/ 	.short	(.L_45 - .L_44)
	.align		4
.L_44:
        /*001c*/ 	.word	index@(_ZN3cub18CUB_300001_SM_10006detail11EmptyKernelIvEEvv)
        /*0020*/ 	.word	0x00000004


	//----- nvinfo : EIATTR_FRAME_SIZE
	.align		4
.L_45:
        /*0024*/ 	.byte	0x04, 0x11
        /*0026*/ 	.short	(.L_47 - .L_46)
	.align		4
.L_46:
        /*0028*/ 	.word	index@(_ZN3cub18CUB_300001_SM_10006detail11EmptyKernelIvEEvv)
        /*002c*/ 	.word	0x00000000


	//----- nvinfo : EIATTR_REGCOUNT
	.align		4
.L_47:
        /*0030*/ 	.byte	0x04, 0x2f
        /*0032*/ 	.short	(.L_49 - .L_48)
	.align		4
.L_48:
        /*0034*/ 	.word	index@(_ZN3cub18CUB_300001_SM_10006detail10radix_sort31DeviceRadixSortSingleTileKernelINS1_5radix10policy_hubIiNS0_8NullTypeEjE10Policy1000ELNS0_9SortOrderE0EiS6_jNS1_21identity_decomposer_tEEEvPKT1_PSB_PKT2_PSF_T3_iiT4_)
        /*0038*/ 	.word	0x0000007f


	//----- nvinfo : EIATTR_FRAME_SIZE
	.align		4
.L_49:
        /*003c*/ 	.byte	0x04, 0x11
        /*003e*/ 	.short	(.L_51 - .L_50)
	.align		4
.L_50:
        /*0040*/ 	.word	index@(_ZN3cub18CUB_300001_SM_10006detail10radix_sort31DeviceRadixSortSingleTileKernelINS1_5radix10policy_hubIiNS0_8NullTypeEjE10Policy1000ELNS0_9SortOrderE0EiS6_jNS1_21identity_decomposer_tEEEvPKT1_PSB_PKT2_PSF_T3_iiT4_)
        /*0044*/ 	.word	0x00000000


	//----- nvinfo : EIATTR_REGCOUNT
	.align		4
.L_51:
        /*0048*/ 	.byte	0x04, 0x2f
        /*004a*/ 	.short	(.L_53 - .L_52)
	.align		4
.L_52:
        /*004c*/ 	.word	index@(_ZN3cub18CUB_300001_SM_10006detail10radix_sort30DeviceRadixSortHistogramKernelINS1_5radix10policy_hubIiNS0_8NullTypeEjE10Policy1000ELNS0_9SortOrderE0EijNS1_21identity_decomposer_tEEEvPT2_PKT1_SB_iiT3_)
        /*0050*/ 	.word	0x00000020


	//----- nvinfo : EIATTR_FRAME_SIZE
	.align		4
.L_53:
        /*0054*/ 	.byte	0x04, 0x11
        /*0056*/ 	.short	(.L_55 - .L_54)
	.align		4
.L_54:
        /*0058*/ 	.word	index@(_ZN3cub18CUB_300001_SM_10006detail10radix_sort30DeviceRadixSortHistogramKernelINS1_5radix10policy_hubIiNS0_8NullTypeEjE10Policy1000ELNS0_9SortOrderE0EijNS1_21identity_decomposer_tEEEvPT2_PKT1_SB_iiT3_)
        /*005c*/ 	.word	0x00000000


	//----- nvinfo : EIATTR_REGCOUNT
	.align		4
.L_55:
        /*0060*/ 	.byte	0x04, 0x2f
        /*0062*/ 	.short	(.L_57 - .L_56)
	.align		4
.L_56:
        /*0064*/ 	.word	index@(_ZN3cub18CUB_300001_SM_10006detail10radix_sort33DeviceRadixSortExclusiveSumKernelINS1_5radix10policy_hubIiNS0_8NullTypeEjE10Policy1000EjEEvPT0_)
        /*0068*/ 	.word	0x00000018


	//----- nvinfo : EIATTR_FRAME_SIZE
	.align		4
.L_57:
        /*006c*/ 	.byte	0x04, 0x11
        /*006e*/ 	.short	(.L_59 - .L_58)
	.align		4
.L_58:
        /*0070*/ 	.word	index@(_ZN3cub18CUB_300001_SM_10006detail10radix_sort33DeviceRadixSortExclusiveSumKernelINS1_5radix10policy_hubIiNS0_8NullTypeEjE10Policy1000EjEEvPT0_)
        /*0074*/ 	.word	0x00000000


	//----- nvinfo : EIATTR_REGCOUNT
	.align		4
.L_59:
        /*0078*/ 	.byte	0x04, 0x2f
        /*007a*/ 	.short	(.L_61 - .L_60)
	.align		4
.L_60:
        /*007c*/ 	.word	index@(_ZN3cub18CUB_300001_SM_10006detail10radix_sort29DeviceRadixSortOnesweepKernelINS1_5radix10policy_hubIiNS0_8NullTypeEjE10Policy1000ELNS0_9SortOrderE0EiS6_jiiNS1_21identity_decomposer_tEEEvPT5_SC_PT3_PKSD_PT1_PKSH_PT2_PKSL_T4_iiT6_)
        /*0080*/ 	.word	0x00000038


	//----- nvinfo : EIATTR_FRAME_SIZE
	.align		4
.L_61:
        /*0084*/ 	.byte	0x04, 0x11
        /*0086*/ 	.short	(.L_63 - .L_62)
	.align		4
.L_62:
        /*0088*/ 	.word	index@(_ZN3cub18CUB_300001_SM_10006detail10radix_sort29DeviceRadixSortOnesweepKernelINS1_5radix10policy_hubIiNS0_8NullTypeEjE10Policy1000ELNS0_9SortOrderE0EiS6_jiiNS1_21identity_decomposer_tEEEvPT5_SC_PT3_PKSD_PT1_PKSH_PT2_PKSL_T4_iiT6_)
        /*008c*/ 	.word	0x00000000


	//----- nvinfo : EIATTR_MIN_STACK_SIZE
	.align		4
.L_63:
        /*0090*/ 	.byte	0x04, 0x12
        /*0092*/ 	.short	(.L_65 - .L_64)
	.align		4
.L_64:
        /*0094*/ 	.word	index@(_ZN3cub18CUB_300001_SM_10006detail10radix_sort29DeviceRadixSortOnesweepKernelINS1_5radix10policy_hubIiNS0_8NullTypeEjE10Policy1000ELNS0_9SortOrderE0EiS6_jiiNS1_21identity_decomposer_tEEEvPT5_SC_PT3_PKSD_PT1_PKSH_PT2_PKSL_T4_iiT6_)
        /*0098*/ 	.word	0x00000000


	//----- nvinfo : EIATTR_MIN_STACK_SIZE
	.align		4
.L_65:
        /*009c*/ 	.byte	0x04, 0x12
        /*009e*/ 	.short	(.L_67 - .L_66)
	.align		4
.L_66:
        /*00a0*/ 	.word	index@(_ZN3cub18CUB_300001_SM_10006detail10radix_sort33DeviceRadixSortExclusiveSumKernelINS1_5radix10policy_hubIiNS0_8NullTypeEjE10Policy1000EjEEvPT0_)
        /*00a4*/ 	.word	0x00000000


	//----- nvinfo : EIATTR_MIN_STACK_SIZE
	.align		4
.L_67:
        /*00a8*/ 	.byte	0x04, 0x12
        /*00aa*/ 	.short	(.L_69 - .L_68)
	.align		4
.L_68:
        /*00ac*/ 	.word	index@(_ZN3cub18CUB_300001_SM_10006detail10radix_sort30DeviceRadixSortHistogramKernelINS1_5radix10policy_hubIiNS0_8NullTypeEjE10Policy1000ELNS0_9SortOrderE0EijNS1_21identity_decomposer_tEEEvPT2_PKT1_SB_iiT3_)
        /*00b0*/ 	.word	0x00000000


	//----- nvinfo : EIATTR_MIN_STACK_SIZE
	.align		4
.L_69:
        /*00b4*/ 	.byte	0x04, 0x12
        /*00b6*/ 	.short	(.L_71 - .L_70)
	.align		4
.L_70:
        /*00b8*/ 	.word	index@(_ZN3cub18CUB_300001_SM_10006detail10radix_sort31DeviceRadixSortSingleTileKernelINS1_5radix10policy_hubIiNS0_8NullTypeEjE10Policy1000ELNS0_9SortOrderE0EiS6_jNS1_21identity_decomposer_tEEEvPKT1_PSB_PKT2_PSF_T3_iiT4_)
        /*00bc*/ 	.word	0x00000000


	//----- nvinfo : EIATTR_MIN_STACK_SIZE
	.align		4
.L_71:
        /*00c0*/ 	.byte	0x04, 0x12
        /*00c2*/ 	.short	(.L_73 - .L_72)
	.align		4
.L_72:
        /*00c4*/ 	.word	index@(_ZN3cub18CUB_300001_SM_10006detail11EmptyKernelIvEEvv)
        /*00c8*/ 	.word	0x00000000


	//----- nvinfo : EIATTR_MIN_STACK_SIZE
	.align		4
.L_73:
        /*00cc*/ 	.byte	0x04, 0x12
        /*00ce*/ 	.short	(.L_75 - .L_74)
	.align		4
.L_74:
        /*00d0*/ 	.word	index@(_Z11emptyKernelv)
        /*00d4*/ 	.word	0x00000000
.L_75:


//--------------------- .nv.compat                --------------------------
	.section	.nv.compat,"",@"SHT_CUDA_COMPAT_INFO"
	.align	4
        /*0000*/ 	.byte	0x02, 0x09, 0x00, 0x00, 0x02, 0x02, 0x01, 0x00, 0x02, 0x05, 0x05, 0x00, 0x03, 0x07, 0x01, 0x01
        /*0010*/ 	.byte	0x02, 0x03, 0x00, 0x00, 0x02, 0x06, 0x01, 0x00, 0x04, 0x0b, 0x08, 0x00, 0x09, 0x00, 0x00, 0x00
        /*0020*/ 	.byte	0x00, 0x00, 0x00, 0x00


//--------------------- .nv.info._ZN3cub18CUB_300001_SM_10006detail10radix_sort29DeviceRadixSortOnesweepKernelINS1_5radix10policy_hubIiNS0_8NullTypeEjE10Policy1000ELNS0_9SortOrderE0EiS6_jiiNS1_21identity_decomposer_tEEEvPT5_SC_PT3_PKSD_PT1_PKSH_PT2_PKSL_T4_iiT6_ --------------------------
	.section	.nv.info._ZN3cub18CUB_300001_SM_10006detail10radix_sort29DeviceRadixSortOnesweepKernelINS1_5radix10policy_hubIiNS0_8NullTypeEjE10Policy1000ELNS0_9SortOrderE0EiS6_jiiNS1_21identity_decomposer_tEEEvPT5_SC_PT3_PKSD_PT1_PKSH_PT2_PKSL_T4_iiT6_,"",@"SHT_CUDA_INFO"
	.sectionflags	@""
	.align	4


	//----- nvinfo : EIATTR_CUDA_API_VERSION
	.align		4
        /*0000*/ 	.byte	0x04, 0x37
        /*0002*/ 	.short	(.L_77 - .L_76)
.L_76:
        /*0004*/ 	.word	0x00000082


	//----- nvinfo : EIATTR_KPARAM_INFO
	.align		4
.L_77:
        /*0008*/ 	.byte	0x04, 0x17
        /*000a*/ 	.short	(.L_79 - .L_78)
.L_78:
        /*000c*/ 	.word	0x00000000
        /*0010*/ 	.short	0x000b
        /*0012*/ 	.short	0x004c
        /*0014*/ 	.byte	0x00, 0xf0, 0x05, 0x00


	//----- nvinfo : EIATTR_KPARAM_INFO
	.align		4
.L_79:
        /*0018*/ 	.byte	0x04, 0x17
        /*001a*/ 	.short	(.L_81 - .L_80)
.L_80:
        /*001c*/ 	.word	0x00000000
        /*0020*/ 	.short	0x000a
        /*0022*/ 	.short	0x0048
        /*0024*/ 	.byte	0x00, 0xf0, 0x11, 0x00


	//----- nvinfo : EIATTR_KPARAM_INFO
	.align		4
.L_81:
        /*0028*/ 	.byte	0x04, 0x17
        /*002a*/ 	.short	(.L_83 - .L_82)
.L_82:
        /*002c*/ 	.word	0x00000000
        /*0030*/ 	.short	0x0009
        /*0032*/ 	.short	0x0044
        /*0034*/ 	.byte	0x00, 0xf0, 0x11, 0x00


	//----- nvinfo : EIATTR_KPARAM_INFO
	.align		4
.L_83:
        /*0038*/ 	.byte	0x04, 0x17
        /*003a*/ 	.short	(.L_85 - .L_84)
.L_84:
        /*003c*/ 	.word	0x00000000
        /*0040*/ 	.short	0x0008
        /*0042*/ 	.short	0x0040
        /*0044*/ 	.byte	0x00, 0xf0, 0x11, 0x00


	//----- nvinfo : EIATTR_KPARAM_INFO
	.align		4
.L_85:
        /*0048*/ 	.byte	0x04, 0x17
        /*004a*/ 	.short	(.L_87 - .L_86)
.L_86:
        /*004c*/ 	.word	0x00000000
        /*0050*/ 	.short	0x0007
        /*0052*/ 	.short	0x0038
        /*0054*/ 	.byte	0x00, 0xf5, 0x21, 0x00


	//----- nvinfo : EIATTR_KPARAM_INFO
	.align		4
.L_87:
        /*0058*/ 	.byte	0x04, 0x17
        /*005a*/ 	.short	(.L_89 - .L_88)
.L_88:
        /*005c*/ 	.word	0x00000000
        /*0060*/ 	.short	0x0006
        /*0062*/ 	.short	0x0030
        /*0064*/ 	.byte	0x00, 0xf5, 0x21, 0x00


	//----- nvinfo : EIATTR_KPARAM_INFO
	.align		4
.L_89:
        /*0068*/ 	.byte	0x04, 0x17
        /*006a*/ 	.short	(.L_91 - .L_90)
.L_90:
        /*006c*/ 	.word	0x00000000
        /*0070*/ 	.short	0x0005
        /*0072*/ 	.short	0x0028
        /*0074*/ 	.byte	0x00, 0xf5, 0x21, 0x00


	//----- nvinfo : EIATTR_KPARAM_INFO
	.align		4
.L_91:
        /*0078*/ 	.byte	0x04, 0x17
        /*007a*/ 	.short	(.L_93 - .L_92)
.L_92:
        /*007c*/ 	.word	0x00000000
        /*0080*/ 	.short	0x0004
        /*0082*/ 	.short	0x0020
        /*0084*/ 	.byte	0x00, 0xf5, 0x21, 0x00


	//----- nvinfo : EIATTR_KPARAM_INFO
	.align		4
.L_93:
        /*0088*/ 	.byte	0x04, 0x17
        /*008a*/ 	.short	(.L_95 - .L_94)
.L_94:
        /*008c*/ 	.word	0x00000000
        /*0090*/ 	.short	0x0003
        /*0092*/ 	.short	0x0018
        /*0094*/ 	.byte	0x00, 0xf5, 0x21, 0x00


	//----- nvinfo : EIATTR_KPARAM_INFO
	.align		4
.L_95:
        /*0098*/ 	.byte	0x04, 0x17
        /*009a*/ 	.short	(.L_97 - .L_96)
.L_96:
        /*009c*/ 	.word	0x00000000
        /*00a0*/ 	.short	0x0002
        /*00a2*/ 	.short	0x0010
        /*00a4*/ 	.byte	0x00, 0xf5, 0x21, 0x00


	//----- nvinfo : EIATTR_KPARAM_INFO
	.align		4
.L_97:
        /*00a8*/ 	.byte	0x04, 0x17
        /*00aa*/ 	.short	(.L_99 - .L_98)
.L_98:
        /*00ac*/ 	.word	0x00000000
        /*00b0*/ 	.short	0x0001
        /*00b2*/ 	.short	0x0008
        /*00b4*/ 	.byte	0x00, 0xf5, 0x21, 0x00


	//----- nvinfo : EIATTR_KPARAM_INFO
	.align		4
.L_99:
        /*00b8*/ 	.byte	0x04, 0x17
        /*00ba*/ 	.short	(.L_101 - .L_100)
.L_100:
        /*00bc*/ 	.word	0x00000000
        /*00c0*/ 	.short	0x0000
        /*00c2*/ 	.short	0x0000
        /*00c4*/ 	.byte	0x00, 0xf5, 0x21, 0x00


	//----- nvinfo : EIATTR_SPARSE_MMA_MASK
	.align		4
.L_101:
        /*00c8*/ 	.byte	0x03, 0x50
        /*00ca*/ 	.short	0x0000


	//----- nvinfo : EIATTR_MAXREG_COUNT
	.align		4
        /*00cc*/ 	.byte	0x03, 0x1b
        /*00ce*/ 	.short	0x00a8


	//----- nvinfo : EIATTR_NUM_BARRIERS
	.align		4
        /*00d0*/ 	.byte	0x02, 0x4c
        /*00d2*/ 	.byte	0x01
	.zero		1


	//----- nvinfo : EIATTR_MERCURY_ISA_VERSION
	.align		4
        /*00d4*/ 	.byte	0x03, 0x5f
        /*00d6*/ 	.short	0x0101


	//----- nvinfo : EIATTR_COOP_GROUP_MASK_REGIDS
	.align		4
        /*00d8*/ 	.byte	0x04, 0x29
        /*00da*/ 	.short	(.L_103 - .L_102)


	//   ....[0]....
.L_102:
        /*00dc*/ 	.word	0xffffffff


	//   ....[1]....
        /*00e0*/ 	.word	0x05000020


	//   ....[2]....
        /*00e4*/ 	.word	0xffffffff


	//   ....[3]....
        /*00e8*/ 	.word	0xffffffff


	//   ....[4]....
        /*00ec*/ 	.word	0xffffffff


	//   ....[5]....
        /*00f0*/ 	.word	0xffffffff


	//   ....[6]....
        /*00f4*/ 	.word	0xffffffff


	//   ....[7]....
        /*00f8*/ 	.word	0xffffffff


	//   ....[8]....
        /*00fc*/ 	.word	0xffffffff


	//   ....[9]....
        /*0100*/ 	.word	0xffffffff


	//   ....[10]....
        /*0104*/ 	.word	0xffffffff


	//   ....[11]....
        /*0108*/ 	.word	0xffffffff


	//   ....[12]....
        /*010c*/ 	.word	0xffffffff


	//   ....[13]....
        /*0110*/ 	.word	0xffffffff


	//   ....[14]....
        /*0114*/ 	.word	0xffffffff


	//   ....[15]....
        /*0118*/ 	.word	0xffffffff


	//   ....[16]....
        /*011c*/ 	.word	0xffffffff


	//   ....[17]....
        /*0120*/ 	.word	0xffffffff


	//   ....[18]....
        /*0124*/ 	.word	0xffffffff


	//   ....[19]....
        /*0128*/ 	.word	0xffffffff


	//   ....[20]....
        /*012c*/ 	.word	0xffffffff


	//   ....[21]....
        /*0130*/ 	.word	0xffffffff


	//   ....[22]....
        /*0134*/ 	.word	0xffffffff


	//   ....[23]....
        /*0138*/ 	.word	0xffffffff


	//   ....[24]....
        /*013c*/ 	.word	0xffffffff


	//   ....[25]....
        /*0140*/ 	.word	0xffffffff


	//   ....[26]....
        /*0144*/ 	.word	0xffffffff


	//   ....[27]....
        /*0148*/ 	.word	0xffffffff


	//   ....[28]....
        /*014c*/ 	.word	0xffffffff


	//   ....[29]....
        /*0150*/ 	.word	0xffffffff


	//   ....[30]....
        /*0154*/ 	.word	0xffffffff


	//   ....[31]....
        /*0158*/ 	.word	0xffffffff


	//   ....[32]....
        /*015c*/ 	.word	0xffffffff


	//   ....[33]....
        /*0160*/ 	.word	0xffffffff


	//   ....[34]....
        /*0164*/ 	.word	0xffffffff


	//   ....[35]....
        /*0168*/ 	.word	0xffffffff


	//   ....[36]....
        /*016c*/ 	.word	0xffffffff


	//   ....[37]....
        /*0170*/ 	.word	0xffffffff


	//   ....[38]....
        /*0174*/ 	.word	0xffffffff


	//   ....[39]....
        /*0178*/ 	.word	0xffffffff


	//   ....[40]....
        /*017c*/ 	.word	0xffffffff


	//   ....[41]....
        /*0180*/ 	.word	0xffffffff


	//   ....[42]....
        /*0184*/ 	.word	0xffffffff


	//   ....[43]....
        /*0188*/ 	.word	0xffffffff


	//   ....[44]....
        /*018c*/ 	.word	0xffffffff


	//   ....[45]....
        /*0190*/ 	.word	0xffffffff


	//   ....[46]....
        /*0194*/ 	.word	0xffffffff


	//   ....[47]....
        /*0198*/ 	.word	0xffffffff


	//   ....[48]....
        /*019c*/ 	.word	0xffffffff


	//   ....[49]....
        /*01a0*/ 	.word	0xffffffff


	//   ....[50]....
        /*01a4*/ 	.word	0xffffffff


	//   ....[51]....
        /*01a8*/ 	.word	0xffffffff


	//   ....[52]....
        /*01ac*/ 	.word	0xffffffff


	//   ....[53]....
        /*01b0*/ 	.word	0xffffffff


	//   ....[54]....
        /*01b4*/ 	.word	0xffffffff


	//   ....[55]....
        /*01b8*/ 	.word	0xffffffff


	//   ....[56]....
        /*01bc*/ 	.word	0xffffffff


	//   ....[57]....
        /*01c0*/ 	.word	0xffffffff


	//   ....[58]....
        /*01c4*/ 	.word	0xffffffff


	//   ....[59]....
        /*01c8*/ 	.word	0xffffffff


	//   ....[60]....
        /*01cc*/ 	.word	0xffffffff


	//   ....[61]....
        /*01d0*/ 	.word	0xffffffff


	//   ....[62]....
        /*01d4*/ 	.word	0xffffffff


	//   ....[63]....
        /*01d8*/ 	.word	0xffffffff


	//   ....[64]....
        /*01dc*/ 	.word	0xffffffff


	//   ....[65]....
        /*01e0*/ 	.word	0xffffffff


	//   ....[66]....
        /*01e4*/ 	.word	0xffffffff


	//   ....[67]....
        /*01e8*/ 	.word	0xffffffff


	//   ....[68]....
        /*01ec*/ 	.word	0xffffffff


	//   ....[69]....
        /*01f0*/ 	.word	0xffffffff


	//   ....[70]....
        /*01f4*/ 	.word	0xffffffff


	//   ....[71]....
        /*01f8*/ 	.word	0xffffffff


	//   ....[72]....
        /*01fc*/ 	.word	0xffffffff


	//   ....[73]....
        /*0200*/ 	.word	0xffffffff


	//   ....[74]....
        /*0204*/ 	.word	0xffffffff


	//   ....[75]....
        /*0208*/ 	.word	0xffffffff


	//   ....[76]....
        /*020c*/ 	.word	0xffffffff


	//   ....[77]....
        /*0210*/ 	.word	0xffffffff


	//   ....[78]....
        /*0214*/ 	.word	0xffffffff


	//   ....[79]....
        /*0218*/ 	.word	0xffffffff


	//   ....[80]....
        /*021c*/ 	.word	0xffffffff


	//   ....[81]....
        /*0220*/ 	.word	0xffffffff


	//   ....[82]....
        /*0224*/ 	.word	0xffffffff


	//   ....[83]....
        /*0228*/ 	.word	0xffffffff


	//   ....[84]....
        /*022c*/ 	.word	0xffffffff


	//   ....[85]....
        /*0230*/ 	.word	0xffffffff


	//   ....[86]....
        /*0234*/ 	.word	0xffffffff


	//   ....[87]....
        /*0238*/ 	.word	0xffffffff


	//   ....[88]....
        /*023c*/ 	.word	0xffffffff


	//   ....[89]....
        /*0240*/ 	.word	0xffffffff


	//   ....[90]....
        /*0244*/ 	.word	0xffffffff


	//   ....[91]....
        /*0248*/ 	.word	0xffffffff


	//   ....[92]....
        /*024c*/ 	.word	0xffffffff


	//   ....[93]....
        /*0250*/ 	.word	0xffffffff


	//   ....[94]....
        /*0254*/ 	.word	0xffffffff


	//   ....[95]....
        /*0258*/ 	.word	0xffffffff


	//   ....[96]....
        /*025c*/ 	.word	0xffffffff


	//   ....[97]....
        /*0260*/ 	.word	0xffffffff


	//   ....[98]....
        /*0264*/ 	.word	0xffffffff


	//   ....[99]....
        /*0268*/ 	.word	0xffffffff


	//   ....[100]....
        /*026c*/ 	.word	0xffffffff


	//   ....[101]....
        /*0270*/ 	.word	0xffffffff


	//   ....[102]....
        /*0274*/ 	.word	0xffffffff


	//   ....[103]....
        /*0278*/ 	.word	0xffffffff


	//   ....[104]....
        /*027c*/ 	.word	0xffffffff


	//   ....[105]....
        /*0280*/ 	.word	0xffffffff


	//   ....[106]....
        /*0284*/ 	.word	0xffffffff


	//   ....[107]....
        /*0288*/ 	.word	0xffffffff


	//   ....[108]....
        /*028c*/ 	.word	0xffffffff


	//   ....[109]....
        /*0290*/ 	.word	0xffffffff


	//   ....[110]....
        /*0294*/ 	.word	0xffffffff


	//   ....[111]....
        /*0298*/ 	.word	0xffffffff


	//   ....[112]....
        /*029c*/ 	.word	0xffffffff


	//   ....[113]....
        /*02a0*/ 	.word	0xffffffff


	//   ....[114]....
        /*02a4*/ 	.word	0xffffffff


	//   ....[115]....
        /*02a8*/ 	.word	0xffffffff


	//   ....[116]....
        /*02ac*/ 	.word	0xffffffff


	//   ....[117]....
        /*02b0*/ 	.word	0xffffffff


	//   ....[118]....
        /*02b4*/ 	.word	0xffffffff


	//   ....[119]....
        /*02b8*/ 	.word	0xffffffff


	//   ....[120]....
        /*02bc*/ 	.word	0xffffffff


	//   ....[121]....
        /*02c0*/ 	.word	0xffffffff


	//   ....[122]....
        /*02c4*/ 	.word	0xffffffff


	//   ....[123]....
        /*02c8*/ 	.word	0xffffffff


	//   ....[124]....
        /*02cc*/ 	.word	0xffffffff


	//   ....[125]....
        /*02d0*/ 	.word	0xffffffff


	//   ....[126]....
        /*02d4*/ 	.word	0xffffffff


	//   ....[127]....
        /*02d8*/ 	.word	0xffffffff


	//   ....[128]....
        /*02dc*/ 	.word	0xffffffff


	//   ....[129]....
        /*02e0*/ 	.word	0xffffffff


	//   ....[130]....
        /*02e4*/ 	.word	0xffffffff


	//   ....[131]....
        /*02e8*/ 	.word	0xffffffff


	//   ....[132]....
        /*02ec*/ 	.word	0xffffffff


	//   ....[133]....
        /*02f0*/ 	.word	0xffffffff


	//   ....[134]....
        /*02f4*/ 	.word	0xffffffff


	//   ....[135]....
        /*02f8*/ 	.word	0xffffffff


	//   ....[136]....
        /*02fc*/ 	.word	0xffffffff


	//   ....[137]....
        /*0300*/ 	.word	0xffffffff


	//   ....[138]....
        /*0304*/ 	.word	0xffffffff


	//   ....[139]....
        /*0308*/ 	.word	0xffffffff


	//   ....[140]....
        /*030c*/ 	.word	0xffffffff


	//   ....[141]....
        /*0310*/ 	.word	0xffffffff


	//   ....[142]....
        /*0314*/ 	.word	0xffffffff


	//   ....[143]....
        /*0318*/ 	.word	0xffffffff


	//   ....[144]....
        /*031c*/ 	.word	0xffffffff


	//   ....[145]....
        /*0320*/ 	.word	0xffffffff


	//   ....[146]....
        /*0324*/ 	.word	0xffffffff


	//   ....[147]....
        /*0328*/ 	.word	0xffffffff


	//   ....[148]....
        /*032c*/ 	.word	0xffffffff


	//   ....[149]....
        /*0330*/ 	.word	0xffffffff


	//   ....[150]....
        /*0334*/ 	.word	0xffffffff


	//   ....[151]....
        /*0338*/ 	.word	0xffffffff


	//   ....[152]....
        /*033c*/ 	.word	0xffffffff


	//   ....[153]....
        /*0340*/ 	.word	0xffffffff


	//   ....[154]....
        /*0344*/ 	.word	0xffffffff


	//   ....[155]....
        /*0348*/ 	.word	0xffffffff


	//   ....[156]....
        /*034c*/ 	.word	0xffffffff


	//   ....[157]....
        /*0350*/ 	.word	0xffffffff


	//   ....[158]....
        /*0354*/ 	.word	0xffffffff


	//   ....[159]....
        /*0358*/ 	.word	0xffffffff


	//   ....[160]....
        /*035c*/ 	.word	0xffffffff


	//   ....[161]....
        /*0360*/ 	.word	0xffffffff


	//   ....[162]....
        /*0364*/ 	.word	0xffffffff


	//   ....[163]....
        /*0368*/ 	.word	0xffffffff


	//   ....[164]....
        /*036c*/ 	.word	0xffffffff


	//   ....[165]....
        /*0370*/ 	.word	0xffffffff


	//   ....[166]....
        /*0374*/ 	.word	0xffffffff


	//   ....[167]....
        /*0378*/ 	.word	0xffffffff


	//   ....[168]....
        /*037c*/ 	.word	0xffffffff


	//   ....[169]....
        /*0380*/ 	.word	0xffffffff


	//   ....[170]....
        /*0384*/ 	.word	0xffffffff


	//   ....[171]....
        /*0388*/ 	.word	0xffffffff


	//   ....[172]....
        /*038c*/ 	.word	0xffffffff


	//   ....[173]....
        /*0390*/ 	.word	0xffffffff


	//   ....[174]....
        /*0394*/ 	.word	0xffffffff


	//   ....[175]....
        /*0398*/ 	.word	0xffffffff


	//   ....[176]....
        /*039c*/ 	.word	0xffffffff


	//   ....[177]....
        /*03a0*/ 	.word	0xffffffff


	//   ....[178]....
        /*03a4*/ 	.word	0xffffffff


	//   ....[179]....
        /*03a8*/ 	.word	0xffffffff


	//   ....[180]....
        /*03ac*/ 	.word	0xffffffff


	//   ....[181]....
        /*03b0*/ 	.word	0xffffffff


	//   ....[182]....
        /*03b4*/ 	.word	0xffffffff


	//   ....[183]....
        /*03b8*/ 	.word	0xffffffff


	//   ....[184]....
        /*03bc*/ 	.word	0xffffffff


	//   ....[185]....
        /*03c0*/ 	.word	0xffffffff


	//   ....[186]....
        /*03c4*/ 	.word	0xffffffff


	//   ....[187]....
        /*03c8*/ 	.word	0x05000000


	//   ....[188]....
        /*03cc*/ 	.word	0xffffffff


	//   ....[189]....
        /*03d0*/ 	.word	0xffffffff


	//   ....[190]....
        /*03d4*/ 	.word	0xffffffff


	//   ....[191]....
        /*03d8*/ 	.word	0xffffffff


	//   ....[192]....
        /*03dc*/ 	.word	0xffffffff


	//   ....[193]....
        /*03e0*/ 	.word	0xffffffff


	//   ....[194]....
        /*03e4*/ 	.word	0xffffffff


	//   ....[195]....
        /*03e8*/ 	.word	0xffffffff


	//   ....[196]....
        /*03ec*/ 	.word	0xffffffff


	//   ....[197]....
        /*03f0*/ 	.word	0xffffffff


	//   ....[198]....
        /*03f4*/ 	.word	0xffffffff


	//   ....[199]....
        /*03f8*/ 	.word	0xffffffff


	//   ....[200]....
        /*03fc*/ 	.word	0xffffffff


	//   ....[201]....
        /*0400*/ 	.word	0xffffffff


	//   ....[202]....
        /*0404*/ 	.word	0xffffffff


	//   ....[203]....
        /*0408*/ 	.word	0xffffffff


	//   ....[204]....
        /*040c*/ 	.word	0xffffffff


	//   ....[205]....
        /*0410*/ 	.word	0xffffffff


	//   ....[206]....
        /*0414*/ 	.word	0xffffffff


	//   ....[207]....
        /*0418*/ 	.word	0xffffffff


	//   ....[208]....
        /*041c*/ 	.word	0xffffffff


	//   ....[209]....
        /*0420*/ 	.word	0xffffffff


	//   ....[210]....
        /*0424*/ 	.word	0xffffffff


	//   ....[211]....
        /*0428*/ 	.word	0xffffffff


	//   ....[212]....
        /*042c*/ 	.word	0xffffffff


	//   ....[213]....
        /*0430*/ 	.word	0xffffffff


	//   ....[214]....
        /*0434*/ 	.word	0xffffffff


	//   ....[215]....
        /*0438*/ 	.word	0xffffffff


	//   ....[216]....
        /*043c*/ 	.word	0xffffffff


	//   ....[217]....
        /*0440*/ 	.word	0xffffffff


	//   ....[218]....
        /*0444*/ 	.word	0xffffffff


	//   ....[219]....
        /*0448*/ 	.word	0xffffffff


	//   ....[220]....
        /*044c*/ 	.word	0xffffffff


	//   ....[221]....
        /*0450*/ 	.word	0xffffffff


	//   ....[222]....
        /*0454*/ 	.word	0xffffffff


	//   ....[223]....
        /*0458*/ 	.word	0xffffffff


	//   ....[224]....
        /*045c*/ 	.word	0xffffffff


	//   ....[225]....
        /*0460*/ 	.word	0xffffffff


	//   ....[226]....
        /*0464*/ 	.word	0xffffffff


	//   ....[227]....
        /*0468*/ 	.word	0xffffffff


	//   ....[228]....
        /*046c*/ 	.word	0x05000031


	//   ....[229]....
        /*0470*/ 	.word	0x05000031


	//   ....[230]....
        /*0474*/ 	.word	0x05000031


	//   ....[231]....
        /*0478*/ 	.word	0x05000031


	//   ....[232]....
        /*047c*/ 	.word	0x05000031


	//----- nvinfo : EIATTR_COOP_GROUP_INSTR_OFFSETS
	.align		4
.L_103:
        /*0480*/ 	.byte	0x04, 0x28
        /*0482*/ 	.short	(.L_105 - .L_104)


	//   ....[0]....
.L_104:
        /*0484*/ 	.word	0x00000f10


	//   ....[1]....
        /*0488*/ 	.word	0x00001a20


	//   ....[2]....
        /*048c*/ 	.word	0x00002440


	//   ....[3]....
        /*0490*/ 	.word	0x00002460


	//   ....[4]....
        /*0494*/ 	.word	0x00002480


	//   ....[5]....
        /*0498*/ 	.word	0x000024a0


	//   ....[6]....
        /*049c*/ 	.word	0x000024c0


	//   ....[7]....
        /*04a0*/ 	.word	0x00002990


	//   ....[8]....
        /*04a4*/ 	.word	0x000029a0


	//   ....[9]....
        /*04a8*/ 	.word	0x000029c0


	//   ....[10]....
        /*04ac*/ 	.word	0x000029e0


	//   ....[11]....
        /*04b0*/ 	.word	0x00002a30


	//   ....[12]....
        /*04b4*/ 	.word	0x00002a60


	//   ....[13]....
        /*04b8*/ 	.word	0x00002aa0


	//   ....[14]....
        /*04bc*/ 	.word	0x00002ac0


	//   ....[15]....
        /*04c0*/ 	.word	0x00002c00


	//   ....[16]....
        /*04c4*/ 	.word	0x00002c40


	//   ....[17]....
        /*04c8*/ 	.word	0x00002c50


	//   ....[18]....
        /*04cc*/ 	.word	0x00002c70


	//   ....[19]....
        /*04d0*/ 	.word	0x00002cb0


	//   ....[20]....
        /*04d4*/ 	.word	0x00002ce0


	//   ....[21]....
        /*04d8*/ 	.word	0x00002d20


	//   ....[22]....
        /*04dc*/ 	.word	0x00002d40


	//   ....[23]....
        /*04e0*/ 	.word	0x00002d60


	//   ....[24]....
        /*04e4*/ 	.word	0x00002e60


	//   ....[25]....
        /*04e8*/ 	.word	0x00002eb0


	//   ....[26]....
        /*04ec*/ 	.word	0x00002ec0


	//   ....[27]....
        /*04f0*/ 	.word	0x00002ee0


	//   ....[28]....
        /*04f4*/ 	.word	0x00002f20


	//   ....[29]....
        /*04f8*/ 	.word	0x00002f50


	//   ....[30]....
        /*04fc*/ 	.word	0x00002f90


	//   ....[31]....
        /*0500*/ 	.word	0x00002fb0


	//   ....[32]....
        /*0504*/ 	.word	0x00002fd0


	//   ....[33]....
        /*0508*/ 	.word	0x000030d0


	//   ....[34]....
        /*050c*/ 	.word	0x00003120


	//   ....[35]....
        /*0510*/ 	.word	0x00003130


	//   ....[36]....
        /*0514*/ 	.word	0x00003150


	//   ....[37]....
        /*0518*/ 	.word	0x00003190


	//   ....[38]....
        /*051c*/ 	.word	0x000031c0


	//   ....[39]....
        /*0520*/ 	.word	0x00003200


	//   ....[40]....
        /*0524*/ 	.word	0x00003220


	//   ....[41]....
        /*0528*/ 	.word	0x00003240


	//   ....[42]....
        /*052c*/ 	.word	0x00003370


	//   ....[43]....
        /*0530*/ 	.word	0x00003380


	//   ....[44]....
        /*0534*/ 	.word	0x000033b0


	//   ....[45]....
        /*0538*/ 	.word	0x000033d0


	//   ....[46]....
        /*053c*/ 	.word	0x00003420


	//   ....[47]....
        /*0540*/ 	.word	0x00003440


	//   ....[48]....
        /*0544*/ 	.word	0x00003480


	//   ....[49]....
        /*0548*/ 	.word	0x000034a0


	//   ....[50]....
        /*054c*/ 	.word	0x000034f0


	//   ....[51]....
        /*0550*/ 	.word	0x000035d0


	//   ....[52]....
        /*0554*/ 	.word	0x000035e0


	//   ....[53]....
        /*0558*/ 	.word	0x00003610


	//   ....[54]....
        /*055c*/ 	.word	0x00003640


	//   ....[55]....
        /*0560*/ 	.word	0x00003690


	//   ....[56]....
        /*0564*/ 	.word	0x000036a0


	//   ....[57]....
        /*0568*/ 	.word	0x000036e0


	//   ....[58]....
        /*056c*/ 	.word	0x00003710


	//   ....[59]....
        /*0570*/ 	.word	0x00003740


	//   ....[60]....
        /*0574*/ 	.word	0x000037f0


	//   ....[61]....
        /*0578*/ 	.word	0x00003820


	//   ....[62]....
        /*057c*/ 	.word	0x00003830


	//   ....[63]....
        /*0580*/ 	.word	0x00003880


	//   ....[64]....
        /*0584*/ 	.word	0x000038b0


	//   ....[65]....
        /*0588*/ 	.word	0x000038e0


	//   ....[66]....
        /*058c*/ 	.word	0x00003910


	//   ....[67]....
        /*0590*/ 	.word	0x00003940


	//   ....[68]....
        /*0594*/ 	.word	0x00003970


	//   ....[69]....
        /*0598*/ 	.word	0x00003a50


	//   ....[70]....
        /*059c*/ 	.word	0x00003aa0


	//   ....[71]....
        /*05a0*/ 	.word	0x00003ab0


	//   ....[72]....
        /*05a4*/ 	.word	0x00003b00


	//   ....[73]....
        /*05a8*/ 	.word	0x00003b30


	//   ....[74]....
        /*05ac*/ 	.word	0x00003b60


	//   ....[75]....
        /*05b0*/ 	.word	0x00003b90


	//   ....[76]....
        /*05b4*/ 	.word	0x00003bc0


	//   ....[77]....
        /*05b8*/ 	.word	0x00003bf0


	//   ....[78]....
        /*05bc*/ 	.word	0x00003cd0


	//   ....[79]....
        /*05c0*/ 	.word	0x00003ce0


	//   ....[80]....
        /*05c4*/ 	.word	0x00003d00


	//   ....[81]....
        /*05c8*/ 	.word	0x00003d60


	//   ....[82]....
        /*05cc*/ 	.word	0x00003d90


	//   ....[83]....
        /*05d0*/ 	.word	0x00003da0


	//   ....[84]....
        /*05d4*/ 	.word	0x00003de0


	//   ....[85]....
        /*05d8*/ 	.word	0x00003e10


	//   ....[86]....
        /*05dc*/ 	.word	0x00003e40


	//   ....[87]....
        /*05e0*/ 	.word	0x00003f70


	//   ....[88]....
        /*05e4*/ 	.word	0x00003f80


	//   ....[89]....
        /*05e8*/ 	.word	0x00003fd0


	//   ....[90]....
        /*05ec*/ 	.word	0x00004000


	//   ....[91]....
        /*05f0*/ 	.word	0x00004010


	//   ....[92]....
        /*05f4*/ 	.word	0x00004050


	//   ....[93]....
        /*05f8*/ 	.word	0x00004080


	//   ....[94]....
        /*05fc*/ 	.word	0x000040b0


	//   ....[95]....
        /*0600*/ 	.word	0x000040e0


	//   ....[96]....
        /*0604*/ 	.word	0x00004210


	//   ....[97]....
        /*0608*/ 	.word	0x00004220


	//   ....[98]....
        /*060c*/ 	.word	0x00004270


	//   ....[99]....
        /*0610*/ 	.word	0x000042a0


	//   ....[100]....
        /*0614*/ 	.word	0x000042b0


	//   ....[101]....
        /*0618*/ 	.word	0x000042f0


	//   ....[102]....
        /*061c*/ 	.word	0x00004320


	//   ....[103]....
        /*0620*/ 	.word	0x00004350


	//   ....[104]....
        /*0624*/ 	.word	0x00004380


	//   ....[105]....
        /*0628*/ 	.word	0x000044a0


	//   ....[106]....
        /*062c*/ 	.word	0x000044b0


	//   ....[107]....
        /*0630*/ 	.word	0x00004500


	//   ....[108]....
        /*0634*/ 	.word	0x00004530


	//   ....[109]....
        /*0638*/ 	.word	0x00004540


	//   ....[110]....
        /*063c*/ 	.word	0x00004580


	//   ....[111]....
        /*0640*/ 	.word	0x000045b0


	//   ....[112]....
        /*0644*/ 	.word	0x000045e0


	//   ....[113]....
        /*0648*/ 	.word	0x00004610


	//   ....[114]....
        /*064c*/ 	.word	0x00004730


	//   ....[115]....
        /*0650*/ 	.word	0x00004740


	//   ....[116]....
        /*0654*/ 	.word	0x00004790


	//   ....[117]....
        /*0658*/ 	.word	0x000047c0


	//   ....[118]....
        /*065c*/ 	.word	0x000047d0


	//   ....[119]....
        /*0660*/ 	.word	0x00004810


	//   ....[120]....
        /*0664*/ 	.word	0x00004840


	//   ....[121]....
        /*0668*/ 	.word	0x00004870


	//   ....[122]....
        /*066c*/ 	.word	0x000048a0


	//   ....[123]....
        /*0670*/ 	.word	0x000049a0


	//   ....[124]....
        /*0674*/ 	.word	0x000049b0


	//   ....[125]....
        /*0678*/ 	.word	0x00004a00


	//   ....[126]....
        /*067c*/ 	.word	0x00004a30


	//   ....[127]....
        /*0680*/ 	.word	0x00004a60


	//   ....[128]....
        /*0684*/ 	.word	0x00004a90


	//   ....[129]....
        /*0688*/ 	.word	0x00004ac0


	//   ....[130]....
        /*068c*/ 	.word	0x00004af0


	//   ....[131]....
        /*0690*/ 	.word	0x00004b20


	//   ....[132]....
        /*0694*/ 	.word	0x00004c30


	//   ....[133]....
        /*0698*/ 	.word	0x00004c40


	//   ....[134]....
        /*069c*/ 	.word	0x00004c50


	//   ....[135]....
        /*06a0*/ 	.word	0x00004ca0


	//   ....[136]....
        /*06a4*/ 	.word	0x00004cd0


	//   ....[137]....
        /*06a8*/ 	.word	0x00004d00


	//   ....[138]....
        /*06ac*/ 	.word	0x00004d30


	//   ....[139]....
        /*06b0*/ 	.word	0x00004d60


	//   ....[140]....
        /*06b4*/ 	.word	0x00004d90


	//   ....[141]....
        /*06b8*/ 	.word	0x00004e80


	//   ....[142]....
        /*06bc*/ 	.word	0x00004eb0


	//   ....[143]....
        /*06c0*/ 	.word	0x00004ec0


	//   ....[144]....
        /*06c4*/ 	.word	0x00004f10


	//   ....[145]....
        /*06c8*/ 	.word	0x00004f40


	//   ....[146]....
        /*06cc*/ 	.word	0x00004f70


	//   ....[147]....
        /*06d0*/ 	.word	0x00004fa0


	//   ....[148]....
        /*06d4*/ 	.word	0x00004fd0


	//   ....[149]....
        /*06d8*/ 	.word	0x00005000


	//   ....[150]....
        /*06dc*/ 	.word	0x00005110


	//   ....[151]....
        /*06e0*/ 	.word	0x00005130


	//   ....[152]....
        /*06e4*/ 	.word	0x00005140


	//   ....[153]....
        /*06e8*/ 	.word	0x00005190


	//   ....[154]....
        /*06ec*/ 	.word	0x000051c0


	//   ....[155]....
        /*06f0*/ 	.word	0x000051f0


	//   ....[156]....
        /*06f4*/ 	.word	0x00005220


	//   ....[157]....
        /*06f8*/ 	.word	0x00005250


	//   ....[158]....
        /*06fc*/ 	.word	0x00005280


	//   ....[159]....
        /*0700*/ 	.word	0x00005360


	//   ....[160]....
        /*0704*/ 	.word	0x000053a0


	//   ....[161]....
        /*0708*/ 	.word	0x000053b0


	//   ....[162]....
        /*070c*/ 	.word	0x000053f0


	//   ....[163]....
        /*0710*/ 	.word	0x00005410


	//   ....[164]....
        /*0714*/ 	.word	0x00005480


	//   ....[165]....
        /*0718*/ 	.word	0x000054b0


	//   ....[166]....
        /*071c*/ 	.word	0x000054e0


	//   ....[167]....
        /*0720*/ 	.word	0x00005510


	//   ....[168]....
        /*0724*/ 	.word	0x000055d0


	//   ....[169]....
        /*0728*/ 	.word	0x00005630


	//   ....[170]....
        /*072c*/ 	.word	0x00005650


	//   ....[171]....
        /*0730*/ 	.word	0x000056a0


	//   ....[172]....
        /*0734*/ 	.word	0x000056d0


	//   ....[173]....
        /*0738*/ 	.word	0x00005700


	//   ....[174]....
        /*073c*/ 	.word	0x00005730


	//   ....[175]....
        /*0740*/ 	.word	0x00005760


	//   ....[176]....
        /*0744*/ 	.word	0x00005790


	//   ....[177]....
        /*0748*/ 	.word	0x00005860


	//   ....[178]....
        /*074c*/ 	.word	0x00005880


	//   ....[179]....
        /*0750*/ 	.word	0x00005890


	//   ....[180]....
        /*0754*/ 	.word	0x000058e0


	//   ....[181]....
        /*0758*/ 	.word	0x00005930


	//   ....[182]....
        /*075c*/ 	.word	0x00005960


	//   ....[183]....
        /*0760*/ 	.word	0x00005990


	//   ....[184]....
        /*0764*/ 	.word	0x000059c0


	//   ....[185]....
        /*0768*/ 	.word	0x000059f0


	//   ....[186]....
        /*076c*/ 	.word	0x00005b10


	//   ....[187]....
        /*0770*/ 	.word	0x00005fb0


	//   ....[188]....
        /*0774*/ 	.word	0x00006270


	//   ....[189]....
        /*0778*/ 	.word	0x00006310


	//   ....[190]....
        /*077c*/ 	.word	0x000063b0


	//   ....[191]....
        /*0780*/ 	.word	0x00006450


	//   ....[192]....
        /*0784*/ 	.word	0x000064f0


	//   ....[193]....
        /*0788*/ 	.word	0x00006590


	//   ....[194]....
        /*078c*/ 	.word	0x00006630


	//   ....[195]....
        /*0790*/ 	.word	0x000066d0


	//   ....[196]....
        /*0794*/ 	.word	0x00006770


	//   ....[197]....
        /*0798*/ 	.word	0x00006810


	//   ....[198]....
        /*079c*/ 	.word	0x000068b0


	//   ....[199]....
        /*07a0*/ 	.word	0x00006950


	//   ....[200]....
        /*07a4*/ 	.word	0x000069f0


	//   ....[201]....
        /*07a8*/ 	.word	0x00006a90


	//   ....[202]....
        /*07ac*/ 	.word	0x00006b30


	//   ....[203]....
        /*07b0*/ 	.word	0x00006bd0


	//   ....[204]....
        /*07b4*/ 	.word	0x00006c70


	//   ....[205]....
        /*07b8*/ 	.word	0x00006d10


	//   ....[206]....
        /*07bc*/ 	.word	0x00006db0


	//   ....[207]....
        /*07c0*/ 	.word	0x00006e50


	//   ....[208]....
        /*07c4*/ 	.word	0x00006fd0


	//   ....[209]....
        /*07c8*/ 	.word	0x000070c0


	//   ....[210]....
        /*07cc*/ 	.word	0x00007220


	//   ....[211]....
        /*07d0*/ 	.word	0x000073b0


	//   ....[212]....
        /*07d4*/ 	.word	0x000074a0


	//   ....[213]....
        /*07d8*/ 	.word	0x00007590


	//   ....[214]....
        /*07dc*/ 	.word	0x00007680


	//   ....[215]....
        /*07e0*/ 	.word	0x00007770


	//   ....[216]....
        /*07e4*/ 	.word	0x00007860


	//   ....[217]....
        /*07e8*/ 	.word	0x00007960


	//   ....[218]....
        /*07ec*/ 	.word	0x00007ac0


	//   ....[219]....
        /*07f0*/ 	.word	0x00007c50


	//   ....[220]....
        /*07f4*/ 	.word	0x00007d40


	//   ....[221]....
        /*07f8*/ 	.word	0x00007e30


	//   ....[222]....
        /*07fc*/ 	.word	0x00007f20


	//   ....[223]....
        /*0800*/ 	.word	0x00008010


	//   ....[224]....
        /*0804*/ 	.word	0x00008100


	//   ....[225]....
        /*0808*/ 	.word	0x000081f0


	//   ....[226]....
        /*080c*/ 	.word	0x000082e0


	//   ....[227]....
        /*0810*/ 	.word	0x000083c0


	//   ....[228]....
        /*0814*/ 	.word	0x00008430


	//   ....[229]....
        /*0818*/ 	.word	0x000084a0


	//   ....[230]....
        /*081c*/ 	.word	0x00008510


	//   ....[231]....
        /*0820*/ 	.word	0x00008580


	//   ....[232]....
        /*0824*/ 	.word	0x000085e0


	//----- nvinfo : EIATTR_VRC_CTA_INIT_COUNT
	.align		4
.L_105:
        /*0828*/ 	.byte	0x02, 0x4a
	.zero		1
	.zero		1


	//----- nvinfo : EIATTR_EXIT_INSTR_OFFSETS
	.align		4
        /*082c*/ 	.byte	0x04, 0x1c
        /*082e*/ 	.short	(.L_107 - .L_106)


	//   ....[0]....
.L_106:
        /*0830*/ 	.word	0x00001de0


	//   ....[1]....
        /*0834*/ 	.word	0x00002230


	//   ....[2]....
        /*0838*/ 	.word	0x00002250


	//   ....[3]....
        /*083c*/ 	.word	0x00006e60


	//   ....[4]....
        /*0840*/ 	.word	0x000083d0


	//----- nvinfo : EIATTR_MAX_THREADS
	.align		4
.L_107:
        /*0844*/ 	.byte	0x04, 0x05
        /*0846*/ 	.short	(.L_109 - .L_108)
.L_108:
        /*0848*/ 	.word	0x00000180
        /*084c*/ 	.word	0x00000001
        /*0850*/ 	.word	0x00000001


	//----- nvinfo : EIATTR_CRS_STACK_SIZE
	.align		4
.L_109:
        /*0854*/ 	.byte	0x04, 0x1e
        /*0856*/ 	.short	(.L_111 - .L_110)
.L_110:
        /*0858*/ 	.word	0x00000000


	//----- nvinfo : EIATTR_CBANK_PARAM_SIZE
	.align		4
.L_111:
        /*085c*/ 	.byte	0x03, 0x19
        /*085e*/ 	.short	0x004d


	//----- nvinfo : EIATTR_PARAM_CBANK
	.align		4
        /*0860*/ 	.byte	0x04, 0x0a
        /*0862*/ 	.short	(.L_113 - .L_112)
	.align		4
.L_112:
        /*0864*/ 	.word	index@(.nv.constant0._ZN3cub18CUB_300001_SM_10006detail10radix_sort29DeviceRadixSortOnesweepKernelINS1_5radix10policy_hubIiNS0_8NullTypeEjE10Policy1000ELNS0_9SortOrderE0EiS6_jiiNS1_21identity_decomposer_tEEEvPT5_SC_PT3_PKSD_PT1_PKSH_PT2_PKSL_T4_iiT6_)
        /*0868*/ 	.short	0x0380
        /*086a*/ 	.short	0x004d


	//----- nvinfo : EIATTR_SW_WAR
	.align		4
.L_113:
        /*086c*/ 	.byte	0x04, 0x36
        /*086e*/ 	.short	(.L_115 - .L_114)
.L_114:
        /*0870*/ 	.word	0x00000008
.L_115:


//--------------------- .nv.info._ZN3cub18CUB_300001_SM_10006detail10radix_sort33DeviceRadixSortExclusiveSumKernelINS1_5radix10policy_hubIiNS0_8NullTypeEjE10Policy1000EjEEvPT0_ --------------------------
	.section	.nv.info._ZN3cub18CUB_300001_SM_10006detail10radix_sort33DeviceRadixSortExclusiveSumKernelINS1_5radix10policy_hubIiNS0_8NullTypeEjE10Policy1000EjEEvPT0_,"",@"SHT_CUDA_INFO"
	.sectionflags	@""
	.align	4


	//----- nvinfo : EIATTR_CUDA_API_VERSION
	.align		4
        /*0000*/ 	.byte	0x04, 0x37
        /*0002*/ 	.short	(.L_117 - .L_116)
.L_116:
        /*0004*/ 	.word	0x00000082


	//----- nvinfo : EIATTR_KPARAM_INFO
	.align		4
.L_117:
        /*0008*/ 	.byte	0x04, 0x17
        /*000a*/ 	.short	(.L_119 - .L_118)
.L_118:
        /*000c*/ 	.word	0x00000000
        /*0010*/ 	.short	0x0000
        /*0012*/ 	.short	0x0000
        /*0014*/ 	.byte	0x00, 0xf5, 0x21, 0x00


	//----- nvinfo : EIATTR_SPARSE_MMA_MASK
	.align		4
.L_119:
        /*0018*/ 	.byte	0x03, 0x50
        /*001a*/ 	.short	0x0000


	//----- nvinfo : EIATTR_MAXREG_COUNT
	.align		4
        /*001c*/ 	.byte	0x03, 0x1b
        /*001e*/ 	.short	0x00ff


	//----- nvinfo : EIATTR_NUM_BARRIERS
	.align		4
        /*0020*/ 	.byte	0x02, 0x4c
        /*0022*/ 	.byte	0x01
	.zero		1


	//----- nvinfo : EIATTR_MERCURY_ISA_VERSION
	.align		4
        /*0024*/ 	.byte	0x03, 0x5f
        /*0026*/ 	.short	0x0101


	//----- nvinfo : EIATTR_COOP_GROUP_MASK_REGIDS
	.align		4
        /*0028*/ 	.byte	0x04, 0x29
        /*002a*/ 	.short	(.L_121 - .L_120)


	//   ....[0]....
.L_120:
        /*002c*/ 	.word	0xffffffff


	//   ....[1]....
        /*0030*/ 	.word	0xffffffff


	//   ....[2]....
        /*0034*/ 	.word	0xffffffff


	//   ....[3]....
        /*0038*/ 	.word	0xffffffff


	//   ....[4]....
        /*003c*/ 	.word	0xffffffff


	//   ....[5]....
        /*0040*/ 	.word	0x05000012


	//   ....[6]....
        /*0044*/ 	.word	0x05000012


	//   ....[7]....
        /*0048*/ 	.word	0x05000012


	//   ....[8]....
        /*004c*/ 	.word	0x05000012


	//   ....[9]....
        /*0050*/ 	.word	0x05000012


	//----- nvinfo : EIATTR_COOP_GROUP_INSTR_OFFSETS
	.align		4
.L_121:
        /*0054*/ 	.byte	0x04, 0x28
        /*0056*/ 	.short	(.L_123 - .L_122)


	//   ....[0]....
.L_122:
        /*0058*/ 	.word	0x00000210


	//   ....[1]....
        /*005c*/ 	.word	0x00000230


	//   ....[2]....
        /*0060*/ 	.word	0x00000250


	//   ....[3]....
        /*0064*/ 	.word	0x00000270


	//   ....[4]....
        /*0068*/ 	.word	0x00000290


	//   ....[5]....
        /*006c*/ 	.word	0x00000460


	//   ....[6]....
        /*0070*/ 	.word	0x000004d0


	//   ....[7]....
        /*0074*/ 	.word	0x00000540


	//   ....[8]....
        /*0078*/ 	.word	0x000005b0


	//   ....[9]....
        /*007c*/ 	.word	0x00000620


	//----- nvinfo : EIATTR_VRC_CTA_INIT_COUNT
	.align		4
.L_123:
        /*0080*/ 	.byte	0x02, 0x4a
	.zero		1
	.zero		1


	//----- nvinfo : EIATTR_EXIT_INSTR_OFFSETS
	.align		4
        /*0084*/ 	.byte	0x04, 0x1c
        /*0086*/ 	.short	(.L_125 - .L_124)


	//   ....[0]....
.L_124:
        /*0088*/ 	.word	0x000003d0


	//   ....[1]....
        /*008c*/ 	.word	0x00000400


	//----- nvinfo : EIATTR_CRS_STACK_SIZE
	.align		4
.L_125:
        /*0090*/ 	.byte	0x04, 0x1e
        /*0092*/ 	.short	(.L_127 - .L_126)
.L_126:
        /*0094*/ 	.word	0x00000000


	//----- nvinfo : EIATTR_CBANK_PARAM_SIZE
	.align		4
.L_127:
        /*0098*/ 	.byte	0x03, 0x19
        /*009a*/ 	.short	0x0008


	//----- nvinfo : EIATTR_PARAM_CBANK
	.align		4
        /*009c*/ 	.byte	0x04, 0x0a
        /*009e*/ 	.short	(.L_129 - .L_128)
	.align		4
.L_128:
        /*00a0*/ 	.word	index@(.nv.constant0._ZN3cub18CUB_300001_SM_10006detail10radix_sort33DeviceRadixSortExclusiveSumKernelINS1_5radix10policy_hubIiNS0_8NullTypeEjE10Policy1000EjEEvPT0_)
        /*00a4*/ 	.short	0x0380
        /*00a6*/ 	.short	0x0008


	//----- nvinfo : EIATTR_SW_WAR
	.align		4
.L_129:
        /*00a8*/ 	.byte	0x04, 0x36
        /*00aa*/ 	.short	(.L_131 - .L_130)
.L_130:
        /*00ac*/ 	.word	0x00000008
.L_131:


//--------------------- .nv.info._ZN3cub18CUB_300001_SM_10006detail10radix_sort30DeviceRadixSortHistogramKernelINS1_5radix10policy_hubIiNS0_8NullTypeEjE10Policy1000ELNS0_9SortOrderE0EijNS1_21identity_decomposer_tEEEvPT2_PKT1_SB_iiT3_ --------------------------
	.section	.nv.info._ZN3cub18CUB_300001_SM_10006detail10radix_sort30DeviceRadixSortHistogramKernelINS1_5radix10policy_hubIiNS0_8NullTypeEjE10Policy1000ELNS0_9SortOrderE0EijNS1_21identity_decomposer_tEEEvPT2_PKT1_SB_iiT3_,"",@"SHT_CUDA_INFO"
	.sectionflags	@""
	.align	4


	//----- nvinfo : EIATTR_CUDA_API_VERSION
	.align		4
        /*0000*/ 	.byte	0x04, 0x37
        /*0002*/ 	.short	(.L_133 - .L_132)
.L_132:
        /*0004*/ 	.word	0x00000082


	//----- nvinfo : EIATTR_KPARAM_INFO
	.align		4
.L_133:
        /*0008*/ 	.byte	0x04, 0x17
        /*000a*/ 	.short	(.L_135 - .L_134)
.L_134:
        /*000c*/ 	.word	0x00000000
        /*0010*/ 	.short	0x0005
        /*0012*/ 	.short	0x001c
        /*0014*/ 	.byte	0x00, 0xf0, 0x05, 0x00


	//----- nvinfo : EIATTR_KPARAM_INFO
	.align		4
.L_135:
        /*0018*/ 	.byte	0x04, 0x17
        /*001a*/ 	.short	(.L_137 - .L_136)
.L_136:
        /*001c*/ 	.word	0x00000000
        /*0020*/ 	.short	0x0004
        /*0022*/ 	.short	0x0018
        /*0024*/ 	.byte	0x00, 0xf0, 0x11, 0x00


	//----- nvinfo : EIATTR_KPARAM_INFO
	.align		4
.L_137:
        /*0028*/ 	.byte	0x04, 0x17
        /*002a*/ 	.short	(.L_139 - .L_138)
.L_138:
        /*002c*/ 	.word	0x00000000
        /*0030*/ 	.short	0x0003
        /*0032*/ 	.short	0x0014
        /*0034*/ 	.byte	0x00, 0xf0, 0x11, 0x00


	//----- nvinfo : EIATTR_KPARAM_INFO
	.align		4
.L_139:
        /*0038*/ 	.byte	0x04, 0x17
        /*003a*/ 	.short	(.L_141 - .L_140)
.L_140:
        /*003c*/ 	.word	0x00000000
        /*0040*/ 	.short	0x0002
        /*0042*/ 	.short	0x0010
        /*0044*/ 	.byte	0x00, 0xf0, 0x11, 0x00


	//----- nvinfo : EIATTR_KPARAM_INFO
	.align		4
.L_141:
        /*0048*/ 	.byte	0x04, 0x17
        /*004a*/ 	.short	(.L_143 - .L_142)
.L_142:
        /*004c*/ 	.word	0x00000000
        /*0050*/ 	.short	0x0001
        /*0052*/ 	.short	0x0008
        /*0054*/ 	.byte	0x00, 0xf5, 0x21, 0x00


	//----- nvinfo : EIATTR_KPARAM_INFO
	.align		4
.L_143:
        /*0058*/ 	.byte	0x04, 0x17
        /*005a*/ 	.short	(.L_145 - .L_144)
.L_144:
        /*005c*/ 	.word	0x00000000
        /*0060*/ 	.short	0x0000
        /*0062*/ 	.short	0x0000
        /*0064*/ 	.byte	0x00, 0xf5, 0x21, 0x00


	//----- nvinfo : EIATTR_SPARSE_MMA_MASK
	.align		4
.L_145:
        /*0068*/ 	.byte	0x03, 0x50
        /*006a*/ 	.short	0x0000


	//----- nvinfo : EIATTR_MAXREG_COUNT
	.align		4
        /*006c*/ 	.byte	0x03, 0x1b
        /*006e*/ 	.short	0x00ff


	//----- nvinfo : EIATTR_NUM_BARRIERS
	.align		4
        /*0070*/ 	.byte	0x02, 0x4c
        /*0072*/ 	.byte	0x01
	.zero		1


	//----- nvinfo : EIATTR_MERCURY_ISA_VERSION
	.align		4
        /*0074*/ 	.byte	0x03, 0x5f
        /*0076*/ 	.short	0x0101


	//----- nvinfo : EIATTR_VRC_CTA_INIT_COUNT
	.align		4
        /*0078*/ 	.byte	0x02, 0x4a
	.zero		1
	.zero		1


	//----- nvinfo : EIATTR_EXIT_INSTR_OFFSETS
	.align		4
        /*007c*/ 	.byte	0x04, 0x1c
        /*007e*/ 	.short	(.L_147 - .L_146)


	//   ....[0]....
.L_146:
        /*0080*/ 	.word	0x00000030


	//   ....[1]....
        /*0084*/ 	.word	0x00002b10


	//----- nvinfo : EIATTR_MAX_THREADS
	.align		4
.L_147:
        /*0088*/ 	.byte	0x04, 0x05
        /*008a*/ 	.short	(.L_149 - .L_148)
.L_148:
        /*008c*/ 	.word	0x00000080
        /*0090*/ 	.word	0x00000001
        /*0094*/ 	.word	0x00000001


	//----- nvinfo : EIATTR_CRS_STACK_SIZE
	.align		4
.L_149:
        /*0098*/ 	.byte	0x04, 0x1e
        /*009a*/ 	.short	(.L_151 - .L_150)
.L_150:
        /*009c*/ 	.word	0x00000000


	//----- nvinfo : EIATTR_CBANK_PARAM_SIZE
	.align		4
.L_151:
        /*00a0*/ 	.byte	0x03, 0x19
        /*00a2*/ 	.short	0x001d


	//----- nvinfo : EIATTR_PARAM_CBANK
	.align		4
        /*00a4*/ 	.byte	0x04, 0x0a
        /*00a6*/ 	.short	(.L_153 - .L_152)
	.align		4
.L_152:
        /*00a8*/ 	.word	index@(.nv.constant0._ZN3cub18CUB_300001_SM_10006detail10radix_sort30DeviceRadixSortHistogramKernelINS1_5radix10policy_hubIiNS0_8NullTypeEjE10Policy1000ELNS0_9SortOrderE0EijNS1_21identity_decomposer_tEEEvPT2_PKT1_SB_iiT3_)
        /*00ac*/ 	.short	0x0380
        /*00ae*/ 	.short	0x001d


	//----- nvinfo : EIATTR_SW_WAR
	.align		4
.L_153:
        /*00b0*/ 	.byte	0x04, 0x36
        /*00b2*/ 	.short	(.L_155 - .L_154)
.L_154:
        /*00b4*/ 	.word	0x00000008
.L_155:


//--------------------- .nv.info._ZN3cub18CUB_300001_SM_10006detail10radix_sort31DeviceRadixSortSingleTileKernelINS1_5radix10policy_hubIiNS0_8NullTypeEjE10Policy1000ELNS0_9SortOrderE0EiS6_jNS1_21identity_decomposer_tEEEvPKT1_PSB_PKT2_PSF_T3_iiT4_ --------------------------
	.section	.nv.info._ZN3cub18CUB_300001_SM_10006detail10radix_sort31DeviceRadixSortSingleTileKernelINS1_5radix10policy_hubIiNS0_8NullTypeEjE10Policy1000ELNS0_9SortOrderE0EiS6_jNS1_21identity_decomposer_tEEEvPKT1_PSB_PKT2_PSF_T3_iiT4_,"",@"SHT_CUDA_INFO"
	.sectionflags	@""
	.align	4


	//----- nvinfo : EIATTR_CUDA_API_VERSION
	.align		4
        /*0000*/ 	.byte	0x04, 0x37
        /*0002*/ 	.short	(.L_157 - .L_156)
.L_156:
        /*0004*/ 	.word	0x00000082


	//----- nvinfo : EIATTR_KPARAM_INFO
	.align		4
.L_157:
        /*0008*/ 	.byte	0x04, 0x17
        /*000a*/ 	.short	(.L_159 - .L_158)
.L_158:
        /*000c*/ 	.word	0x00000000
        /*0010*/ 	.short	0x0007
        /*0012*/ 	.short	0x002c
        /*0014*/ 	.byte	0x00, 0xf0, 0x05, 0x00


	//----- nvinfo : EIATTR_KPARAM_INFO
	.align		4
.L_159:
        /*0018*/ 	.byte	0x04, 0x17
        /*001a*/ 	.short	(.L_161 - .L_160)
.L_160:
        /*001c*/ 	.word	0x00000000
        /*0020*/ 	.short	0x0006
        /*0022*/ 	.short	0x0028
        /*0024*/ 	.byte	0x00, 0xf0, 0x11, 0x00


	//----- nvinfo : EIATTR_KPARAM_INFO
	.align		4
.L_161:
        /*0028*/ 	.byte	0x04, 0x17
        /*002a*/ 	.short	(.L_163 - .L_162)
.L_162:
        /*002c*/ 	.word	0x00000000
        /*0030*/ 	.short	0x0005
        /*0032*/ 	.short	0x0024
        /*0034*/ 	.byte	0x00, 0xf0, 0x11, 0x00


	//----- nvinfo : EIATTR_KPARAM_INFO
	.align		4
.L_163:
        /*0038*/ 	.byte	0x04, 0x17
        /*003a*/ 	.short	(.L_165 - .L_164)
.L_164:
        /*003c*/ 	.word	0x00000000
        /*0040*/ 	.short	0x0004
        /*0042*/ 	.short	0x0020
        /*0044*/ 	.byte	0x00, 0xf0, 0x11, 0x00


	//----- nvinfo : EIATTR_KPARAM_INFO
	.align		4
.L_165:
        /*0048*/ 	.byte	0x04, 0x17
        /*004a*/ 	.short	(.L_167 - .L_166)
.L_166:
        /*004c*/ 	.word	0x00000000
        /*0050*/ 	.short	0x0003
        /*0052*/ 	.short	0x0018
        /*0054*/ 	.byte	0x00, 0xf5, 0x21, 0x00


	//----- nvinfo : EIATTR_KPARAM_INFO
	.align		4
.L_167:
        /*0058*/ 	.byte	0x04, 0x17
        /*005a*/ 	.short	(.L_169 - .L_168)
.L_168:
        /*005c*/ 	.word	0x00000000
        /*0060*/ 	.short	0x0002
        /*0062*/ 	.short	0x0010
        /*0064*/ 	.byte	0x00, 0xf5, 0x21, 0x00


	//----- nvinfo : EIATTR_KPARAM_INFO
	.align		4
.L_169:
        /*0068*/ 	.byte	0x04, 0x17
        /*006a*/ 	.short	(.L_171 - .L_170)
.L_170:
        /*006c*/ 	.word	0x00000000
        /*0070*/ 	.short	0x0001
        /*0072*/ 	.short	0x0008
        /*0074*/ 	.byte	0x00, 0xf5, 0x21, 0x00


	//----- nvinfo : EIATTR_KPARAM_INFO
	.align		4
.L_171:
        /*0078*/ 	.byte	0x04, 0x17
        /*007a*/ 	.short	(.L_173 - .L_172)
.L_172:
        /*007c*/ 	.word	0x00000000
        /*0080*/ 	.short	0x0000
        /*0082*/ 	.short	0x0000
        /*0084*/ 	.byte	0x00, 0xf5, 0x21, 0x00


	//----- nvinfo : EIATTR_SPARSE_MMA_MASK
	.align		4
.L_173:
        /*0088*/ 	.byte	0x03, 0x50
        /*008a*/ 	.short	0x0000


	//----- nvinfo : EIATTR_MAXREG_COUNT
	.align		4
        /*008c*/ 	.byte	0x03, 0x1b
        /*008e*/ 	.short	0x00ff


	//----- nvinfo : EIATTR_NUM_BARRIERS
	.align		4
        /*0090*/ 	.byte	0x02, 0x4c
        /*0092*/ 	.byte	0x01
	.zero		1


	//----- nvinfo : EIATTR_MERCURY_ISA_VERSION
	.align		4
        /*0094*/ 	.byte	0x03, 0x5f
        /*0096*/ 	.short	0x0101


	//----- nvinfo : EIATTR_COOP_GROUP_MASK_REGIDS
	.align		4
        /*0098*/ 	.byte	0x04, 0x29
        /*009a*/ 	.short	(.L_175 - .L_174)


	//   ....[0]....
.L_174:
        /*009c*/ 	.word	0xffffffff


	//   ....[1]....
        /*00a0*/ 	.word	0xffffffff


	//   ....[2]....
        /*00a4*/ 	.word	0xffffffff


	//   ....[3]....
        /*00a8*/ 	.word	0xffffffff


	//   ....[4]....
        /*00ac*/ 	.word	0xffffffff


	//----- nvinfo : EIATTR_COOP_GROUP_INSTR_OFFSETS
	.align		4
.L_175:
        /*00b0*/ 	.byte	0x04, 0x28
        /*00b2*/ 	.short	(.L_177 - .L_176)


	//   ....[0]....
.L_176:
        /*00b4*/ 	.word	0x00001a00


	//   ....[1]....
        /*00b8*/ 	.word	0x00001a20


	//   ....[2]....
        /*00bc*/ 	.word	0x00001a40


	//   ....[3]....
        /*00c0*/ 	.word	0x00001a60


	//   ....[4]....
        /*00c4*/ 	.word	0x00001a80


	//----- nvinfo : EIATTR_VRC_CTA_INIT_COUNT
	.align		4
.L_177:
        /*00c8*/ 	.byte	0x02, 0x4a
	.zero		1
	.zero		1


	//----- nvinfo : EIATTR_EXIT_INSTR_OFFSETS
	.align		4
        /*00cc*/ 	.byte	0x04, 0x1c
        /*00ce*/ 	.short	(.L_179 - .L_178)


	//   ....[0]....
.L_178:
        /*00d0*/ 	.word	0x00002fc0


	//   ....[1]....
        /*00d4*/ 	.word	0x00003000


	//----- nvinfo : EIATTR_MAX_THREADS
	.align		4
.L_179:
        /*00d8*/ 	.byte	0x04, 0x05
        /*00da*/ 	.short	(.L_181 - .L_180)
.L_180:
        /*00dc*/ 	.word	0x00000100
        /*00e0*/ 	.word	0x00000001
        /*00e4*/ 	.word	0x00000001


	//----- nvinfo : EIATTR_CBANK_PARAM_SIZE
	.align		4
.L_181:
        /*00e8*/ 	.byte	0x03, 0x19
        /*00ea*/ 	.short	0x002d


	//----- nvinfo : EIATTR_PARAM_CBANK
	.align		4
        /*00ec*/ 	.byte	0x04, 0x0a
        /*00ee*/ 	.short	(.L_183 - .L_182)
	.align		4
.L_182:
        /*00f0*/ 	.word	index@(.nv.constant0._ZN3cub18CUB_300001_SM_10006detail10radix_sort31DeviceRadixSortSingleTileKernelINS1_5radix10policy_hubIiNS0_8NullTypeEjE10Policy1000ELNS0_9SortOrderE0EiS6_jNS1_21identity_decomposer_tEEEvPKT1_PSB_PKT2_PSF_T3_iiT4_)
        /*00f4*/ 	.short	0x0380
        /*00f6*/ 	.short	0x002d


	//----- nvinfo : EIATTR_SW_WAR
	.align		4
.L_183:
        /*00f8*/ 	.byte	0x04, 0x36
        /*00fa*/ 	.short	(.L_185 - .L_184)
.L_184:
        /*00fc*/ 	.word	0x00000008
.L_185:


//--------------------- .nv.info._ZN3cub18CUB_300001_SM_10006detail11EmptyKernelIvEEvv --------------------------
	.section	.nv.info._ZN3cub18CUB_300001_SM_10006detail11EmptyKernelIvEEvv,"",@"SHT_CUDA_INFO"
	.sectionflags	@""
	.align	4


	//----- nvinfo : EIATTR_CUDA_API_VERSION
	.align		4
        /*0000*/ 	.byte	0x04, 0x37
        /*0002*/ 	.short	(.L_187 - .L_186)
.L_186:
        /*0004*/ 	.word	0x00000082


	//----- nvinfo : EIATTR_SPARSE_MMA_MASK
	.align		4
.L_187:
        /*0008*/ 	.byte	0x03, 0x50
        /*000a*/ 	.short	0x0000


	//----- nvinfo : EIATTR_MAXREG_COUNT
	.align		4
        /*000c*/ 	.byte	0x03, 0x1b
        /*000e*/ 	.short	0x00ff


	//----- nvinfo : EIATTR_MERCURY_ISA_VERSION
	.align		4
        /*0010*/ 	.byte	0x03, 0x5f
        /*0012*/ 	.short	0x0101


	//----- nvinfo : EIATTR_VRC_CTA_INIT_COUNT
	.align		4
        /*0014*/ 	.byte	0x02, 0x4a
	.zero		1
	.zero		1


	//----- nvinfo : EIATTR_EXIT_INSTR_OFFSETS
	.align		4
        /*0018*/ 	.byte	0x04, 0x1c
        /*001a*/ 	.short	(.L_189 - .L_188)


	//   ....[0]....
.L_188:
        /*001c*/ 	.word	0x00000010


	//----- nvinfo : EIATTR_SW_WAR
	.align		4
.L_189:
        /*0020*/ 	.byte	0x04, 0x36
        /*0022*/ 	.short	(.L_191 - .L_190)
.L_190:
        /*0024*/ 	.word	0x00000008
.L_191:


//--------------------- .nv.info._Z11emptyKernelv --------------------------
	.section	.nv.info._Z11emptyKernelv,"",@"SHT_CUDA_INFO"
	.sectionflags	@""
	.align	4


	//----- nvinfo : EIATTR_CUDA_API_VERSION
	.align		4
        /*0000*/ 	.byte	0x04, 0x37
        /*0002*/ 	.short	(.L_193 - .L_192)
.L_192:
        /*0004*/ 	.word	0x00000082


	//----- nvinfo : EIATTR_SPARSE_MMA_MASK
	.align		4
.L_193:
        /*0008*/ 	.byte	0x03, 0x50
        /*000a*/ 	.short	0x0000


	//----- nvinfo : EIATTR_MAXREG_COUNT
	.align		4
        /*000c*/ 	.byte	0x03, 0x1b
        /*000e*/ 	.short	0x00ff


	//----- nvinfo : EIATTR_MERCURY_ISA_VERSION
	.align		4
        /*0010*/ 	.byte	0x03, 0x5f
        /*0012*/ 	.short	0x0101


	//----- nvinfo : EIATTR_VRC_CTA_INIT_COUNT
	.align		4
        /*0014*/ 	.byte	0x02, 0x4a
	.zero		1
	.zero		1


	//----- nvinfo : EIATTR_EXIT_INSTR_OFFSETS
	.align		4
        /*0018*/ 	.byte	0x04, 0x1c
        /*001a*/ 	.short	(.L_195 - .L_194)


	//   ....[0]....
.L_194:
        /*001c*/ 	.word	0x00000010


	//----- nvinfo : EIATTR_SW_WAR
	.align		4
.L_195:
        /*0020*/ 	.byte	0x04, 0x36
        /*0022*/ 	.short	(.L_197 - .L_196)
.L_196:
        /*0024*/ 	.word	0x00000008
.L_197:


//--------------------- .nv.callgraph             --------------------------
	.section	.nv.callgraph,"",@"SHT_CUDA_CALLGRAPH"
	.align	4
	.sectionentsize	8
	.align		4
        /*0000*/ 	.word	0x00000000
	.align		4
        /*0004*/ 	.word	0xffffffff
	.align		4
        /*0008*/ 	.word	0x00000000
	.align		4
        /*000c*/ 	.word	0xfffffffe
	.align		4
        /*0010*/ 	.word	0x00000000
	.align		4
        /*0014*/ 	.word	0xfffffffd
	.align		4
        /*0018*/ 	.word	0x00000000
	.align		4
        /*001c*/ 	.word	0xfffffffc


//--------------------- .nv.constant4             --------------------------
	.section	.nv.constant4,"a",@progbits
	.align	8
	.align		8
.nv.constant4:
        /*0000*/ 	.dword	_ZN27_INTERNAL_e2c4a023_4_k_cu_N4cuda3std3__45__cpo5beginE
	.align		8
        /*0008*/ 	.dword	_ZN27_INTERNAL_e2c4a023_4_k_cu_N4cuda3std3__45__cpo3endE
	.align		8
        /*0010*/ 	.dword	_ZN27_INTERNAL_e2c4a023_4_k_cu_N4cuda3std3__45__cpo6cbeginE
	.align		8
        /*0018*/ 	.dword	_ZN27_INTERNAL_e2c4a023_4_k_cu_N4cuda3std3__45__cpo4cendE
	.align		8
        /*0020*/ 	.dword	_ZN27_INTERNAL_e2c4a023_4_k_cu_N4cuda3std3__45__cpo6rbeginE
	.align		8
        /*0028*/ 	.dword	_ZN27_INTERNAL_e2c4a023_4_k_cu_N4cuda3std3__45__cpo4rendE
	.align		8
        /*0030*/ 	.dword	_ZN27_INTERNAL_e2c4a023_4_k_cu_N4cuda3std3__45__cpo7crbeginE
	.align		8
        /*0038*/ 	.dword	_ZN27_INTERNAL_e2c4a023_4_k_cu_N4cuda3std3__45__cpo5crendE
	.align		8
        /*0040*/ 	.dword	_ZN27_INTERNAL_e2c4a023_4_k_cu_N4cuda3std3__429_GLOBAL__N__e2c4a023_4_k_cu_N6ignoreE
	.align		8
        /*0048*/ 	.dword	_ZN27_INTERNAL_e2c4a023_4_k_cu_N4cuda3std3__419piecewise_constructE
	.align		8
        /*0050*/ 	.dword	_ZN27_INTERNAL_e2c4a023_4_k_cu_N4cuda3std3__48in_placeE
	.align		8
        /*0058*/ 	.dword	_ZN27_INTERNAL_e2c4a023_4_k_cu_N4cuda3std3__420unreachable_sentinelE
	.align		8
        /*0060*/ 	.dword	_ZN27_INTERNAL_e2c4a023_4_k_cu_N4cuda3std3__47nulloptE
	.align		8
        /*0068*/ 	.dword	_ZN27_INTERNAL_e2c4a023_4_k_cu_N4cuda3std3__48unexpectE
	.align		8
        /*0070*/ 	.dword	_ZN27_INTERNAL_e2c4a023_4_k_cu_N4cuda3std6ranges3__45__cpo4swapE
	.align		8
        /*0078*/ 	.dword	_ZN27_INTERNAL_e2c4a023_4_k_cu_N4cuda3std6ranges3__45__cpo9iter_moveE
	.align		8
        /*0080*/ 	.dword	_ZN27_INTERNAL_e2c4a023_4_k_cu_N4cuda3std6ranges3__45__cpo5beginE
	.align		8
        /*0088*/ 	.dword	_ZN27_INTERNAL_e2c4a023_4_k_cu_N4cuda3std6ranges3__45__cpo3endE
	.align		8
        /*0090*/ 	.dword	_ZN27_INTERNAL_e2c4a023_4_k_cu_N4cuda3std6ranges3__45__cpo6cbeginE
	.align		8
        /*0098*/ 	.dword	_ZN27_INTERNAL_e2c4a023_4_k_cu_N4cuda3std6ranges3__45__cpo4cendE
	.align		8
        /*00a0*/ 	.dword	_ZN27_INTERNAL_e2c4a023_4_k_cu_N4cuda3std6ranges3__45__cpo7advanceE
	.align		8
        /*00a8*/ 	.dword	_ZN27_INTERNAL_e2c4a023_4_k_cu_N4cuda3std6ranges3__45__cpo9iter_swapE
	.align		8
        /*00b0*/ 	.dword	_ZN27_INTERNAL_e2c4a023_4_k_cu_N4cuda3std6ranges3__45__cpo4nextE
	.align		8
        /*00b8*/ 	.dword	_ZN27_INTERNAL_e2c4a023_4_k_cu_N4cuda3std6ranges3__45__cpo4prevE
	.align		8
        /*00c0*/ 	.dword	_ZN27_INTERNAL_e2c4a023_4_k_cu_N4cuda3std6ranges3__45__cpo4dataE
	.align		8
        /*00c8*/ 	.dword	_ZN27_INTERNAL_e2c4a023_4_k_cu_N4cuda3std6ranges3__45__cpo5cdataE
	.align		8
        /*00d0*/ 	.dword	_ZN27_INTERNAL_e2c4a023_4_k_cu_N4cuda3std6ranges3__45__cpo4sizeE
	.align		8
        /*00d8*/ 	.dword	_ZN27_INTERNAL_e2c4a023_4_k_cu_N4cuda3std6ranges3__45__cpo5ssizeE
	.align		8
        /*00e0*/ 	.dword	_ZN27_INTERNAL_e2c4a023_4_k_cu_N4cuda3std6ranges3__45__cpo8distanceE
	.align		8
        /*00e8*/ 	.dword	_ZN27_INTERNAL_e2c4a023_4_k_cu_N6thrust24THRUST_300001_SM_1000_NS6system6detail10sequential3seqE
	.align		8
        /*00f0*/ 	.dword	_ZN27_INTERNAL_e2c4a023_4_k_cu_N6thrust24THRUST_300001_SM_1000_NS12placeholders2_1E
	.align		8
        /*00f8*/ 	.dword	_ZN27_INTERNAL_e2c4a023_4_k_cu_N6thrust24THRUST_300001_SM_1000_NS12placeholders2_2E
	.align		8
        /*0100*/ 	.dword	_ZN27_INTERNAL_e2c4a023_4_k_cu_N6thrust24THRUST_300001_SM_1000_NS12placeholders2_3E
	.align		8
        /*0108*/ 	.dword	_ZN27_INTERNAL_e2c4a023_4_k_cu_N6thrust24THRUST_300001_SM_1000_NS12placeholders2_4E
	.align		8
        /*0110*/ 	.dword	_ZN27_INTERNAL_e2c4a023_4_k_cu_N6thrust24THRUST_300001_SM_1000_NS12placeholders2_5E
	.align		8
        /*0118*/ 	.dword	_ZN27_INTERNAL_e2c4a023_4_k_cu_N6thrust24THRUST_300001_SM_1000_NS12placeholders2_6E
	.align		8
        /*0120*/ 	.dword	_ZN27_INTERNAL_e2c4a023_4_k_cu_N6thrust24THRUST_300001_SM_1000_NS12placeholders2_7E
	.align		8
        /*0128*/ 	.dword	_ZN27_INTERNAL_e2c4a023_4_k_cu_N6thrust24THRUST_300001_SM_1000_NS12placeholders2_8E
	.align		8
        /*0130*/ 	.dword	_ZN27_INTERNAL_e2c4a023_4_k_cu_N6thrust24THRUST_300001_SM_1000_NS12placeholders2_9E
	.align		8
        /*0138*/ 	.dword	_ZN27_INTERNAL_e2c4a023_4_k_cu_N6thrust24THRUST_300001_SM_1000_NS12placeholders3_10E


//--------------------- .text._ZN3cub18CUB_300001_SM_10006detail10radix_sort29DeviceRadixSortOnesweepKernelINS1_5radix10policy_hubIiNS0_8NullTypeEjE10Policy1000ELNS0_9SortOrderE0EiS6_jiiNS1_21identity_decomposer_tEEEvPT5_SC_PT3_PKSD_PT1_PKSH_PT2_PKSL_T4_iiT6_ --------------------------
	.section	.text._ZN3cub18CUB_300001_SM_10006detail10radix_sort29DeviceRadixSortOnesweepKernelINS1_5radix10policy_hubIiNS0_8NullTypeEjE10Policy1000ELNS0_9SortOrderE0EiS6_jiiNS1_21identity_decomposer_tEEEvPT5_SC_PT3_PKSD_PT1_PKSH_PT2_PKSL_T4_iiT6_,"ax",@progbits
	.align	128
        .global         _ZN3cub18CUB_300001_SM_10006detail10radix_sort29DeviceRadixSortOnesweepKernelINS1_5radix10policy_hubIiNS0_8NullTypeEjE10Policy1000ELNS0_9SortOrderE0EiS6_jiiNS1_21identity_decomposer_tEEEvPT5_SC_PT3_PKSD_PT1_PKSH_PT2_PKSL_T4_iiT6_
        .type           _ZN3cub18CUB_300001_SM_10006detail10radix_sort29DeviceRadixSortOnesweepKernelINS1_5radix10policy_hubIiNS0_8NullTypeEjE10Policy1000ELNS0_9SortOrderE0EiS6_jiiNS1_21identity_decomposer_tEEEvPT5_SC_PT3_PKSD_PT1_PKSH_PT2_PKSL_T4_iiT6_,@function
        .size           _ZN3cub18CUB_300001_SM_10006detail10radix_sort29DeviceRadixSortOnesweepKernelINS1_5radix10policy_hubIiNS0_8NullTypeEjE10Policy1000ELNS0_9SortOrderE0EiS6_jiiNS1_21identity_decomposer_tEEEvPT5_SC_PT3_PKSD_PT1_PKSH_PT2_PKSL_T4_iiT6_,(.L_x_221 - _ZN3cub18CUB_300001_SM_10006detail10radix_sort29DeviceRadixSortOnesweepKernelINS1_5radix10policy_hubIiNS0_8NullTypeEjE10Policy1000ELNS0_9SortOrderE0EiS6_jiiNS1_21identity_decomposer_tEEEvPT5_SC_PT3_PKSD_PT1_PKSH_PT2_PKSL_T4_iiT6_)
        .other          _ZN3cub18CUB_300001_SM_10006detail10radix_sort29DeviceRadixSortOnesweepKernelINS1_5radix10policy_hubIiNS0_8NullTypeEjE10Policy1000ELNS0_9SortOrderE0EiS6_jiiNS1_21identity_decomposer_tEEEvPT5_SC_PT3_PKSD_PT1_PKSH_PT2_PKSL_T4_iiT6_,@"STO_CUDA_ENTRY STV_DEFAULT"
_ZN3cub18CUB_300001_SM_10006detail10radix_sort29DeviceRadixSortOnesweepKernelINS1_5radix10policy_hubIiNS0_8NullTypeEjE10Policy1000ELNS0_9SortOrderE0EiS6_jiiNS1_21identity_decomposer_tEEEvPT5_SC_PT3_PKSD_PT1_PKSH_PT2_PKSL_T4_iiT6_:
.text._ZN3cub18CUB_300001_SM_10006detail10radix_sort29DeviceRadixSortOnesweepKernelINS1_5radix10policy_hubIiNS0_8NullTypeEjE10Policy1000ELNS0_9SortOrderE0EiS6_jiiNS1_21identity_decomposer_tEEEvPT5_SC_PT3_PKSD_PT1_PKSH_PT2_PKSL_T4_iiT6_:
[----:B------:R-:W-:Y:S01]  /*0000*/  LDC R1, c[0x0][0x37c] ;  /* 0x0000df00ff017b82 */ /* 0x000fe20000000800 */
[----:B------:R-:W0:Y:S01]  /*0010*/  S2R R29, SR_TID.X ;  /* 0x00000000001d7919 */ /* 0x000e220000002100 */
[----:B------:R-:W1:Y:S01]  /*0020*/  LDCU.64 UR8, c[0x0][0x358] ;  /* 0x00006b00ff0877ac */ /* 0x000e620008000a00 */
[----:B------:R-:W-:Y:S01]  /*0030*/  BSSY.RECONVERGENT B0, `(.L_x_0) ;  /* 0x000000a000007945 */ /* 0x000fe20003800200 */
[----:B0-----:R-:W-:-:S13]  /*0040*/  ISETP.NE.AND P0, PT, R29, RZ, PT ;  /* 0x000000ff1d00720c */ /* 0x001fda0003f05270 */
[----:B-1----:R-:W-:Y:S05]  /*0050*/  @P0 BRA `(.L_x_1) ;  /* 0x00000000001c0947 */ /* 0x002fea0003800000 */
[----:B------:R-:W0:Y:S01]  /*0060*/  LDC.64 R2, c[0x0][0x388] ;  /* 0x0000e200ff027b82 */ /* 0x000e220000000a00 */
[----:B------:R-:W-:-:S05]  /*0070*/  IMAD.MOV.U32 R5, RZ, RZ, 0x1 ;  /* 0x00000001ff057424 */ /* 0x000fca00078e00ff */
[----:B0-----:R-:W2:Y:S02]  /*0080*/  ATOMG.E.ADD.STRONG.GPU PT, R2, desc[UR8][R2.64], R5 ;  /* 0x80000005020279a8 */ /* 0x001ea400081ef108 */
[----:B------:R-:W0:Y:S01]  /*0090*/  S2UR UR5, SR_CgaCtaId ;  /* 0x00000000000579c3 */ /* 0x000e220000008800 */
[----:B------:R-:W-:Y:S02]  /*00a0*/  UMOV UR4, 0x400 ;  /* 0x0000040000047882 */ /* 0x000fe40000000000 */
[----:B0-----:R-:W-:-:S09]  /*00b0*/  ULEA UR4, UR5, UR4, 0x18 ;  /* 0x0000000405047291 */ /* 0x001fd2000f8ec0ff */
[----:B--2---:R0:W-:Y:S03]  /*00c0*/  STS [UR4+0x7800], R2 ;  /* 0x00780002ff007988 */ /* 0x0041e60008000804 */
.L_x_1:
[----:B------:R-:W-:Y:S05]  /*00d0*/  BSYNC.RECONVERGENT B0 ;  /* 0x0000000000007941 */ /* 0x000fea0003800200 */
.L_x_0:
[----:B------:R-:W1:Y:S08]  /*00e0*/  S2UR UR5, SR_CgaCtaId ;  /* 0x00000000000579c3 */ /* 0x000e700000008800 */
[----:B------:R-:W-:Y:S06]  /*00f0*/  BAR.SYNC.DEFER_BLOCKING 0x0 ;  /* 0x0000000000007b1d */ /* 0x000fec0000010000 */
[----:B------:R-:W-:Y:S01]  /*0100*/  UMOV UR4, 0x400 ;  /* 0x0000040000047882 */ /* 0x000fe20000000000 */
[----:B------:R-:W2:Y:S01]  /*0110*/  S2R R47, SR_LANEID ;  /* 0x00000000002f7919 */ /* 0x000ea20000000000 */
[----:B-1----:R-:W-:-:S02]  /*0120*/  ULEA UR6, UR5, UR4, 0x18 ;  /* 0x0000000405067291 */ /* 0x002fc4000f8ec0ff */
[----:B------:R-:W1:Y:S07]  /*0130*/  LDCU UR4, c[0x0][0x3c0] ;  /* 0x00007800ff0477ac */ /* 0x000e6e0008000800 */
[----:B------:R-:W3:Y:S02]  /*0140*/  LDS R0, [UR6+0x7800] ;  /* 0x00780006ff007984 */ /* 0x000ee40008000800 */
[----:B---3--:R-:W-:-:S13]  /*0150*/  R2UR UR10, R0 ;  /* 0x00000000000a72ca */ /* 0x008fda00000e0000 */
[----:B------:R-:W-:-:S04]  /*0160*/  UIMAD UR5, UR10, 0x1e00, URZ ;  /* 0x00001e000a0578a4 */ /* 0x000fc8000f8e02ff */
[----:B------:R-:W-:-:S04]  /*0170*/  UIADD3 UR7, UPT, UPT, UR5, 0x1e00, URZ ;  /* 0x00001e0005077890 */ /* 0x000fc8000fffe0ff */
[----:B-1----:R-:W-:-:S09]  /*0180*/  UISETP.GT.AND UP0, UPT, UR7, UR4, UPT ;  /* 0x000000040700728c */ /* 0x002fd2000bf04270 */
[----:B--2---:R-:W-:Y:S05]  /*0190*/  BRA.U UP0, `(.L_x_2) ;  /* 0x0000000100747547 */ /* 0x004fea000b800000 */
[----:B------:R-:W1:Y:S01]  /*01a0*/  LDCU.64 UR12, c[0x0][0x3a8] ;  /* 0x00007500ff0c77ac */ /* 0x000e620008000a00 */
[C---:B------:R-:W-:Y:S02]  /*01b0*/  LOP3.LUT R0, R29.reuse, 0x1f, RZ, 0xc0, !PT ;  /* 0x0000001f1d007812 */ /* 0x040fe400078ec0ff */
[----:B------:R-:W-:-:S05]  /*01c0*/  LOP3.LUT R3, R29, 0x3e0, RZ, 0xc0, !PT ;  /* 0x000003e01d037812 */ /* 0x000fca00078ec0ff */
[----:B------:R-:W-:-:S05]  /*01d0*/  IMAD R0, R3, 0x14, R0 ;  /* 0x0000001403007824 */ /* 0x000fca00078e0200 */
[----:B------:R-:W-:-:S05]  /*01e0*/  IADD3 R0, P0, PT, R0, UR5, RZ ;  /* 0x0000000500007c10 */ /* 0x000fca000ff1e0ff */
[----:B------:R-:W-:Y:S01]  /*01f0*/  IMAD.X R3, RZ, RZ, RZ, P0 ;  /* 0x000000ffff037224 */ /* 0x000fe200000e06ff */
[----:B-1----:R-:W-:-:S04]  /*0200*/  LEA R22, P0, R0, UR12, 0x2 ;  /* 0x0000000c00167c11 */ /* 0x002fc8000f8010ff */
[----:B------:R-:W-:-:S05]  /*0210*/  LEA.HI.X R23, R0, UR13, R3, 0x2, P0 ;  /* 0x0000000d00177c11 */ /* 0x000fca00080f1403 */
[----:B------:R1:W5:Y:S04]  /*0220*/  LDG.E R21, desc[UR8][R22.64] ;  /* 0x0000000816157981 */ /* 0x000368000c1e1900 */
        /* <DEDUP_REMOVED lines=18> */
[----:B0-----:R1:W5:Y:S01]  /*0350*/  LDG.E R2, desc[UR8][R22.64+0x980] ;  /* 0x0009800816027981 */ /* 0x001362000c1e1900 */
[----:B------:R-:W-:Y:S05]  /*0360*/  BRA `(.L_x_3) ;  /* 0x0000000400607947 */ /* 0x000fea0003800000 */
.L_x_2:
[C---:B------:R-:W-:Y:S01]  /*0370*/  LOP3.LUT R0, R29.reuse, 0x1f, RZ, 0xc0, !PT ;  /* 0x0000001f1d007812 */ /* 0x040fe200078ec0ff */
[----:B------:R-:W1:Y:S01]  /*0380*/  LDCU.64 UR12, c[0x0][0x3a8] ;  /* 0x00007500ff0c77ac */ /* 0x000e620008000a00 */
[----:B------:R-:W-:Y:S01]  /*0390*/  LOP3.LUT R3, R29, 0x3e0, RZ, 0xc0, !PT ;  /* 0x000003e01d037812 */ /* 0x000fe200078ec0ff */
[----:B------:R-:W-:Y:S01]  /*03a0*/  IMAD.MOV.U32 R21, RZ, RZ, 0x7fffffff ;  /* 0x7fffffffff157424 */ /* 0x000fe200078e00ff */
[----:B------:R-:W-:-:S03]  /*03b0*/  UIADD3 UR4, UPT, UPT, -UR5, UR4, URZ ;  /* 0x0000000405047290 */ /* 0x000fc6000fffe1ff */
[----:B------:R-:W-:-:S04]  /*03c0*/  IMAD R3, R3, 0x14, R0 ;  /* 0x0000001403037824 */ /* 0x000fc800078e0200 */
[C---:B------:R-:W-:Y:S01]  /*03d0*/  VIADD R0, R3.reuse, 0x20 ;  /* 0x0000002003007836 */ /* 0x040fe20000000000 */
[C---:B------:R-:W-:Y:S01]  /*03e0*/  ISETP.GE.AND P5, PT, R3.reuse, UR4, PT ;  /* 0x0000000403007c0c */ /* 0x040fe2000bfa6270 */
[C---:B0-----:R-:W-:Y:S02]  /*03f0*/  VIADD R2, R3.reuse, 0x40 ;  /* 0x0000004003027836 */ /* 0x041fe40000000000 */
[C---:B------:R-:W-:Y:S01]  /*0400*/  VIADD R4, R3.reuse, 0x80 ;  /* 0x0000008003047836 */ /* 0x040fe20000000000 */
[----:B------:R-:W-:Y:S02]  /*0410*/  ISETP.GE.AND P4, PT, R0, UR4, PT ;  /* 0x0000000400007c0c */ /* 0x000fe4000bf86270 */
[C---:B------:R-:W-:Y:S02]  /*0420*/  IADD3 R0, P0, PT, R3.reuse, UR5, RZ ;  /* 0x0000000503007c10 */ /* 0x040fe4000ff1e0ff */
[----:B------:R-:W-:Y:S01]  /*0430*/  ISETP.GE.AND P3, PT, R2, UR4, PT ;  /* 0x0000000402007c0c */ /* 0x000fe2000bf66270 */
[C---:B------:R-:W-:Y:S01]  /*0440*/  VIADD R2, R3.reuse, 0x60 ;  /* 0x0000006003027836 */ /* 0x040fe20000000000 */
[----:B------:R-:W-:Y:S01]  /*0450*/  ISETP.GE.AND P1, PT, R4, UR4, PT ;  /* 0x0000000404007c0c */ /* 0x000fe2000bf26270 */
[----:B------:R-:W-:Y:S01]  /*0460*/  IMAD.X R5, RZ, RZ, RZ, P0 ;  /* 0x000000ffff057224 */ /* 0x000fe200000e06ff */
[----:B-1----:R-:W-:Y:S01]  /*0470*/  LEA R22, P0, R0, UR12, 0x2 ;  /* 0x0000000c00167c11 */ /* 0x002fe2000f8010ff */
[----:B------:R-:W-:Y:S01]  /*0480*/  IMAD.MOV.U32 R20, RZ, RZ, 0x7fffffff ;  /* 0x7fffffffff147424 */ /* 0x000fe200078e00ff */
[----:B------:R-:W-:Y:S01]  /*0490*/  ISETP.GE.AND P2, PT, R2, UR4, PT ;  /* 0x0000000402007c0c */ /* 0x000fe2000bf46270 */
[C---:B------:R-:W-:Y:S01]  /*04a0*/  VIADD R2, R3.reuse, 0xa0 ;  /* 0x000000a003027836 */ /* 0x040fe20000000000 */
[----:B------:R-:W-:Y:S01]  /*04b0*/  LEA.HI.X R23, R0, UR13, R5, 0x2, P0 ;  /* 0x0000000d00177c11 */ /* 0x000fe200080f1405 */
[----:B------:R-:W-:-:S02]  /*04c0*/  VIADD R0, R3, 0xc0 ;  /* 0x000000c003007836 */ /* 0x000fc40000000000 */
[----:B------:R-:W-:Y:S01]  /*04d0*/  IMAD.MOV.U32 R18, RZ, RZ, 0x7fffffff ;  /* 0x7fffffffff127424 */ /* 0x000fe200078e00ff */
[----:B------:R-:W-:Y:S01]  /*04e0*/  ISETP.GE.AND P0, PT, R2, UR4, PT ;  /* 0x0000000402007c0c */ /* 0x000fe2000bf06270 */
[----:B------:R0:W5:Y:S01]  /*04f0*/  @!P4 LDG.E R20, desc[UR8][R22.64+0x80] ;  /* 0x000080081614c981 */ /* 0x000162000c1e1900 */
[----:B------:R-:W-:Y:S01]  /*0500*/  ISETP.GE.AND P6, PT, R0, UR4, PT ;  /* 0x0000000400007c0c */ /* 0x000fe2000bfc6270 */
[C---:B------:R-:W-:Y:S02]  /*0510*/  VIADD R0, R3.reuse, 0x100 ;  /* 0x0000010003007836 */ /* 0x040fe40000000000 */
[C---:B------:R-:W-:Y:S01]  /*0520*/  VIADD R2, R3.reuse, 0xe0 ;  /* 0x000000e003027836 */ /* 0x040fe20000000000 */
[----:B------:R0:W5:Y:S01]  /*0530*/  @!P5 LDG.E R21, desc[UR8][R22.64] ;  /* 0x000000081615d981 */ /* 0x000162000c1e1900 */
[----:B------:R-:W-:Y:S01]  /*0540*/  IMAD.MOV.U32 R19, RZ, RZ, 0x7fffffff ;  /* 0x7fffffffff137424 */ /* 0x000fe200078e00ff */
[----:B------:R-:W-:Y:S01]  /*0550*/  ISETP.GE.AND P4, PT, R0, UR4, PT ;  /* 0x0000000400007c0c */ /* 0x000fe2000bf86270 */
[C---:B------:R-:W-:Y:S01]  /*0560*/  VIADD R0, R3.reuse, 0x140 ;  /* 0x0000014003007836 */ /* 0x040fe20000000000 */
[----:B------:R0:W5:Y:S01]  /*0570*/  @!P2 LDG.E R18, desc[UR8][R22.64+0x180] ;  /* 0x000180081612a981 */ /* 0x000162000c1e1900 */
[----:B------:R-:W-:Y:S01]  /*0580*/  IMAD.MOV.U32 R17, RZ, RZ, 0x7fffffff ;  /* 0x7fffffffff117424 */ /* 0x000fe200078e00ff */
[----:B------:R-:W-:Y:S01]  /*0590*/  ISETP.GE.AND P5, PT, R2, UR4, PT ;  /* 0x0000000402007c0c */ /* 0x000fe2000bfa6270 */
[C---:B------:R-:W-:Y:S01]  /*05a0*/  VIADD R2, R3.reuse, 0x120 ;  /* 0x0000012003027836 */ /* 0x040fe20000000000 */
[----:B------:R-:W-:Y:S01]  /*05b0*/  ISETP.GE.AND P2, PT, R0, UR4, PT ;  /* 0x0000000400007c0c */ /* 0x000fe2000bf46270 */
[----:B------:R-:W-:Y:S01]  /*05c0*/  VIADD R0, R3, 0x160 ;  /* 0x0000016003007836 */ /* 0x000fe20000000000 */
[----:B------:R0:W5:Y:S01]  /*05d0*/  @!P3 LDG.E R19, desc[UR8][R22.64+0x100] ;  /* 0x000100081613b981 */ /* 0x000162000c1e1900 */
[----:B------:R-:W-:-:S03]  /*05e0*/  IMAD.MOV.U32 R15, RZ, RZ, 0x7fffffff ;  /* 0x7fffffffff0f7424 */ /* 0x000fc600078e00ff */
[----:B------:R0:W5:Y:S01]  /*05f0*/  @!P1 LDG.E R17, desc[UR8][R22.64+0x200] ;  /* 0x0002000816119981 */ /* 0x000162000c1e1900 */
[----:B------:R-:W-:Y:S01]  /*0600*/  ISETP.GE.AND P1, PT, R0, UR4, PT ;  /* 0x0000000400007c0c */ /* 0x000fe2000bf26270 */
[C---:B------:R-:W-:Y:S01]  /*0610*/  VIADD R0, R3.reuse, 0x1a0 ;  /* 0x000001a003007836 */ /* 0x040fe20000000000 */
[----:B------:R-:W-:Y:S01]  /*0620*/  ISETP.GE.AND P3, PT, R2, UR4, PT ;  /* 0x0000000402007c0c */ /* 0x000fe2000bf66270 */
[----:B------:R0:W5:Y:S01]  /*0630*/  @!P6 LDG.E R15, desc[UR8][R22.64+0x300] ;  /* 0x00030008160fe981 */ /* 0x000162000c1e1900 */
[----:B------:R-:W-:Y:S02]  /*0640*/  IMAD.MOV.U32 R14, RZ, RZ, 0x7fffffff ;  /* 0x7fffffffff0e7424 */ /* 0x000fe400078e00ff */
[----:B------:R-:W-:Y:S01]  /*0650*/  ISETP.GE.AND P6, PT, R0, UR4, PT ;  /* 0x0000000400007c0c */ /* 0x000fe2000bfc6270 */
[C---:B------:R-:W-:Y:S02]  /*0660*/  VIADD R0, R3.reuse, 0x1c0 ;  /* 0x000001c003007836 */ /* 0x040fe40000000000 */
[----:B------:R-:W-:Y:S01]  /*0670*/  IMAD.MOV.U32 R16, RZ, RZ, 0x7fffffff ;  /* 0x7fffffffff107424 */ /* 0x000fe200078e00ff */
[----:B------:R0:W5:Y:S01]  /*0680*/  @!P5 LDG.E R14, desc[UR8][R22.64+0x380] ;  /* 0x00038008160ed981 */ /* 0x000162000c1e1900 */
[----:B------:R-:W-:Y:S01]  /*0690*/  VIADD R2, R3, 0x180 ;  /* 0x0000018003027836 */ /* 0x000fe20000000000 */
[----:B------:R-:W-:Y:S01]  /*06a0*/  ISETP.GE.AND P5, PT, R0, UR4, PT ;  /* 0x0000000400007c0c */ /* 0x000fe2000bfa6270 */
[----:B------:R-:W-:-:S02]  /*06b0*/  IMAD.MOV.U32 R12, RZ, RZ, 0x7fffffff ;  /* 0x7fffffffff0c7424 */ /* 0x000fc400078e00ff */
[C---:B------:R-:W-:Y:S01]  /*06c0*/  VIADD R0, R3.reuse, 0x200 ;  /* 0x0000020003007836 */ /* 0x040fe20000000000 */
[----:B------:R0:W5:Y:S01]  /*06d0*/  @!P0 LDG.E R16, desc[UR8][R22.64+0x280] ;  /* 0x0002800816108981 */ /* 0x000162000c1e1900 */
[----:B------:R-:W-:Y:S01]  /*06e0*/  ISETP.GE.AND P0, PT, R2, UR4, PT ;  /* 0x0000000402007c0c */ /* 0x000fe2000bf06270 */
[----:B------:R-:W-:Y:S02]  /*06f0*/  IMAD.MOV.U32 R13, RZ, RZ, 0x7fffffff ;  /* 0x7fffffffff0d7424 */ /* 0x000fe400078e00ff */
[----:B------:R0:W5:Y:S01]  /*0700*/  @!P3 LDG.E R12, desc[UR8][R22.64+0x480] ;  /* 0x00048008160cb981 */ /* 0x000162000c1e1900 */
[----:B------:R-:W-:Y:S01]  /*0710*/  IMAD.MOV.U32 R11, RZ, RZ, 0x7fffffff ;  /* 0x7fffffffff0b7424 */ /* 0x000fe200078e00ff */
[----:B------:R-:W-:Y:S01]  /*0720*/  ISETP.GE.AND P3, PT, R0, UR4, PT ;  /* 0x0000000400007c0c */ /* 0x000fe2000bf66270 */
[C---:B------:R-:W-:Y:S01]  /*0730*/  VIADD R2, R3.reuse, 0x1e0 ;  /* 0x000001e003027836 */ /* 0x040fe20000000000 */
[----:B------:R0:W5:Y:S01]  /*0740*/  @!P4 LDG.E R13, desc[UR8][R22.64+0x400] ;  /* 0x00040008160dc981 */ /* 0x000162000c1e1900 */
[----:B------:R-:W-:-:S02]  /*0750*/  VIADD R0, R3, 0x220 ;  /* 0x0000022003007836 */ /* 0x000fc40000000000 */
[----:B------:R-:W-:Y:S01]  /*0760*/  IMAD.MOV.U32 R10, RZ, RZ, 0x7fffffff ;  /* 0x7fffffffff0a7424 */ /* 0x000fe200078e00ff */
[----:B------:R0:W5:Y:S01]  /*0770*/  @!P2 LDG.E R11, desc[UR8][R22.64+0x500] ;  /* 0x00050008160ba981 */ /* 0x000162000c1e1900 */
[----:B------:R-:W-:Y:S01]  /*0780*/  IMAD.MOV.U32 R9, RZ, RZ, 0x7fffffff ;  /* 0x7fffffffff097424 */ /* 0x000fe200078e00ff */
[----:B------:R-:W-:Y:S01]  /*0790*/  ISETP.GE.AND P4, PT, R2, UR4, PT ;  /* 0x0000000402007c0c */ /* 0x000fe2000bf86270 */
[C---:B------:R-:W-:Y:S01]  /*07a0*/  VIADD R2, R3.reuse, 0x240 ;  /* 0x0000024003027836 */ /* 0x040fe20000000000 */
[----:B------:R-:W-:Y:S01]  /*07b0*/  ISETP.GE.AND P2, PT, R0, UR4, PT ;  /* 0x0000000400007c0c */ /* 0x000fe2000bf46270 */
[----:B------:R-:W-:Y:S01]  /*07c0*/  VIADD R0, R3, 0x260 ;  /* 0x0000026003007836 */ /* 0x000fe20000000000 */
[----:B------:R0:W5:Y:S02]  /*07d0*/  @!P1 LDG.E R10, desc[UR8][R22.64+0x580] ;  /* 0x00058008160a9981 */ /* 0x000164000c1e1900 */
[----:B------:R-:W-:Y:S02]  /*07e0*/  ISETP.GE.AND P1, PT, R2, UR4, PT ;  /* 0x0000000402007c0c */ /* 0x000fe4000bf26270 */
[----:B------:R0:W5:Y:S01]  /*07f0*/  @!P0 LDG.E R9, desc[UR8][R22.64+0x600] ;  /* 0x0006000816098981 */ /* 0x000162000c1e1900 */
[----:B------:R-:W-:Y:S01]  /*0800*/  ISETP.GE.AND P0, PT, R0, UR4, PT ;  /* 0x0000000400007c0c */ /* 0x000fe2000bf06270 */
[----:B------:R-:W-:-:S02]  /*0810*/  IMAD.MOV.U32 R8, RZ, RZ, 0x7fffffff ;  /* 0x7fffffffff087424 */ /* 0x000fc400078e00ff */
[----:B------:R-:W-:Y:S02]  /*0820*/  IMAD.MOV.U32 R7, RZ, RZ, 0x7fffffff ;  /* 0x7fffffffff077424 */ /* 0x000fe400078e00ff */
[----:B------:R-:W-:Y:S02]  /*0830*/  IMAD.MOV.U32 R6, RZ, RZ, 0x7fffffff ;  /* 0x7fffffffff067424 */ /* 0x000fe400078e00ff */
[----:B------:R-:W-:Y:S01]  /*0840*/  IMAD.MOV.U32 R5, RZ, RZ, 0x7fffffff ;  /* 0x7fffffffff057424 */ /* 0x000fe200078e00ff */
[----:B------:R0:W5:Y:S01]  /*0850*/  @!P6 LDG.E R8, desc[UR8][R22.64+0x680] ;  /* 0x000680081608e981 */ /* 0x000162000c1e1900 */
[----:B------:R-:W-:Y:S02]  /*0860*/  IMAD.MOV.U32 R4, RZ, RZ, 0x7fffffff ;  /* 0x7fffffffff047424 */ /* 0x000fe400078e00ff */
[----:B------:R-:W-:Y:S01]  /*0870*/  IMAD.MOV.U32 R3, RZ, RZ, 0x7fffffff ;  /* 0x7fffffffff037424 */ /* 0x000fe200078e00ff */
[----:B------:R0:W5:Y:S01]  /*0880*/  @!P5 LDG.E R7, desc[UR8][R22.64+0x700] ;  /* 0x000700081607d981 */ /* 0x000162000c1e1900 */
[----:B------:R-:W-:-:S03]  /*0890*/  IMAD.MOV.U32 R2, RZ, RZ, 0x7fffffff ;  /* 0x7fffffffff027424 */ /* 0x000fc600078e00ff */
[----:B------:R0:W5:Y:S04]  /*08a0*/  @!P4 LDG.E R6, desc[UR8][R22.64+0x780] ;  /* 0x000780081606c981 */ /* 0x000168000c1e1900 */
[----:B------:R0:W5:Y:S04]  /*08b0*/  @!P3 LDG.E R5, desc[UR8][R22.64+0x800] ;  /* 0x000800081605b981 */ /* 0x000168000c1e1900 */
[----:B------:R0:W5:Y:S04]  /*08c0*/  @!P2 LDG.E R4, desc[UR8][R22.64+0x880] ;  /* 0x000880081604a981 */ /* 0x000168000c1e1900 */
[----:B------:R0:W5:Y:S04]  /*08d0*/  @!P1 LDG.E R3, desc[UR8][R22.64+0x900] ;  /* 0x0009000816039981 */ /* 0x000168000c1e1900 */
[----:B------:R0:W5:Y:S02]  /*08e0*/  @!P0 LDG.E R2, desc[UR8][R22.64+0x980] ;  /* 0x0009800816028981 */ /* 0x000164000c1e1900 */
.L_x_3:
[----:B------:R-:W-:Y:S01]  /*08f0*/  VIMNMX R0, PT, PT, R47, 0xe0, !PT ;  /* 0x000000e02f007848 */ /* 0x000fe20007fe0100 */
[----:B------:R-:W2:Y:S01]  /*0900*/  LDCU UR4, c[0x0][0x3c8] ;  /* 0x00007900ff0477ac */ /* 0x000ea20008000800 */
[----:B------:R-:W-:Y:S01]  /*0910*/  BSSY.RECONVERGENT B0, `(.L_x_4) ;  /* 0x0000027000007945 */ /* 0x000fe20003800200 */
[--C-:B------:R-:W-:Y:S01]  /*0920*/  IMAD.MOV.U32 R25, RZ, RZ, R47.reuse ;  /* 0x000000ffff197224 */ /* 0x100fe200078e002f */
[----:B------:R-:W-:Y:S01]  /*0930*/  IADD3 R0, PT, PT, R0, 0x1f, -R47 ;  /* 0x0000001f00007810 */ /* 0x000fe20007ffe82f */
[----:B------:R-:W-:-:S03]  /*0940*/  UMOV UR5, 0xffffffff ;  /* 0xffffffff00057882 */ /* 0x000fc60000000000 */
[C---:B------:R-:W-:Y:S02]  /*0950*/  ISETP.GE.U32.AND P0, PT, R0.reuse, 0x1e0, PT ;  /* 0x000001e00000780c */ /* 0x040fe40003f06070 */
[----:B01----:R-:W-:Y:S02]  /*0960*/  LEA.HI R23, R0, 0x1, RZ, 0x1b ;  /* 0x0000000100177811 */ /* 0x003fe400078fd8ff */
[----:B------:R-:W-:Y:S02]  /*0970*/  SHF.R.U32.HI R0, RZ, 0x5, R29 ;  /* 0x00000005ff007819 */ /* 0x000fe4000001161d */
[----:B------:R-:W-:-:S03]  /*0980*/  LOP3.LUT R26, R23, 0xf, RZ, 0xc0, !PT ;  /* 0x0000000f171a7812 */ /* 0x000fc600078ec0ff */
[----:B------:R-:W-:Y:S01]  /*0990*/  IMAD.SHL.U32 R0, R0, 0x400, RZ ;  /* 0x0000040000007824 */ /* 0x000fe200078e00ff */
[----:B------:R-:W-:Y:S01]  /*09a0*/  ISETP.NE.AND P1, PT, R26, RZ, PT ;  /* 0x000000ff1a00720c */ /* 0x000fe20003f25270 */
[----:B--2---:R-:W-:Y:S02]  /*09b0*/  USHF.L.U32 UR4, UR5, UR4, URZ ;  /* 0x0000000405047299 */ /* 0x004fe400080006ff */
[----:B------:R-:W-:Y:S10]  /*09c0*/  @!P0 BRA `(.L_x_5) ;  /* 0x00000000006c8947 */ /* 0x000ff40003800000 */
[----:B------:R-:W-:Y:S01]  /*09d0*/  IMAD R24, R47, 0x4, R0 ;  /* 0x000000042f187824 */ /* 0x000fe200078e0200 */
[----:B------:R-:W-:Y:S01]  /*09e0*/  LOP3.LUT R22, R23, 0xffffff0, RZ, 0xc0, !PT ;  /* 0x0ffffff017167812 */ /* 0x000fe200078ec0ff */
[----:B------:R-:W-:Y:S02]  /*09f0*/  IMAD.U32 R27, RZ, RZ, UR6 ;  /* 0x00000006ff1b7e24 */ /* 0x000fe4000f8e00ff */
[----:B------:R-:W-:Y:S02]  /*0a00*/  IMAD.MOV.U32 R25, RZ, RZ, R47 ;  /* 0x000000ffff197224 */ /* 0x000fe400078e002f */
[----:B------:R-:W-:Y:S01]  /*0a10*/  IMAD.MOV R22, RZ, RZ, -R22 ;  /* 0x000000ffff167224 */ /* 0x000fe200078e0a16 */
[----:B------:R-:W-:-:S07]  /*0a20*/  IADD3 R24, PT, PT, R24, 0x400, R27 ;  /* 0x0000040018187810 */ /* 0x000fce0007ffe01b */
.L_x_6:
[----:B------:R-:W-:Y:S01]  /*0a30*/  VIADD R22, R22, 0x10 ;  /* 0x0000001016167836 */ /* 0x000fe20000000000 */
[----:B------:R-:W-:Y:S01]  /*0a40*/  STS [R24+-0x400], RZ ;  /* 0xfffc00ff18007388 */ /* 0x000fe20000000800 */
[----:B------:R-:W-:-:S03]  /*0a50*/  VIADD R25, R25, 0x200 ;  /* 0x0000020019197836 */ /* 0x000fc60000000000 */
[----:B------:R-:W-:Y:S01]  /*0a60*/  ISETP.NE.AND P0, PT, R22, RZ, PT ;  /* 0x000000ff1600720c */ /* 0x000fe20003f05270 */
[----:B------:R-:W-:Y:S04]  /*0a70*/  STS [R24+-0x380], RZ ;  /* 0xfffc80ff18007388 */ /* 0x000fe80000000800 */
[----:B------:R-:W-:Y:S04]  /*0a80*/  STS [R24+-0x300], RZ ;  /* 0xfffd00ff18007388 */ /* 0x000fe80000000800 */
[----:B------:R-:W-:Y:S04]  /*0a90*/  STS [R24+-0x280], RZ ;  /* 0xfffd80ff18007388 */ /* 0x000fe80000000800 */
[----:B------:R-:W-:Y:S04]  /*0aa0*/  STS [R24+-0x200], RZ ;  /* 0xfffe00ff18007388 */ /* 0x000fe80000000800 */
[----:B------:R-:W-:Y:S04]  /*0ab0*/  STS [R24+-0x180], RZ ;  /* 0xfffe80ff18007388 */ /* 0x000fe80000000800 */
[----:B------:R-:W-:Y:S04]  /*0ac0*/  STS [R24+-0x100], RZ ;  /* 0xffff00ff18007388 */ /* 0x000fe80000000800 */
[----:B------:R-:W-:Y:S04]  /*0ad0*/  STS [R24+-0x80], RZ ;  /* 0xffff80ff18007388 */ /* 0x000fe80000000800 */
[----:B------:R-:W-:Y:S04]  /*0ae0*/  STS [R24], RZ ;  /* 0x000000ff18007388 */ /* 0x000fe80000000800 */
[----:B------:R-:W-:Y:S04]  /*0af0*/  STS [R24+0x80], RZ ;  /* 0x000080ff18007388 */ /* 0x000fe80000000800 */
[----:B------:R-:W-:Y:S04]  /*0b00*/  STS [R24+0x100], RZ ;  /* 0x000100ff18007388 */ /* 0x000fe80000000800 */
[----:B------:R-:W-:Y:S04]  /*0b10*/  STS [R24+0x180], RZ ;  /* 0x000180ff18007388 */ /* 0x000fe80000000800 */
[----:B------:R-:W-:Y:S04]  /*0b20*/  STS [R24+0x200], RZ ;  /* 0x000200ff18007388 */ /* 0x000fe80000000800 */
[----:B------:R-:W-:Y:S04]  /*0b30*/  STS [R24+0x280], RZ ;  /* 0x000280ff18007388 */ /* 0x000fe80000000800 */
[----:B------:R-:W-:Y:S04]  /*0b40*/  STS [R24+0x300], RZ ;  /* 0x000300ff18007388 */ /* 0x000fe80000000800 */
[----:B------:R0:W-:Y:S02]  /*0b50*/  STS [R24+0x380], RZ ;  /* 0x000380ff18007388 */ /* 0x0001e40000000800 */
[----:B0-----:R-:W-:Y:S01]  /*0b60*/  VIADD R24, R24, 0x800 ;  /* 0x0000080018187836 */ /* 0x001fe20000000000 */
[----:B------:R-:W-:Y:S06]  /*0b70*/  @P0 BRA `(.L_x_6) ;  /* 0xfffffffc00ac0947 */ /* 0x000fec000383ffff */
.L_x_5:
[----:B------:R-:W-:Y:S05]  /*0b80*/  BSYNC.RECONVERGENT B0 ;  /* 0x0000000000007941 */ /* 0x000fea0003800200 */
.L_x_4:
[----:B------:R-:W-:Y:S01]  /*0b90*/  BSSY.RECONVERGENT B0, `(.L_x_7) ;  /* 0x0000026000007945 */ /* 0x000fe20003800200 */
[----:B------:R-:W-:-:S03]  /*0ba0*/  VIADD R22, R0, UR6 ;  /* 0x0000000600167c36 */ /* 0x000fc60008000000 */
[----:B------:R-:W-:Y:S05]  /*0bb0*/  @!P1 BRA `(.L_x_8) ;  /* 0x00000000008c9947 */ /* 0x000fea0003800000 */
[----:B------:R-:W-:Y:S01]  /*0bc0*/  ISETP.GE.U32.AND P0, PT, R26, 0x8, PT ;  /* 0x000000081a00780c */ /* 0x000fe20003f06070 */
[----:B------:R-:W-:Y:S01]  /*0bd0*/  BSSY.RECONVERGENT B1, `(.L_x_9) ;  /* 0x000000e000017945 */ /* 0x000fe20003800200 */
[----:B------:R-:W-:-:S04]  /*0be0*/  LOP3.LUT R27, R23, 0x7, RZ, 0xc0, !PT ;  /* 0x00000007171b7812 */ /* 0x000fc800078ec0ff */
[----:B------:R-:W-:-:S07]  /*0bf0*/  ISETP.NE.AND P1, PT, R27, RZ, PT ;  /* 0x000000ff1b00720c */ /* 0x000fce0003f25270 */
[----:B------:R-:W-:Y:S06]  /*0c00*/  @!P0 BRA `(.L_x_10) ;  /* 0x0000000000288947 */ /* 0x000fec0003800000 */
[C---:B------:R-:W-:Y:S02]  /*0c10*/  IMAD R24, R25.reuse, 0x4, R22 ;  /* 0x0000000419187824 */ /* 0x040fe400078e0216 */
[----:B------:R-:W-:-:S03]  /*0c20*/  VIADD R25, R25, 0x100 ;  /* 0x0000010019197836 */ /* 0x000fc60000000000 */
[----:B------:R0:W-:Y:S04]  /*0c30*/  STS [R24], RZ ;  /* 0x000000ff18007388 */ /* 0x0001e80000000800 */
[----:B------:R0:W-:Y:S04]  /*0c40*/  STS [R24+0x80], RZ ;  /* 0x000080ff18007388 */ /* 0x0001e80000000800 */
[----:B------:R0:W-:Y:S04]  /*0c50*/  STS [R24+0x100], RZ ;  /* 0x000100ff18007388 */ /* 0x0001e80000000800 */
[----:B------:R0:W-:Y:S04]  /*0c60*/  STS [R24+0x180], RZ ;  /* 0x000180ff18007388 */ /* 0x0001e80000000800 */
[----:B------:R0:W-:Y:S04]  /*0c70*/  STS [R24+0x200], RZ ;  /* 0x000200ff18007388 */ /* 0x0001e80000000800 */
[----:B------:R0:W-:Y:S04]  /*0c80*/  STS [R24+0x280], RZ ;  /* 0x000280ff18007388 */ /* 0x0001e80000000800 */
[----:B------:R0:W-:Y:S04]  /*0c90*/  STS [R24+0x300], RZ ;  /* 0x000300ff18007388 */ /* 0x0001e80000000800 */
[----:B------:R0:W-:Y:S02]  /*0ca0*/  STS [R24+0x380], RZ ;  /* 0x000380ff18007388 */ /* 0x0001e40000000800 */
.L_x_10:
[----:B------:R-:W-:Y:S05]  /*0cb0*/  BSYNC.RECONVERGENT B1 ;  /* 0x0000000000017941 */ /* 0x000fea0003800200 */
.L_x_9:
[----:B------:R-:W-:Y:S05]  /*0cc0*/  @!P1 BRA `(.L_x_8) ;  /* 0x0000000000489947 */ /* 0x000fea0003800000 */
[----:B------:R-:W-:Y:S02]  /*0cd0*/  ISETP.GE.U32.AND P0, PT, R27, 0x4, PT ;  /* 0x000000041b00780c */ /* 0x000fe40003f06070 */
[----:B------:R-:W-:-:S04]  /*0ce0*/  LOP3.LUT R23, R23, 0x3, RZ, 0xc0, !PT ;  /* 0x0000000317177812 */ /* 0x000fc800078ec0ff */
[----:B------:R-:W-:-:S07]  /*0cf0*/  ISETP.NE.AND P1, PT, R23, RZ, PT ;  /* 0x000000ff1700720c */ /* 0x000fce0003f25270 */
[C---:B0-----:R-:W-:Y:S02]  /*0d00*/  @P0 IMAD R24, R25.reuse, 0x4, R22 ;  /* 0x0000000419180824 */ /* 0x041fe400078e0216 */
[----:B------:R-:W-:-:S03]  /*0d10*/  @P0 VIADD R25, R25, 0x80 ;  /* 0x0000008019190836 */ /* 0x000fc60000000000 */
[----:B------:R1:W-:Y:S04]  /*0d20*/  @P0 STS [R24], RZ ;  /* 0x000000ff18000388 */ /* 0x0003e80000000800 */
[----:B------:R1:W-:Y:S04]  /*0d30*/  @P0 STS [R24+0x80], RZ ;  /* 0x000080ff18000388 */ /* 0x0003e80000000800 */
[----:B------:R1:W-:Y:S04]  /*0d40*/  @P0 STS [R24+0x100], RZ ;  /* 0x000100ff18000388 */ /* 0x0003e80000000800 */
[----:B------:R1:W-:Y:S01]  /*0d50*/  @P0 STS [R24+0x180], RZ ;  /* 0x000180ff18000388 */ /* 0x0003e20000000800 */
[----:B------:R-:W-:Y:S05]  /*0d60*/  @!P1 BRA `(.L_x_8) ;  /* 0x0000000000209947 */ /* 0x000fea0003800000 */
[----:B------:R-:W-:Y:S02]  /*0d70*/  IMAD R0, R25, 0x4, R0 ;  /* 0x0000000419007824 */ /* 0x000fe400078e0200 */
[----:B------:R-:W-:Y:S02]  /*0d80*/  IMAD.MOV R23, RZ, RZ, -R23 ;  /* 0x000000ffff177224 */ /* 0x000fe400078e0a17 */
[----:B------:R-:W-:-:S07]  /*0d90*/  VIADD R0, R0, UR6 ;  /* 0x0000000600007c36 */ /* 0x000fce0008000000 */
.L_x_11:
[----:B------:R-:W-:Y:S01]  /*0da0*/  VIADD R23, R23, 0x1 ;  /* 0x0000000117177836 */ /* 0x000fe20000000000 */
[----:B------:R0:W-:Y:S04]  /*0db0*/  STS [R0], RZ ;  /* 0x000000ff00007388 */ /* 0x0001e80000000800 */
[----:B------:R-:W-:Y:S01]  /*0dc0*/  ISETP.NE.AND P0, PT, R23, RZ, PT ;  /* 0x000000ff1700720c */ /* 0x000fe20003f05270 */
[----:B0-----:R-:W-:-:S12]  /*0dd0*/  VIADD R0, R0, 0x80 ;  /* 0x0000008000007836 */ /* 0x001fd80000000000 */
[----:B------:R-:W-:Y:S05]  /*0de0*/  @P0 BRA `(.L_x_11) ;  /* 0xfffffffc00ec0947 */ /* 0x000fea000383ffff */
.L_x_8:
[----:B------:R-:W-:Y:S05]  /*0df0*/  BSYNC.RECONVERGENT B0 ;  /* 0x0000000000007941 */ /* 0x000fea0003800200 */
.L_x_7:
[----:B------:R-:W2:Y:S01]  /*0e00*/  LDCU UR11, c[0x0][0x3c4] ;  /* 0x00007880ff0b77ac */ /* 0x000ea20008000800 */
[----:B-----5:R-:W-:Y:S01]  /*0e10*/  LOP3.LUT R0, R21, 0x80000000, RZ, 0x3c, !PT ;  /* 0x8000000015007812 */ /* 0x020fe200078e3cff */
[----:B------:R-:W-:Y:S01]  /*0e20*/  BSSY.RECONVERGENT B0, `(.L_x_12) ;  /* 0x0000090000007945 */ /* 0x000fe20003800200 */
[----:B01----:R-:W-:Y:S02]  /*0e30*/  LOP3.LUT R24, R20, 0x80000000, RZ, 0x3c, !PT ;  /* 0x8000000014187812 */ /* 0x003fe400078e3cff */
[----:B------:R-:W-:Y:S02]  /*0e40*/  LOP3.LUT R25, R19, 0x80000000, RZ, 0x3c, !PT ;  /* 0x8000000013197812 */ /* 0x000fe400078e3cff */
[----:B------:R-:W-:Y:S02]  /*0e50*/  LOP3.LUT R27, R18, 0x80000000, RZ, 0x3c, !PT ;  /* 0x80000000121b7812 */ /* 0x000fe400078e3cff */
[----:B------:R-:W-:Y:S02]  /*0e60*/  LOP3.LUT R46, R16, 0x80000000, RZ, 0x3c, !PT ;  /* 0x80000000102e7812 */ /* 0x000fe400078e3cff */
[----:B------:R-:W-:-:S02]  /*0e70*/  LOP3.LUT R48, R17, 0x80000000, RZ, 0x3c, !PT ;  /* 0x8000000011307812 */ /* 0x000fc400078e3cff */
[----:B------:R-:W-:Y:S02]  /*0e80*/  LOP3.LUT R45, R15, 0x80000000, RZ, 0x3c, !PT ;  /* 0x800000000f2d7812 */ /* 0x000fe400078e3cff */
[----:B------:R-:W-:Y:S02]  /*0e90*/  LOP3.LUT R44, R14, 0x80000000, RZ, 0x3c, !PT ;  /* 0x800000000e2c7812 */ /* 0x000fe400078e3cff */
[----:B------:R-:W-:Y:S02]  /*0ea0*/  LOP3.LUT R43, R13, 0x80000000, RZ, 0x3c, !PT ;  /* 0x800000000d2b7812 */ /* 0x000fe400078e3cff */
[----:B--2---:R-:W-:Y:S02]  /*0eb0*/  SHF.R.U32.HI R0, RZ, UR11, R0 ;  /* 0x0000000bff007c19 */ /* 0x004fe40008011600 */
[----:B------:R-:W-:Y:S02]  /*0ec0*/  SHF.R.U32.HI R24, RZ, UR11, R24 ;  /* 0x0000000bff187c19 */ /* 0x000fe40008011618 */
[----:B------:R-:W-:-:S02]  /*0ed0*/  LOP3.LUT R0, R0, UR4, RZ, 0x30, !PT ;  /* 0x0000000400007c12 */ /* 0x000fc4000f8e30ff */
[----:B------:R-:W-:Y:S02]  /*0ee0*/  SHF.R.U32.HI R26, RZ, UR11, R25 ;  /* 0x0000000bff1a7c19 */ /* 0x000fe40008011619 */
[----:B------:R-:W-:Y:S01]  /*0ef0*/  SHF.R.U32.HI R30, RZ, UR11, R27 ;  /* 0x0000000bff1e7c19 */ /* 0x000fe2000801161b */
[----:B------:R-:W-:Y:S01]  /*0f00*/  IMAD R23, R0, 0x4, R22 ;  /* 0x0000000400177824 */ /* 0x000fe200078e0216 */
[----:B------:R-:W-:Y:S01]  /*0f10*/  NOP ;  /* 0x0000000000007918 */ /* 0x000fe20000000000 */
[----:B------:R-:W-:-:S03]  /*0f20*/  LOP3.LUT R25, R24, UR4, RZ, 0x30, !PT ;  /* 0x0000000418197c12 */ /* 0x000fc6000f8e30ff */
[----:B------:R0:W-:Y:S01]  /*0f30*/  ATOMS.POPC.INC.32 RZ, [R23+URZ] ;  /* 0x0000000017ff7f8c */ /* 0x0001e2000d8000ff */
[----:B------:R-:W-:Y:S02]  /*0f40*/  LOP3.LUT R27, R26, UR4, RZ, 0x30, !PT ;  /* 0x000000041a1b7c12 */ /* 0x000fe4000f8e30ff */
[----:B------:R-:W-:Y:S01]  /*0f50*/  SHF.R.U32.HI R24, RZ, UR11, R46 ;  /* 0x0000000bff187c19 */ /* 0x000fe2000801162e */
[----:B------:R-:W-:Y:S01]  /*0f60*/  IMAD R25, R25, 0x4, R22 ;  /* 0x0000000419197824 */ /* 0x000fe200078e0216 */
[----:B------:R-:W-:Y:S01]  /*0f70*/  SHF.R.U32.HI R31, RZ, UR11, R48 ;  /* 0x0000000bff1f7c19 */ /* 0x000fe20008011630 */
[--C-:B------:R-:W-:Y:S01]  /*0f80*/  IMAD R27, R27, 0x4, R22.reuse ;  /* 0x000000041b1b7824 */ /* 0x100fe200078e0216 */
[----:B------:R-:W-:Y:S02]  /*0f90*/  LOP3.LUT R33, R24, UR4, RZ, 0x30, !PT ;  /* 0x0000000418217c12 */ /* 0x000fe4000f8e30ff */
[----:B0-----:R-:W-:Y:S01]  /*0fa0*/  LOP3.LUT R23, R30, UR4, RZ, 0x30, !PT ;  /* 0x000000041e177c12 */ /* 0x001fe2000f8e30ff */
[----:B------:R0:W-:Y:S01]  /*0fb0*/  ATOMS.POPC.INC.32 RZ, [R25+URZ] ;  /* 0x0000000019ff7f8c */ /* 0x0001e2000d8000ff */
[----:B------:R-:W-:Y:S01]  /*0fc0*/  LOP3.LUT R31, R31, UR4, RZ, 0x30, !PT ;  /* 0x000000041f1f7c12 */ /* 0x000fe2000f8e30ff */
[--C-:B------:R-:W-:Y:S01]  /*0fd0*/  IMAD R33, R33, 0x4, R22.reuse ;  /* 0x0000000421217824 */ /* 0x100fe200078e0216 */
[----:B------:R-:W-:Y:S01]  /*0fe0*/  SHF.R.U32.HI R24, RZ, UR11, R45 ;  /* 0x0000000bff187c19 */ /* 0x000fe2000801162d */
[--C-:B------:R-:W-:Y:S01]  /*0ff0*/  IMAD R23, R23, 0x4, R22.reuse ;  /* 0x0000000417177824 */ /* 0x100fe200078e0216 */
[----:B------:R-:W-:Y:S01]  /*1000*/  ATOMS.POPC.INC.32 RZ, [R27+URZ] ;  /* 0x000000001bff7f8c */ /* 0x000fe2000d8000ff */
[----:B------:R-:W-:Y:S01]  /*1010*/  LOP3.LUT R42, R12, 0x80000000, RZ, 0x3c, !PT ;  /* 0x800000000c2a7812 */ /* 0x000fe200078e3cff */
[----:B------:R-:W-:Y:S01]  /*1020*/  IMAD R31, R31, 0x4, R22 ;  /* 0x000000041f1f7824 */ /* 0x000fe200078e0216 */
[----:B------:R-:W-:Y:S01]  /*1030*/  LOP3.LUT R41, R11, 0x80000000, RZ, 0x3c, !PT ;  /* 0x800000000b297812 */ /* 0x000fe200078e3cff */
[----:B------:R1:W-:Y:S01]  /*1040*/  ATOMS.POPC.INC.32 RZ, [R23+URZ] ;  /* 0x0000000017ff7f8c */ /* 0x0003e2000d8000ff */
[----:B0-----:R-:W-:-:S02]  /*1050*/  SHF.R.U32.HI R25, RZ, UR11, R44 ;  /* 0x0000000bff197c19 */ /* 0x001fc4000801162c */
[----:B------:R-:W-:Y:S01]  /*1060*/  SHF.R.U32.HI R26, RZ, UR11, R43 ;  /* 0x0000000bff1a7c19 */ /* 0x000fe2000801162b */
[----:B------:R0:W-:Y:S01]  /*1070*/  ATOMS.POPC.INC.32 RZ, [R31+URZ] ;  /* 0x000000001fff7f8c */ /* 0x0001e2000d8000ff */
[----:B------:R-:W-:Y:S02]  /*1080*/  SHF.R.U32.HI R30, RZ, UR11, R42 ;  /* 0x0000000bff1e7c19 */ /* 0x000fe4000801162a */
[----:B------:R-:W-:Y:S01]  /*1090*/  LOP3.LUT R25, R25, UR4, RZ, 0x30, !PT ;  /* 0x0000000419197c12 */ /* 0x000fe2000f8e30ff */
[----:B------:R2:W-:Y:S01]  /*10a0*/  ATOMS.POPC.INC.32 RZ, [R33+URZ] ;  /* 0x0000000021ff7f8c */ /* 0x0005e2000d8000ff */
[----:B-1----:R-:W-:Y:S02]  /*10b0*/  LOP3.LUT R23, R24, UR4, RZ, 0x30, !PT ;  /* 0x0000000418177c12 */ /* 0x002fe4000f8e30ff */
[----:B------:R-:W-:Y:S01]  /*10c0*/  SHF.R.U32.HI R24, RZ, UR11, R41 ;  /* 0x0000000bff187c19 */ /* 0x000fe20008011629 */
[--C-:B------:R-:W-:Y:S01]  /*10d0*/  IMAD R25, R25, 0x4, R22.reuse ;  /* 0x0000000419197824 */ /* 0x100fe200078e0216 */
[----:B------:R-:W-:Y:S01]  /*10e0*/  LOP3.LUT R27, R26, UR4, RZ, 0x30, !PT ;  /* 0x000000041a1b7c12 */ /* 0x000fe2000f8e30ff */
[----:B------:R-:W-:Y:S01]  /*10f0*/  IMAD R23, R23, 0x4, R22 ;  /* 0x0000000417177824 */ /* 0x000fe200078e0216 */
[----:B0-----:R-:W-:-:S02]  /*1100*/  LOP3.LUT R31, R30, UR4, RZ, 0x30, !PT ;  /* 0x000000041e1f7c12 */ /* 0x001fc4000f8e30ff */
[----:B------:R-:W-:Y:S01]  /*1110*/  LOP3.LUT R40, R10, 0x80000000, RZ, 0x3c, !PT ;  /* 0x800000000a287812 */ /* 0x000fe200078e3cff */
[--C-:B------:R-:W-:Y:S01]  /*1120*/  IMAD R27, R27, 0x4, R22.reuse ;  /* 0x000000041b1b7824 */ /* 0x100fe200078e0216 */
[----:B--2---:R-:W-:Y:S01]  /*1130*/  LOP3.LUT R33, R24, UR4, RZ, 0x30, !PT ;  /* 0x0000000418217c12 */ /* 0x004fe2000f8e30ff */
[----:B------:R0:W-:Y:S01]  /*1140*/  ATOMS.POPC.INC.32 RZ, [R23+URZ] ;  /* 0x0000000017ff7f8c */ /* 0x0001e2000d8000ff */
[----:B------:R-:W-:Y:S01]  /*1150*/  LOP3.LUT R39, R9, 0x80000000, RZ, 0x3c, !PT ;  /* 0x8000000009277812 */ /* 0x000fe200078e3cff */
[--C-:B------:R-:W-:Y:S01]  /*1160*/  IMAD R31, R31, 0x4, R22.reuse ;  /* 0x000000041f1f7824 */ /* 0x100fe200078e0216 */
[----:B------:R-:W-:Y:S01]  /*1170*/  LOP3.LUT R38, R8, 0x80000000, RZ, 0x3c, !PT ;  /* 0x8000000008267812 */ /* 0x000fe200078e3cff */
[----:B------:R-:W-:Y:S01]  /*1180*/  IMAD R33, R33, 0x4, R22 ;  /* 0x0000000421217824 */ /* 0x000fe200078e0216 */
[----:B------:R-:W-:Y:S01]  /*1190*/  LOP3.LUT R37, R7, 0x80000000, RZ, 0x3c, !PT ;  /* 0x8000000007257812 */ /* 0x000fe200078e3cff */
[----:B------:R1:W-:Y:S01]  /*11a0*/  ATOMS.POPC.INC.32 RZ, [R25+URZ] ;  /* 0x0000000019ff7f8c */ /* 0x0003e2000d8000ff */
[----:B------:R-:W-:-:S02]  /*11b0*/  LOP3.LUT R36, R6, 0x80000000, RZ, 0x3c, !PT ;  /* 0x8000000006247812 */ /* 0x000fc400078e3cff */
[----:B0-----:R-:W-:Y:S01]  /*11c0*/  SHF.R.U32.HI R23, RZ, UR11, R40 ;  /* 0x0000000bff177c19 */ /* 0x001fe20008011628 */
[----:B------:R0:W-:Y:S01]  /*11d0*/  ATOMS.POPC.INC.32 RZ, [R27+URZ] ;  /* 0x000000001bff7f8c */ /* 0x0001e2000d8000ff */
[----:B------:R-:W-:Y:S02]  /*11e0*/  SHF.R.U32.HI R24, RZ, UR11, R39 ;  /* 0x0000000bff187c19 */ /* 0x000fe40008011627 */
[----:B------:R-:W-:Y:S01]  /*11f0*/  SHF.R.U32.HI R26, RZ, UR11, R38 ;  /* 0x0000000bff1a7c19 */ /* 0x000fe20008011626 */
[----:B------:R2:W-:Y:S01]  /*1200*/  ATOMS.POPC.INC.32 RZ, [R31+URZ] ;  /* 0x000000001fff7f8c */ /* 0x0005e2000d8000ff */
[----:B------:R-:W-:Y:S02]  /*1210*/  SHF.R.U32.HI R30, RZ, UR11, R37 ;  /* 0x0000000bff1e7c19 */ /* 0x000fe40008011625 */
[----:B------:R-:W-:Y:S01]  /*1220*/  LOP3.LUT R23, R23, UR4, RZ, 0x30, !PT ;  /* 0x0000000417177c12 */ /* 0x000fe2000f8e30ff */
[----:B------:R3:W-:Y:S01]  /*1230*/  ATOMS.POPC.INC.32 RZ, [R33+URZ] ;  /* 0x0000000021ff7f8c */ /* 0x0007e2000d8000ff */
[----:B------:R-:W-:-:S02]  /*1240*/  SHF.R.U32.HI R32, RZ, UR11, R36 ;  /* 0x0000000bff207c19 */ /* 0x000fc40008011624 */
[----:B-1----:R-:W-:Y:S01]  /*1250*/  LOP3.LUT R25, R24, UR4, RZ, 0x30, !PT ;  /* 0x0000000418197c12 */ /* 0x002fe2000f8e30ff */
[--C-:B------:R-:W-:Y:S01]  /*1260*/  IMAD R23, R23, 0x4, R22.reuse ;  /* 0x0000000417177824 */ /* 0x100fe200078e0216 */
[----:B0-----:R-:W-:Y:S02]  /*1270*/  LOP3.LUT R27, R26, UR4, RZ, 0x30, !PT ;  /* 0x000000041a1b7c12 */ /* 0x001fe4000f8e30ff */
[----:B--2---:R-:W-:Y:S01]  /*1280*/  LOP3.LUT R31, R30, UR4, RZ, 0x30, !PT ;  /* 0x000000041e1f7c12 */ /* 0x004fe2000f8e30ff */
[--C-:B------:R-:W-:Y:S01]  /*1290*/  IMAD R25, R25, 0x4, R22.reuse ;  /* 0x0000000419197824 */ /* 0x100fe200078e0216 */
[----:B---3--:R-:W-:Y:S01]  /*12a0*/  LOP3.LUT R33, R32, UR4, RZ, 0x30, !PT ;  /* 0x0000000420217c12 */ /* 0x008fe2000f8e30ff */
[--C-:B------:R-:W-:Y:S01]  /*12b0*/  IMAD R24, R27, 0x4, R22.reuse ;  /* 0x000000041b187824 */ /* 0x100fe200078e0216 */
[----:B------:R-:W-:Y:S01]  /*12c0*/  LOP3.LUT R30, R5, 0x80000000, RZ, 0x3c, !PT ;  /* 0x80000000051e7812 */ /* 0x000fe200078e3cff */
[--C-:B------:R-:W-:Y:S01]  /*12d0*/  IMAD R31, R31, 0x4, R22.reuse ;  /* 0x000000041f1f7824 */ /* 0x100fe200078e0216 */
[----:B------:R-:W-:Y:S01]  /*12e0*/  LOP3.LUT R32, R4, 0x80000000, RZ, 0x3c, !PT ;  /* 0x8000000004207812 */ /* 0x000fe200078e3cff */
[----:B------:R-:W0:Y:S01]  /*12f0*/  LDC.64 R26, c[0x0][0x380] ;  /* 0x0000e000ff1a7b82 */ /* 0x000e220000000a00 */
[----:B------:R-:W-:Y:S01]  /*1300*/  LOP3.LUT R34, R3, 0x80000000, RZ, 0x3c, !PT ;  /* 0x8000000003227812 */ /* 0x000fe200078e3cff */
[----:B------:R1:W-:Y:S01]  /*1310*/  ATOMS.POPC.INC.32 RZ, [R23+URZ] ;  /* 0x0000000017ff7f8c */ /* 0x0003e2000d8000ff */
[----:B------:R-:W-:Y:S01]  /*1320*/  LOP3.LUT R35, R2, 0x80000000, RZ, 0x3c, !PT ;  /* 0x8000000002237812 */ /* 0x000fe200078e3cff */
[----:B------:R-:W-:Y:S01]  /*1330*/  IMAD R33, R33, 0x4, R22 ;  /* 0x0000000421217824 */ /* 0x000fe200078e0216 */
[----:B------:R-:W-:Y:S01]  /*1340*/  SHF.R.U32.HI R30, RZ, UR11, R30 ;  /* 0x0000000bff1e7c19 */ /* 0x000fe2000801161e */
[----:B------:R2:W-:Y:S01]  /*1350*/  ATOMS.POPC.INC.32 RZ, [R25+URZ] ;  /* 0x0000000019ff7f8c */ /* 0x0005e2000d8000ff */
[----:B------:R-:W-:-:S02]  /*1360*/  SHF.R.U32.HI R32, RZ, UR11, R32 ;  /* 0x0000000bff207c19 */ /* 0x000fc40008011620 */
[----:B------:R-:W-:Y:S01]  /*1370*/  SHF.R.U32.HI R34, RZ, UR11, R34 ;  /* 0x0000000bff227c19 */ /* 0x000fe20008011622 */
[----:B------:R3:W-:Y:S01]  /*1380*/  ATOMS.POPC.INC.32 RZ, [R24+URZ] ;  /* 0x0000000018ff7f8c */ /* 0x0007e2000d8000ff */
[----:B------:R-:W-:Y:S02]  /*1390*/  SHF.R.U32.HI R35, RZ, UR11, R35 ;  /* 0x0000000bff237c19 */ /* 0x000fe40008011623 */
[----:B-1----:R-:W-:Y:S01]  /*13a0*/  LOP3.LUT R23, R30, UR4, RZ, 0x30, !PT ;  /* 0x000000041e177c12 */ /* 0x002fe2000f8e30ff */
[----:B------:R1:W-:Y:S01]  /*13b0*/  ATOMS.POPC.INC.32 RZ, [R31+URZ] ;  /* 0x000000001fff7f8c */ /* 0x0003e2000d8000ff */
[----:B--2---:R-:W-:Y:S02]  /*13c0*/  LOP3.LUT R25, R32, UR4, RZ, 0x30, !PT ;  /* 0x0000000420197c12 */ /* 0x004fe4000f8e30ff */
[----:B------:R-:W-:Y:S01]  /*13d0*/  ISETP.GT.U32.AND P1, PT, R29, 0xff, PT ;  /* 0x000000ff1d00780c */ /* 0x000fe20003f24070 */
[--C-:B---3--:R-:W-:Y:S01]  /*13e0*/  IMAD R24, R23, 0x4, R22.reuse ;  /* 0x0000000417187824 */ /* 0x108fe200078e0216 */
[----:B------:R-:W-:Y:S01]  /*13f0*/  LOP3.LUT R35, R35, UR4, RZ, 0x30, !PT ;  /* 0x0000000423237c12 */ /* 0x000fe2000f8e30ff */
[----:B------:R-:W-:Y:S01]  /*1400*/  IMAD R30, R25, 0x4, R22 ;  /* 0x00000004191e7824 */ /* 0x000fe200078e0216 */
[----:B------:R-:W-:Y:S01]  /*1410*/  ATOMS.POPC.INC.32 RZ, [R33+URZ] ;  /* 0x0000000021ff7f8c */ /* 0x000fe2000d8000ff */
[----:B-1----:R-:W-:Y:S01]  /*1420*/  LOP3.LUT R31, R34, UR4, RZ, 0x30, !PT ;  /* 0x00000004221f7c12 */ /* 0x002fe2000f8e30ff */
[----:B------:R-:W-:-:S02]  /*1430*/  IMAD.MOV.U32 R23, RZ, RZ, RZ ;  /* 0x000000ffff177224 */ /* 0x000fc400078e00ff */
[--C-:B------:R-:W-:Y:S01]  /*1440*/  IMAD R32, R35, 0x4, R22.reuse ;  /* 0x0000000423207824 */ /* 0x100fe200078e0216 */
[----:B------:R1:W-:Y:S01]  /*1450*/  ATOMS.POPC.INC.32 RZ, [R24+URZ] ;  /* 0x0000000018ff7f8c */ /* 0x0003e2000d8000ff */
[----:B------:R-:W-:Y:S01]  /*1460*/  IMAD R31, R31, 0x4, R22 ;  /* 0x000000041f1f7824 */ /* 0x000fe200078e0216 */
[----:B------:R-:W-:Y:S01]  /*1470*/  LEA R22, R29, UR6, 0x2 ;  /* 0x000000061d167c11 */ /* 0x000fe2000f8e10ff */
[----:B------:R-:W-:Y:S01]  /*1480*/  IMAD.U32 R25, RZ, RZ, UR10 ;  /* 0x0000000aff197e24 */ /* 0x000fe2000f8e00ff */
[----:B------:R2:W-:Y:S04]  /*1490*/  ATOMS.POPC.INC.32 RZ, [R30+URZ] ;  /* 0x000000001eff7f8c */ /* 0x0005e8000d8000ff */
[----:B------:R2:W-:Y:S01]  /*14a0*/  ATOMS.POPC.INC.32 RZ, [R31+URZ] ;  /* 0x000000001fff7f8c */ /* 0x0005e2000d8000ff */
[----:B-1----:R-:W-:-:S03]  /*14b0*/  P2R R24, PR, RZ, 0x2 ;  /* 0x00000002ff187803 */ /* 0x002fc60000000000 */
[----:B------:R2:W-:Y:S01]  /*14c0*/  ATOMS.POPC.INC.32 RZ, [R32+URZ] ;  /* 0x0000000020ff7f8c */ /* 0x0005e2000d8000ff */
[----:B------:R-:W-:Y:S06]  /*14d0*/  BAR.SYNC.DEFER_BLOCKING 0x0 ;  /* 0x0000000000007b1d */ /* 0x000fec0000010000 */
[----:B------:R-:W-:Y:S05]  /*14e0*/  @P1 BRA `(.L_x_13) ;  /* 0x00000000008c1947 */ /* 0x000fea0003800000 */
[----:B------:R-:W1:Y:S04]  /*14f0*/  LDS R53, [R22] ;  /* 0x0000000016357984 */ /* 0x000e680000000800 */
[----:B--2---:R-:W2:Y:S04]  /*1500*/  LDS R30, [R22+0x400] ;  /* 0x00040000161e7984 */ /* 0x004ea80000000800 */
[----:B------:R-:W3:Y:S04]  /*1510*/  LDS R31, [R22+0x800] ;  /* 0x00080000161f7984 */ /* 0x000ee80000000800 */
[----:B------:R-:W4:Y:S04]  /*1520*/  LDS R23, [R22+0xc00] ;  /* 0x000c000016177984 */ /* 0x000f280000000800 */
[----:B------:R-:W5:Y:S04]  /*1530*/  LDS R52, [R22+0x1000] ;  /* 0x0010000016347984 */ /* 0x000f680000000800 */
[----:B------:R-:W0:Y:S04]  /*1540*/  LDS R50, [R22+0x1400] ;  /* 0x0014000016327984 */ /* 0x000e280000000800 */
[----:B------:R-:W0:Y:S04]  /*1550*/  LDS R49, [R22+0x1800] ;  /* 0x0018000016317984 */ /* 0x000e280000000800 */
[----:B------:R-:W0:Y:S04]  /*1560*/  LDS R34, [R22+0x1c00] ;  /* 0x001c000016227984 */ /* 0x000e280000000800 */
[----:B------:R-:W0:Y:S04]  /*1570*/  LDS R33, [R22+0x2000] ;  /* 0x0020000016217984 */ /* 0x000e280000000800 */
[----:B------:R-:W0:Y:S04]  /*1580*/  LDS R32, [R22+0x2400] ;  /* 0x0024000016207984 */ /* 0x000e280000000800 */
[----:B-1----:R2:W-:Y:S04]  /*1590*/  STS [R22+0x400], R53 ;  /* 0x0004003516007388 */ /* 0x0025e80000000800 */
[----:B------:R-:W-:Y:S01]  /*15a0*/  STS [R22], RZ ;  /* 0x000000ff16007388 */ /* 0x000fe20000000800 */
[----:B--2---:R-:W-:-:S03]  /*15b0*/  IMAD.IADD R53, R53, 0x1, R30 ;  /* 0x0000000135357824 */ /* 0x004fc600078e021e */
[----:B------:R-:W1:Y:S01]  /*15c0*/  LDS R30, [R22+0x2800] ;  /* 0x00280000161e7984 */ /* 0x000e620000000800 */
[----:B---3--:R-:W-:-:S03]  /*15d0*/  IMAD.IADD R31, R53, 0x1, R31 ;  /* 0x00000001351f7824 */ /* 0x008fc600078e021f */
[----:B------:R1:W-:Y:S01]  /*15e0*/  STS [R22+0x800], R53 ;  /* 0x0008003516007388 */ /* 0x0003e20000000800 */
[----:B----4-:R-:W-:-:S03]  /*15f0*/  IMAD.IADD R23, R31, 0x1, R23 ;  /* 0x000000011f177824 */ /* 0x010fc600078e0217 */
[----:B------:R-:W-:Y:S01]  /*1600*/  STS [R22+0xc00], R31 ;  /* 0x000c001f16007388 */ /* 0x000fe20000000800 */
[----:B-----5:R-:W-:-:S03]  /*1610*/  IMAD.IADD R51, R23, 0x1, R52 ;  /* 0x0000000117337824 */ /* 0x020fc600078e0234 */
[----:B------:R-:W-:Y:S01]  /*1620*/  STS [R22+0x1000], R23 ;  /* 0x0010001716007388 */ /* 0x000fe20000000800 */
[----:B0-----:R-:W-:-:S03]  /*1630*/  IMAD.IADD R52, R51, 0x1, R50 ;  /* 0x0000000133347824 */ /* 0x001fc600078e0232 */
[----:B------:R-:W0:Y:S01]  /*1640*/  LDS R50, [R22+0x2c00] ;  /* 0x002c000016327984 */ /* 0x000e220000000800 */
[----:B------:R-:W-:-:S03]  /*1650*/  IMAD.IADD R49, R52, 0x1, R49 ;  /* 0x0000000134317824 */ /* 0x000fc600078e0231 */
[----:B------:R3:W-:Y:S01]  /*1660*/  STS [R22+0x1400], R51 ;  /* 0x0014003316007388 */ /* 0x0007e20000000800 */
[----:B------:R-:W-:-:S03]  /*1670*/  IMAD.IADD R34, R49, 0x1, R34 ;  /* 0x0000000131227824 */ /* 0x000fc600078e0222 */
[----:B------:R3:W-:Y:S01]  /*1680*/  STS [R22+0x1800], R52 ;  /* 0x0018003416007388 */ /* 0x0007e20000000800 */
[----:B------:R-:W-:-:S03]  /*1690*/  IMAD.IADD R33, R34, 0x1, R33 ;  /* 0x0000000122217824 */ /* 0x000fc600078e0221 */
[----:B------:R3:W-:Y:S01]  /*16a0*/  STS [R22+0x1c00], R49 ;  /* 0x001c003116007388 */ /* 0x0007e20000000800 */
[----:B------:R-:W-:-:S03]  /*16b0*/  IMAD.IADD R32, R33, 0x1, R32 ;  /* 0x0000000121207824 */ /* 0x000fc600078e0220 */
[----:B------:R3:W-:Y:S04]  /*16c0*/  STS [R22+0x2000], R34 ;  /* 0x0020002216007388 */ /* 0x0007e80000000800 */
[----:B------:R3:W-:Y:S01]  /*16d0*/  STS [R22+0x2400], R33 ;  /* 0x0024002116007388 */ /* 0x0007e20000000800 */
[----:B-1----:R-:W-:-:S03]  /*16e0*/  IMAD.IADD R53, R32, 0x1, R30 ;  /* 0x0000000120357824 */ /* 0x002fc600078e021e */
[----:B------:R3:W-:Y:S04]  /*16f0*/  STS [R22+0x2800], R32 ;  /* 0x0028002016007388 */ /* 0x0007e80000000800 */
[----:B------:R3:W-:Y:S01]  /*1700*/  STS [R22+0x2c00], R53 ;  /* 0x002c003516007388 */ /* 0x0007e20000000800 */
[----:B0-----:R-:W-:-:S07]  /*1710*/  IMAD.IADD R23, R53, 0x1, R50 ;  /* 0x0000000135177824 */ /* 0x001fce00078e0232 */
.L_x_13:
[----:B------:R-:W-:Y:S05]  /*1720*/  BSYNC.RECONVERGENT B0 ;  /* 0x0000000000007941 */ /* 0x000fea0003800200 */
.L_x_12:
[----:B------:R-:W-:Y:S01]  /*1730*/  ISETP.NE.AND P0, PT, R23, 0x1e00, PT ;  /* 0x00001e001700780c */ /* 0x000fe20003f05270 */
[----:B------:R-:W-:Y:S01]  /*1740*/  IMAD R25, R25, 0x100, R29 ;  /* 0x0000010019197824 */ /* 0x000fe200078e021d */
[----:B---3--:R-:W-:Y:S01]  /*1750*/  @!P1 LOP3.LUT R49, R23, 0x40000000, RZ, 0xfc, !PT ;  /* 0x4000000017319812 */ /* 0x008fe200078efcff */
[----:B--2---:R-:W1:Y:S01]  /*1760*/  LDC.64 R30, c[0x0][0x398] ;  /* 0x0000e600ff1e7b82 */ /* 0x004e620000000a00 */
[----:B------:R-:W-:Y:S01]  /*1770*/  ISETP.LT.U32.AND P0, PT, R29, 0x100, !P0 ;  /* 0x000001001d00780c */ /* 0x000fe20004701070 */
[----:B0-----:R-:W-:Y:S01]  /*1780*/  IMAD.WIDE R26, R25, 0x4, R26 ;  /* 0x00000004191a7825 */ /* 0x001fe200078e021a */
[----:B------:R-:W-:Y:S02]  /*1790*/  LOP3.LUT R34, R5, 0x80000000, RZ, 0x3c, !PT ;  /* 0x8000000005227812 */ /* 0x000fe400078e3cff */
[----:B------:R-:W-:Y:S02]  /*17a0*/  LOP3.LUT R33, R19, 0x80000000, RZ, 0x3c, !PT ;  /* 0x8000000013217812 */ /* 0x000fe400078e3cff */
[----:B------:R0:W-:Y:S01]  /*17b0*/  @!P1 STG.E.STRONG.SYS desc[UR8][R26.64], R49 ;  /* 0x000000311a009986 */ /* 0x0001e2000c115908 */
[----:B------:R-:W2:Y:S01]  /*17c0*/  LDC.64 R50, c[0x0][0x390] ;  /* 0x0000e400ff327b82 */ /* 0x000ea20000000a00 */
[----:B------:R-:W-:-:S02]  /*17d0*/  LOP3.LUT R32, R4, 0x80000000, RZ, 0x3c, !PT ;  /* 0x8000000004207812 */ /* 0x000fc400078e3cff */
[----:B------:R-:W-:Y:S01]  /*17e0*/  LOP3.LUT R25, R3, 0x80000000, RZ, 0x3c, !PT ;  /* 0x8000000003197812 */ /* 0x000fe200078e3cff */
[----:B-1----:R-:W-:-:S04]  /*17f0*/  IMAD.WIDE.U32 R30, R29, 0x4, R30 ;  /* 0x000000041d1e7825 */ /* 0x002fc800078e001e */
[----:B------:R-:W-:Y:S06]  /*1800*/  BAR.RED.OR.DEFER_BLOCKING 0x0, P0 ;  /* 0x0000000000007b1d */ /* 0x000fec0000014800 */
[----:B------:R-:W1:Y:S02]  /*1810*/  B2R.RESULT RZ, P0 ;  /* 0x0000000000ff731c */ /* 0x000e640000004000 */
[----:B012---:R-:W-:Y:S05]  /*1820*/  @!P0 BRA `(.L_x_14) ;  /* 0x00000008008c8947 */ /* 0x007fea0003800000 */
[C---:B------:R-:W-:Y:S01]  /*1830*/  ISETP.GT.U32.AND P0, PT, R29.reuse, R0, PT ;  /* 0x000000001d00720c */ /* 0x040fe20003f04070 */
[----:B------:R-:W-:Y:S01]  /*1840*/  BSSY B1, `(.L_x_15) ;  /* 0x0000029000017945 */ /* 0x000fe20003800000 */
[----:B------:R-:W-:Y:S02]  /*1850*/  IMAD.WIDE.U32 R24, R29, 0x4, R50 ;  /* 0x000000041d187825 */ /* 0x000fe400078e0032 */
[----:B------:R-:W-:Y:S01]  /*1860*/  SEL R36, RZ, 0x1e00, !P0 ;  /* 0x00001e00ff247807 */ /* 0x000fe20004000000 */
[----:B------:R-:W-:Y:S08]  /*1870*/  @P1 BRA `(.L_x_16) ;  /* 0x0000000000941947 */ /* 0x000ff00003800000 */
[----:B------:R-:W2:Y:S01]  /*1880*/  LDG.E R30, desc[UR8][R30.64] ;  /* 0x000000081e1e7981 */ /* 0x000ea2000c1e1900 */
[----:B------:R-:W-:Y:S01]  /*1890*/  UISETP.GE.AND UP0, UPT, UR10, 0x1, UPT ;  /* 0x000000010a00788c */ /* 0x000fe2000bf06270 */
[----:B------:R-:W-:Y:S02]  /*18a0*/  IMAD.MOV.U32 R33, RZ, RZ, R23 ;  /* 0x000000ffff217224 */ /* 0x000fe400078e0017 */
[----:B--2---:R-:W-:-:S05]  /*18b0*/  IMAD.IADD R32, R30, 0x1, -R36 ;  /* 0x000000011e207824 */ /* 0x004fca00078e0a24 */
[----:B------:R0:W-:Y:S01]  /*18c0*/  STS [R22+0x7800], R32 ;  /* 0x0078002016007388 */ /* 0x0001e20000000800 */
[----:B------:R-:W-:Y:S05]  /*18d0*/  BRA.U !UP0, `(.L_x_17) ;  /* 0x00000001086c7547 */ /* 0x000fea000b800000 */
[----:B------:R-:W-:Y:S01]  /*18e0*/  BSSY B0, `(.L_x_18) ;  /* 0x0000019000007945 */ /* 0x000fe20003800000 */
[----:B0-----:R-:W-:Y:S02]  /*18f0*/  IMAD.MOV.U32 R32, RZ, RZ, -0x1 ;  /* 0xffffffffff207424 */ /* 0x001fe400078e00ff */
[----:B------:R-:W-:Y:S02]  /*1900*/  IMAD.U32 R34, RZ, RZ, UR10 ;  /* 0x0000000aff227e24 */ /* 0x000fe4000f8e00ff */
[----:B------:R-:W-:-:S07]  /*1910*/  IMAD.MOV.U32 R33, RZ, RZ, R23 ;  /* 0x000000ffff217224 */ /* 0x000fce00078e0017 */
.L_x_22:
[----:B------:R-:W0:Y:S01]  /*1920*/  LDC.64 R30, c[0x0][0x380] ;  /* 0x0000e000ff1e7b82 */ /* 0x000e220000000a00 */
[----:B------:R-:W-:Y:S01]  /*1930*/  VIADD R37, R34, 0xffffffff ;  /* 0xffffffff22257836 */ /* 0x000fe20000000000 */
[----:B------:R-:W-:Y:S03]  /*1940*/  BSSY B2, `(.L_x_19) ;  /* 0x0000008000027945 */ /* 0x000fe60003800000 */
[----:B------:R-:W-:-:S04]  /*1950*/  IMAD R35, R37, 0x100, R29 ;  /* 0x0000010025237824 */ /* 0x000fc800078e021d */
[----:B0-----:R-:W-:-:S07]  /*1960*/  IMAD.WIDE R30, R35, 0x4, R30 ;  /* 0x00000004231e7825 */ /* 0x001fce00078e021e */
.L_x_20:
[----:B------:R-:W-:Y:S05]  /*1970*/  YIELD ;  /* 0x0000000000007946 */ /* 0x000fea0003800000 */
[----:B------:R0:W-:Y:S06]  /*1980*/  MEMBAR.SC.CTA ;  /* 0x0000000000007992 */ /* 0x0001ec0000000000 */
[----:B0-----:R-:W2:Y:S02]  /*1990*/  LDG.E.STRONG.SYS R35, desc[UR8][R30.64] ;  /* 0x000000081e237981 */ /* 0x001ea4000c1f5900 */
[----:B--2---:R-:W-:-:S13]  /*19a0*/  ISETP.NE.AND P0, PT, R35, RZ, PT ;  /* 0x000000ff2300720c */ /* 0x004fda0003f05270 */
[----:B------:R-:W-:Y:S05]  /*19b0*/  @!P0 BRA `(.L_x_20) ;  /* 0xfffffffc00ec8947 */ /* 0x000fea000383ffff */
[----:B------:R-:W-:Y:S05]  /*19c0*/  BSYNC B2 ;  /* 0x0000000000027941 */ /* 0x000fea0003800000 */
.L_x_19:
[----:B------:R-:W-:Y:S01]  /*19d0*/  BSSY.RECONVERGENT B2, `(.L_x_21) ;  /* 0x0000006000027945 */ /* 0x000fe20003800200 */
[C---:B------:R-:W-:Y:S02]  /*19e0*/  ISETP.GT.AND P0, PT, R35.reuse, -0x1, PT ;  /* 0xffffffff2300780c */ /* 0x040fe40003f04270 */
[----:B------:R-:W-:Y:S01]  /*19f0*/  LOP3.LUT R30, R35, 0x3fffffff, RZ, 0xc0, !PT ;  /* 0x3fffffff231e7812 */ /* 0x000fe200078ec0ff */
[----:B------:R-:W-:Y:S05]  /*1a00*/  WARPSYNC.EXCLUSIVE R32 ;  /* 0x0000000020007348 */ /* 0x000fea0003a00000 */
[----:B------:R-:W-:-:S05]  /*1a10*/  IMAD.IADD R33, R30, 0x1, R33 ;  /* 0x000000011e217824 */ /* 0x000fca00078e0221 */
[----:B------:R-:W-:-:S07]  /*1a20*/  VOTE.ANY R32, PT, P0 ;  /* 0x0000000000207806 */ /* 0x000fce00000e0100 */
[----:B------:R-:W-:Y:S05]  /*1a30*/  BSYNC.RECONVERGENT B2 ;  /* 0x0000000000027941 */ /* 0x000fea0003800200 */
.L_x_21:
[----:B------:R-:W-:Y:S01]  /*1a40*/  ISETP.GT.U32.AND P1, PT, R34, 0x1, PT ;  /* 0x000000012200780c */ /* 0x000fe20003f24070 */
[----:B------:R-:W-:-:S12]  /*1a50*/  IMAD.MOV.U32 R34, RZ, RZ, R37 ;  /* 0x000000ffff227224 */ /* 0x000fd800078e0025 */
[----:B------:R-:W-:Y:S05]  /*1a60*/  @P0 BRA P1, `(.L_x_22) ;  /* 0xfffffffc00ac0947 */ /* 0x000fea000083ffff */
[----:B------:R-:W-:Y:S05]  /*1a70*/  BSYNC B0 ;  /* 0x0000000000007941 */ /* 0x000fea0003800000 */
.L_x_18:
[----:B------:R1:W2:Y:S02]  /*1a80*/  LDS R32, [R22+0x7800] ;  /* 0x0078000016207984 */ /* 0x0002a40000000800 */
.L_x_17:
[----:B------:R-:W-:Y:S02]  /*1a90*/  LOP3.LUT R31, R33, 0x80000000, RZ, 0xfc, !PT ;  /* 0x80000000211f7812 */ /* 0x000fe400078efcff */
[----:B--2---:R-:W-:-:S03]  /*1aa0*/  IADD3 R33, PT, PT, R32, R33, -R23 ;  /* 0x0000002120217210 */ /* 0x004fc60007ffe817 */
[----:B------:R2:W-:Y:S04]  /*1ab0*/  STG.E.STRONG.SYS desc[UR8][R26.64], R31 ;  /* 0x0000001f1a007986 */ /* 0x0005e8000c115908 */
[----:B------:R2:W-:Y:S02]  /*1ac0*/  STS [R22+0x7800], R33 ;  /* 0x0078002116007388 */ /* 0x0005e40000000800 */
.L_x_16:
[----:B------:R-:W-:Y:S05]  /*1ad0*/  BSYNC B1 ;  /* 0x0000000000017941 */ /* 0x000fea0003800000 */
.L_x_15:
[----:B--2---:R-:W2:Y:S01]  /*1ae0*/  LDC.64 R26, c[0x0][0x390] ;  /* 0x0000e400ff1a7b82 */ /* 0x004ea20000000a00 */
[----:B------:R-:W-:-:S04]  /*1af0*/  UIMAD UR5, UR10, 0x1e00, URZ ;  /* 0x00001e000a0578a4 */ /* 0x000fc8000f8e02ff */
[----:B------:R-:W-:-:S03]  /*1b00*/  UIADD3 UR5, UPT, UPT, UR5, 0x1e00, URZ ;  /* 0x00001e0005057890 */ /* 0x000fc6000fffe0ff */
[----:B------:R-:W3:Y:S01]  /*1b10*/  LDC R30, c[0x0][0x3c0] ;  /* 0x0000f000ff1e7b82 */ /* 0x000ee20000000800 */
[----:B--2---:R-:W-:Y:S02]  /*1b20*/  ISETP.EQ.U32.AND P1, PT, R26, RZ, PT ;  /* 0x000000ff1a00720c */ /* 0x004fe40003f22070 */
[----:B---3--:R-:W-:-:S04]  /*1b30*/  ISETP.LE.AND P0, PT, R30, UR5, PT ;  /* 0x000000051e007c0c */ /* 0x008fc8000bf03270 */
[----:B------:R-:W-:Y:S02]  /*1b40*/  ISETP.EQ.OR.EX P0, PT, R27, RZ, !P0, P1 ;  /* 0x000000ff1b00720c */ /* 0x000fe40004702710 */
[----:B------:R-:W-:Y:S01]  /*1b50*/  ISETP.LT.AND P1, PT, R30, UR5, PT ;  /* 0x000000051e007c0c */ /* 0x000fe2000bf21270 */
[----:B------:R-:W-:Y:S05]  /*1b60*/  WARPSYNC.ALL ;  /* 0x0000000000007948 */ /* 0x000fea0003800000 */
[----:B------:R-:W-:Y:S01]  /*1b70*/  ISETP.GT.U32.OR P0, PT, R29, 0xff, P0 ;  /* 0x000000ff1d00780c */ /* 0x000fe20000704470 */
[----:B------:R-:W2:Y:S01]  /*1b80*/  S2UR UR7, SR_CgaCtaId ;  /* 0x00000000000779c3 */ /* 0x000ea20000008800 */
[----:B------:R-:W-:-:S11]  /*1b90*/  UMOV UR5, 0x400 ;  /* 0x0000040000057882 */ /* 0x000fd60000000000 */
[----:B01----:R-:W0:Y:S01]  /*1ba0*/  @!P0 LDS R22, [R22+0x7800] ;  /* 0x0078000016168984 */ /* 0x003e220000000800 */
[----:B--2---:R-:W-:-:S06]  /*1bb0*/  ULEA UR5, UR7, UR5, 0x18 ;  /* 0x0000000507057291 */ /* 0x004fcc000f8ec0ff */
[----:B------:R-:W-:Y:S02]  /*1bc0*/  LEA R0, R0, UR5, 0x2 ;  /* 0x0000000500007c11 */ /* 0x000fe4000f8e10ff */
[----:B0-----:R-:W-:-:S05]  /*1bd0*/  @!P0 IADD3 R23, PT, PT, R22, R36, R23 ;  /* 0x0000002416178210 */ /* 0x001fca0007ffe017 */
[----:B------:R0:W-:Y:S01]  /*1be0*/  @!P0 STG.E desc[UR8][R24.64], R23 ;  /* 0x0000001718008986 */ /* 0x0001e2000c101908 */
[----:B------:R-:W-:Y:S06]  /*1bf0*/  BAR.SYNC.DEFER_BLOCKING 0x0 ;  /* 0x0000000000007b1d */ /* 0x000fec0000010000 */
[----:B------:R0:W1:Y:S01]  /*1c00*/  LDS R26, [R0+0x7800] ;  /* 0x00780000001a7984 */ /* 0x0000620000000800 */
[----:B------:R-:W-:Y:S05]  /*1c10*/  @P1 BRA `(.L_x_23) ;  /* 0x0000000000741947 */ /* 0x000fea0003800000 */
[----:B------:R-:W2:Y:S01]  /*1c20*/  LDCU.64 UR12, c[0x0][0x3a0] ;  /* 0x00007400ff0c77ac */ /* 0x000ea20008000a00 */
[C---:B0-----:R-:W-:Y:S02]  /*1c30*/  LOP3.LUT R23, R29.reuse, 0x3e0, RZ, 0xc0, !PT ;  /* 0x000003e01d177812 */ /* 0x041fe400078ec0ff */
[----:B------:R-:W-:-:S05]  /*1c40*/  LOP3.LUT R28, R29, 0x1f, RZ, 0xc0, !PT ;  /* 0x0000001f1d1c7812 */ /* 0x000fca00078ec0ff */
[----:B------:R-:W-:-:S05]  /*1c50*/  IMAD R23, R23, 0x14, R28 ;  /* 0x0000001417177824 */ /* 0x000fca00078e021c */
[----:B-1----:R-:W-:-:S05]  /*1c60*/  IADD3 R0, P0, PT, R23, R26, RZ ;  /* 0x0000001a17007210 */ /* 0x002fca0007f1e0ff */
[----:B------:R-:W-:Y:S01]  /*1c70*/  IMAD.X R23, RZ, RZ, RZ, P0 ;  /* 0x000000ffff177224 */ /* 0x000fe200000e06ff */
[----:B--2---:R-:W-:-:S04]  /*1c80*/  LEA R22, P0, R0, UR12, 0x2 ;  /* 0x0000000c00167c11 */ /* 0x004fc8000f8010ff */
[----:B------:R-:W-:-:S05]  /*1c90*/  LEA.HI.X R23, R0, UR13, R23, 0x2, P0 ;  /* 0x0000000d00177c11 */ /* 0x000fca00080f1417 */
[----:B------:R-:W-:Y:S04]  /*1ca0*/  STG.E desc[UR8][R22.64], R21 ;  /* 0x0000001516007986 */ /* 0x000fe8000c101908 */
        /* <DEDUP_REMOVED lines=18> */
[----:B------:R-:W-:Y:S01]  /*1dd0*/  STG.E desc[UR8][R22.64+0x980], R2 ;  /* 0x0009800216007986 */ /* 0x000fe2000c101908 */
[----:B------:R-:W-:Y:S05]  /*1de0*/  EXIT ;  /* 0x000000000000794d */ /* 0x000fea0003800000 */
.L_x_23:
[C---:B0-----:R-:W-:Y:S01]  /*1df0*/  LOP3.LUT R23, R29.reuse, 0x3e0, RZ, 0xc0, !PT ;  /* 0x000003e01d177812 */ /* 0x041fe200078ec0ff */
[----:B------:R-:W0:Y:S01]  /*1e00*/  LDCU.64 UR12, c[0x0][0x3a0] ;  /* 0x00007400ff0c77ac */ /* 0x000e220008000a00 */
[----:B------:R-:W-:Y:S01]  /*1e10*/  LOP3.LUT R28, R29, 0x1f, RZ, 0xc0, !PT ;  /* 0x0000001f1d1c7812 */ /* 0x000fe200078ec0ff */
[----:B------:R-:W-:-:S04]  /*1e20*/  IMAD.U32 R27, RZ, RZ, UR10 ;  /* 0x0000000aff1b7e24 */ /* 0x000fc8000f8e00ff */
[----:B------:R-:W-:Y:S02]  /*1e30*/  IMAD R25, R23, 0x14, R28 ;  /* 0x0000001417197824 */ /* 0x000fe400078e021c */
[----:B------:R-:W-:Y:S02]  /*1e40*/  IMAD R0, R27, -0x1e00, R30 ;  /* 0xffffe2001b007824 */ /* 0x000fe400078e021e */
[C---:B------:R-:W-:Y:S01]  /*1e50*/  VIADD R23, R25.reuse, 0x20 ;  /* 0x0000002019177836 */ /* 0x040fe20000000000 */
[C---:B-1----:R-:W-:Y:S01]  /*1e60*/  IADD3 R26, P0, PT, R25.reuse, R26, RZ ;  /* 0x0000001a191a7210 */ /* 0x042fe20007f1e0ff */
[C---:B------:R-:W-:Y:S01]  /*1e70*/  VIADD R27, R25.reuse, 0x40 ;  /* 0x00000040191b7836 */ /* 0x040fe20000000000 */
[CC--:B------:R-:W-:Y:S01]  /*1e80*/  ISETP.GE.AND P5, PT, R25.reuse, R0.reuse, PT ;  /* 0x000000001900720c */ /* 0x0c0fe20003fa6270 */
[----:B------:R-:W-:Y:S01]  /*1e90*/  VIADD R29, R25, 0xa0 ;  /* 0x000000a0191d7836 */ /* 0x000fe20000000000 */
[-C--:B------:R-:W-:Y:S01]  /*1ea0*/  ISETP.GE.AND P4, PT, R23, R0.reuse, PT ;  /* 0x000000001700720c */ /* 0x080fe20003f86270 */
[----:B------:R-:W-:Y:S01]  /*1eb0*/  VIADD R23, R25, 0x60 ;  /* 0x0000006019177836 */ /* 0x000fe20000000000 */
[----:B------:R-:W-:Y:S01]  /*1ec0*/  ISETP.GE.AND P3, PT, R27, R0, PT ;  /* 0x000000001b00720c */ /* 0x000fe20003f66270 */
[----:B------:R-:W-:-:S02]  /*1ed0*/  VIADD R27, R25, 0x80 ;  /* 0x00000080191b7836 */ /* 0x000fc40000000000 */
[----:B------:R-:W-:Y:S01]  /*1ee0*/  VIADD R31, R25, 0xc0 ;  /* 0x000000c0191f7836 */ /* 0x000fe20000000000 */
[-C--:B------:R-:W-:Y:S01]  /*1ef0*/  ISETP.GE.AND P2, PT, R23, R0.reuse, PT ;  /* 0x000000001700720c */ /* 0x080fe20003f46270 */
[----:B------:R-:W-:Y:S01]  /*1f00*/  IMAD.X R23, RZ, RZ, RZ, P0 ;  /* 0x000000ffff177224 */ /* 0x000fe200000e06ff */
[C---:B0-----:R-:W-:Y:S02]  /*1f10*/  LEA R22, P0, R26.reuse, UR12, 0x2 ;  /* 0x0000000c1a167c11 */ /* 0x041fe4000f8010ff */
[-C--:B------:R-:W-:Y:S01]  /*1f20*/  ISETP.GE.AND P1, PT, R27, R0.reuse, PT ;  /* 0x000000001b00720c */ /* 0x080fe20003f26270 */
[----:B------:R-:W-:Y:S01]  /*1f30*/  VIADD R27, R25, 0xe0 ;  /* 0x000000e0191b7836 */ /* 0x000fe20000000000 */
[----:B------:R-:W-:Y:S02]  /*1f40*/  LEA.HI.X R23, R26, UR13, R23, 0x2, P0 ;  /* 0x0000000d1a177c11 */ /* 0x000fe400080f1417 */
[-C--:B------:R-:W-:Y:S01]  /*1f50*/  ISETP.GE.AND P0, PT, R29, R0.reuse, PT ;  /* 0x000000001d00720c */ /* 0x080fe20003f06270 */
[----:B------:R-:W-:Y:S01]  /*1f60*/  VIADD R29, R25, 0x100 ;  /* 0x00000100191d7836 */ /* 0x000fe20000000000 */
[-C--:B------:R-:W-:Y:S01]  /*1f70*/  ISETP.GE.AND P6, PT, R31, R0.reuse, PT ;  /* 0x000000001f00720c */ /* 0x080fe20003fc6270 */
[----:B------:R0:W-:Y:S01]  /*1f80*/  @!P5 STG.E desc[UR8][R22.64], R21 ;  /* 0x000000151600d986 */ /* 0x0001e2000c101908 */
[----:B------:R-:W-:Y:S01]  /*1f90*/  ISETP.GE.AND P5, PT, R27, R0, PT ;  /* 0x000000001b00720c */ /* 0x000fe20003fa6270 */
[----:B------:R-:W-:-:S02]  /*1fa0*/  VIADD R27, R25, 0x120 ;  /* 0x00000120191b7836 */ /* 0x000fc40000000000 */
[----:B------:R-:W-:Y:S01]  /*1fb0*/  @!P4 STG.E desc[UR8][R22.64+0x80], R20 ;  /* 0x000080141600c986 */ /* 0x000fe2000c101908 */
[-C--:B------:R-:W-:Y:S01]  /*1fc0*/  ISETP.GE.AND P4, PT, R29, R0.reuse, PT ;  /* 0x000000001d00720c */ /* 0x080fe20003f86270 */
[----:B------:R-:W-:Y:S02]  /*1fd0*/  VIADD R29, R25, 0x140 ;  /* 0x00000140191d7836 */ /* 0x000fe40000000000 */
[----:B------:R1:W-:Y:S01]  /*1fe0*/  @!P3 STG.E desc[UR8][R22.64+0x100], R19 ;  /* 0x000100131600b986 */ /* 0x0003e2000c101908 */
[-C--:B------:R-:W-:Y:S01]  /*1ff0*/  ISETP.GE.AND P3, PT, R27, R0.reuse, PT ;  /* 0x000000001b00720c */ /* 0x080fe20003f66270 */
[C---:B------:R-:W-:Y:S02]  /*2000*/  VIADD R27, R25.reuse, 0x160 ;  /* 0x00000160191b7836 */ /* 0x040fe40000000000 */
[----:B0-----:R-:W-:Y:S01]  /*2010*/  VIADD R21, R25, 0x180 ;  /* 0x0000018019157836 */ /* 0x001fe20000000000 */
[----:B------:R-:W-:Y:S01]  /*2020*/  @!P2 STG.E desc[UR8][R22.64+0x180], R18 ;  /* 0x000180121600a986 */ /* 0x000fe2000c101908 */
[----:B------:R-:W-:-:S03]  /*2030*/  ISETP.GE.AND P2, PT, R29, R0, PT ;  /* 0x000000001d00720c */ /* 0x000fc60003f46270 */
[----:B------:R0:W-:Y:S01]  /*2040*/  @!P1 STG.E desc[UR8][R22.64+0x200], R17 ;  /* 0x0002001116009986 */ /* 0x0001e2000c101908 */
[-C--:B------:R-:W-:Y:S01]  /*2050*/  ISETP.GE.AND P1, PT, R27, R0.reuse, PT ;  /* 0x000000001b00720c */ /* 0x080fe20003f26270 */
[----:B------:R-:W-:Y:S02]  /*2060*/  VIADD R27, R25, 0x1a0 ;  /* 0x000001a0191b7836 */ /* 0x000fe40000000000 */
[----:B------:R-:W-:Y:S01]  /*2070*/  @!P0 STG.E desc[UR8][R22.64+0x280], R16 ;  /* 0x0002801016008986 */ /* 0x000fe2000c101908 */
[-C--:B------:R-:W-:Y:S01]  /*2080*/  ISETP.GE.AND P0, PT, R21, R0.reuse, PT ;  /* 0x000000001500720c */ /* 0x080fe20003f06270 */
[C---:B-1----:R-:W-:Y:S02]  /*2090*/  VIADD R19, R25.reuse, 0x1c0 ;  /* 0x000001c019137836 */ /* 0x042fe40000000000 */
[----:B------:R-:W-:Y:S01]  /*20a0*/  @!P5 STG.E desc[UR8][R22.64+0x380], R14 ;  /* 0x0003800e1600d986 */ /* 0x000fe2000c101908 */
[----:B------:R-:W-:Y:S02]  /*20b0*/  VIADD R21, R25, 0x1e0 ;  /* 0x000001e019157836 */ /* 0x000fe40000000000 */
[-C--:B------:R-:W-:Y:S01]  /*20c0*/  ISETP.GE.AND P5, PT, R19, R0.reuse, PT ;  /* 0x000000001300720c */ /* 0x080fe20003fa6270 */
[----:B------:R1:W-:Y:S01]  /*20d0*/  @!P6 STG.E desc[UR8][R22.64+0x300], R15 ;  /* 0x0003000f1600e986 */ /* 0x0003e2000c101908 */
[----:B0-----:R-:W-:Y:S01]  /*20e0*/  VIADD R17, R25, 0x200 ;  /* 0x0000020019117836 */ /* 0x001fe20000000000 */
[-C--:B------:R-:W-:Y:S01]  /*20f0*/  ISETP.GE.AND P6, PT, R27, R0.reuse, PT ;  /* 0x000000001b00720c */ /* 0x080fe20003fc6270 */
[----:B------:R-:W-:Y:S01]  /*2100*/  VIADD R19, R25, 0x220 ;  /* 0x0000022019137836 */ /* 0x000fe20000000000 */
[----:B------:R0:W-:Y:S01]  /*2110*/  @!P4 STG.E desc[UR8][R22.64+0x400], R13 ;  /* 0x0004000d1600c986 */ /* 0x0001e2000c101908 */
[----:B------:R-:W-:-:S03]  /*2120*/  ISETP.GE.AND P4, PT, R21, R0, PT ;  /* 0x000000001500720c */ /* 0x000fc60003f86270 */
[----:B------:R0:W-:Y:S01]  /*2130*/  @!P3 STG.E desc[UR8][R22.64+0x480], R12 ;  /* 0x0004800c1600b986 */ /* 0x0001e2000c101908 */
[-C--:B------:R-:W-:Y:S01]  /*2140*/  ISETP.GE.AND P3, PT, R17, R0.reuse, PT ;  /* 0x000000001100720c */ /* 0x080fe20003f66270 */
[C---:B-1----:R-:W-:Y:S02]  /*2150*/  VIADD R15, R25.reuse, 0x240 ;  /* 0x00000240190f7836 */ /* 0x042fe40000000000 */
[----:B------:R0:W-:Y:S01]  /*2160*/  @!P2 STG.E desc[UR8][R22.64+0x500], R11 ;  /* 0x0005000b1600a986 */ /* 0x0001e2000c101908 */
[----:B------:R-:W-:Y:S01]  /*2170*/  VIADD R25, R25, 0x260 ;  /* 0x0000026019197836 */ /* 0x000fe20000000000 */
[-C--:B------:R-:W-:Y:S02]  /*2180*/  ISETP.GE.AND P2, PT, R19, R0.reuse, PT ;  /* 0x000000001300720c */ /* 0x080fe40003f46270 */
[----:B------:R0:W-:Y:S01]  /*2190*/  @!P1 STG.E desc[UR8][R22.64+0x580], R10 ;  /* 0x0005800a16009986 */ /* 0x0001e2000c101908 */
[----:B------:R-:W-:-:S03]  /*21a0*/  ISETP.GE.AND P1, PT, R15, R0, PT ;  /* 0x000000000f00720c */ /* 0x000fc60003f26270 */
[----:B------:R0:W-:Y:S01]  /*21b0*/  @!P0 STG.E desc[UR8][R22.64+0x600], R9 ;  /* 0x0006000916008986 */ /* 0x0001e2000c101908 */
[----:B------:R-:W-:-:S03]  /*21c0*/  ISETP.GE.AND P0, PT, R25, R0, PT ;  /* 0x000000001900720c */ /* 0x000fc60003f06270 */
[----:B------:R0:W-:Y:S04]  /*21d0*/  @!P6 STG.E desc[UR8][R22.64+0x680], R8 ;  /* 0x000680081600e986 */ /* 0x0001e8000c101908 */
[----:B------:R0:W-:Y:S04]  /*21e0*/  @!P5 STG.E desc[UR8][R22.64+0x700], R7 ;  /* 0x000700071600d986 */ /* 0x0001e8000c101908 */
[----:B------:R0:W-:Y:S04]  /*21f0*/  @!P4 STG.E desc[UR8][R22.64+0x780], R6 ;  /* 0x000780061600c986 */ /* 0x0001e8000c101908 */
[----:B------:R0:W-:Y:S04]  /*2200*/  @!P3 STG.E desc[UR8][R22.64+0x800], R5 ;  /* 0x000800051600b986 */ /* 0x0001e8000c101908 */
[----:B------:R0:W-:Y:S04]  /*2210*/  @!P2 STG.E desc[UR8][R22.64+0x880], R4 ;  /* 0x000880041600a986 */ /* 0x0001e8000c101908 */
[----:B------:R0:W-:Y:S01]  /*2220*/  @!P1 STG.E desc[UR8][R22.64+0x900], R3 ;  /* 0x0009000316009986 */ /* 0x0001e2000c101908 */
[----:B------:R-:W-:Y:S05]  /*2230*/  @P0 EXIT ;  /* 0x000000000000094d */ /* 0x000fea0003800000 */
[----:B------:R-:W-:Y:S01]  /*2240*/  STG.E desc[UR8][R22.64+0x980], R2 ;  /* 0x0009800216007986 */ /* 0x000fe2000c101908 */
[----:B------:R-:W-:Y:S05]  /*2250*/  EXIT ;  /* 0x000000000000794d */ /* 0x000fea0003800000 */
.L_x_14:
[----:B------:R-:W-:Y:S01]  /*2260*/  IMAD.MOV.U32 R28, RZ, RZ, RZ ;  /* 0x000000ffff1c7224 */ /* 0x000fe200078e00ff */
[C---:B------:R-:W-:Y:S01]  /*2270*/  ISETP.GT.U32.AND P0, PT, R29.reuse, 0x1f, PT ;  /* 0x0000001f1d00780c */ /* 0x040fe20003f04070 */
[----:B------:R-:W-:Y:S05]  /*2280*/  WARPSYNC.ALL ;  /* 0x0000000000007948 */ /* 0x000fea0003800000 */
[----:B------:R-:W-:-:S05]  /*2290*/  IMAD.HI.U32 R6, R29, 0x15555556, R28 ;  /* 0x155555561d067827 */ /* 0x000fca00078e001c */
[----:B------:R-:W-:-:S05]  /*22a0*/  LEA R6, R6, UR6, 0x2 ;  /* 0x0000000606067c11 */ /* 0x000fca000f8e10ff */
[----:B------:R0:W-:Y:S01]  /*22b0*/  STS [R6+0x3410], R23 ;  /* 0x0034101706007388 */ /* 0x0001e20000000800 */
[----:B------:R-:W-:Y:S06]  /*22c0*/  BAR.SYNC.DEFER_BLOCKING 0x0 ;  /* 0x0000000000007b1d */ /* 0x000fec0000010000 */
[----:B------:R-:W-:Y:S05]  /*22d0*/  @P0 BRA `(.L_x_24) ;  /* 0x0000000000e00947 */ /* 0x000fea0003800000 */
[----:B------:R-:W-:Y:S01]  /*22e0*/  IMAD.MOV.U32 R3, RZ, RZ, 0x34 ;  /* 0x00000034ff037424 */ /* 0x000fe200078e00ff */
[----:B------:R-:W-:-:S03]  /*22f0*/  UMOV UR5, 0xffffffff ;  /* 0xffffffff00057882 */ /* 0x000fc60000000000 */
[----:B------:R-:W-:-:S05]  /*2300*/  IMAD R12, R29, R3, UR6 ;  /* 0x000000061d0c7e24 */ /* 0x000fca000f8e0203 */
[----:B------:R-:W-:Y:S04]  /*2310*/  LDS R13, [R12+0x3410] ;  /* 0x003410000c0d7984 */ /* 0x000fe80000000800 */
[----:B------:R-:W-:Y:S04]  /*2320*/  LDS R26, [R12+0x3414] ;  /* 0x003414000c1a7984 */ /* 0x000fe80000000800 */
[----:B------:R-:W1:Y:S04]  /*2330*/  LDS R11, [R12+0x3418] ;  /* 0x003418000c0b7984 */ /* 0x000e680000000800 */
[----:B------:R-:W-:Y:S04]  /*2340*/  LDS R10, [R12+0x341c] ;  /* 0x00341c000c0a7984 */ /* 0x000fe80000000800 */
[----:B------:R-:W2:Y:S04]  /*2350*/  LDS R9, [R12+0x3420] ;  /* 0x003420000c097984 */ /* 0x000ea80000000800 */
[----:B------:R-:W-:Y:S04]  /*2360*/  LDS R8, [R12+0x3424] ;  /* 0x003424000c087984 */ /* 0x000fe80000000800 */
[----:B------:R-:W3:Y:S04]  /*2370*/  LDS R7, [R12+0x3428] ;  /* 0x003428000c077984 */ /* 0x000ee80000000800 */
[----:B------:R-:W-:Y:S04]  /*2380*/  LDS R5, [R12+0x342c] ;  /* 0x00342c000c057984 */ /* 0x000fe80000000800 */
[----:B------:R-:W4:Y:S04]  /*2390*/  LDS R4, [R12+0x3430] ;  /* 0x003430000c047984 */ /* 0x000f280000000800 */
[----:B------:R-:W-:Y:S04]  /*23a0*/  LDS R3, [R12+0x3434] ;  /* 0x003434000c037984 */ /* 0x000fe80000000800 */
[----:B------:R-:W5:Y:S04]  /*23b0*/  LDS R0, [R12+0x3438] ;  /* 0x003438000c007984 */ /* 0x000f680000000800 */
[----:B------:R-:W0:Y:S01]  /*23c0*/  LDS R27, [R12+0x343c] ;  /* 0x00343c000c1b7984 */ /* 0x000e220000000800 */
[----:B-1----:R-:W-:-:S04]  /*23d0*/  IADD3 R19, PT, PT, R11, R26, R13 ;  /* 0x0000001a0b137210 */ /* 0x002fc80007ffe00d */
[----:B--2---:R-:W-:-:S04]  /*23e0*/  IADD3 R19, PT, PT, R9, R19, R10 ;  /* 0x0000001309137210 */ /* 0x004fc80007ffe00a */
[----:B---3--:R-:W-:-:S04]  /*23f0*/  IADD3 R19, PT, PT, R7, R19, R8 ;  /* 0x0000001307137210 */ /* 0x008fc80007ffe008 */
[----:B----4-:R-:W-:-:S04]  /*2400*/  IADD3 R19, PT, PT, R4, R19, R5 ;  /* 0x0000001304137210 */ /* 0x010fc80007ffe005 */
[----:B-----5:R-:W-:-:S05]  /*2410*/  IADD3 R50, PT, PT, R0, R19, R3 ;  /* 0x0000001300327210 */ /* 0x020fca0007ffe003 */
[----:B0-----:R-:W-:Y:S01]  /*2420*/  IMAD.IADD R27, R27, 0x1, R50 ;  /* 0x000000011b1b7824 */ /* 0x001fe200078e0232 */
[----:B------:R-:W-:Y:S06]  /*2430*/  BRA.DIV UR5, `(.L_x_25) ;  /* 0x0000005e05e87947 */ /* 0x000fec000b800000 */
[----:B------:R-:W0:Y:S02]  /*2440*/  SHFL.UP P0, R52, R27, 0x1, RZ ;  /* 0x042000001b347989 */ /* 0x000e2400000000ff */
[----:B0-----:R-:W-:-:S05]  /*2450*/  @P0 IMAD.IADD R52, R27, 0x1, R52 ;  /* 0x000000011b340824 */ /* 0x001fca00078e0234 */
[----:B------:R-:W0:Y:S02]  /*2460*/  SHFL.UP P0, R51, R52, 0x2, RZ ;  /* 0x0440000034337989 */ /* 0x000e2400000000ff */
[----:B0-----:R-:W-:-:S05]  /*2470*/  @P0 IMAD.IADD R51, R52, 0x1, R51 ;  /* 0x0000000134330824 */ /* 0x001fca00078e0233 */
[----:B------:R-:W0:Y:S02]  /*2480*/  SHFL.UP P0, R52, R51, 0x4, RZ ;  /* 0x0480000033347989 */ /* 0x000e2400000000ff */
[----:B0-----:R-:W-:-:S05]  /*2490*/  @P0 IMAD.IADD R52, R51, 0x1, R52 ;  /* 0x0000000133340824 */ /* 0x001fca00078e0234 */
[----:B------:R-:W0:Y:S02]  /*24a0*/  SHFL.UP P0, R53, R52, 0x8, RZ ;  /* 0x0500000034357989 */ /* 0x000e2400000000ff */
[----:B0-----:R-:W-:-:S05]  /*24b0*/  @P0 IMAD.IADD R53, R52, 0x1, R53 ;  /* 0x0000000134350824 */ /* 0x001fca00078e0235 */
[----:B------:R0:W1:Y:S02]  /*24c0*/  SHFL.UP P0, R51, R53, 0x10, RZ ;  /* 0x0600000035337989 */ /* 0x00006400000000ff */
.L_x_120:
[----:B-1----:R-:W-:-:S04]  /*24d0*/  @P0 IMAD.IADD R51, R53, 0x1, R51 ;  /* 0x0000000135330824 */ /* 0x002fc800078e0233 */
[----:B------:R-:W-:-:S04]  /*24e0*/  IMAD.IADD R27, R51, 0x1, -R27 ;  /* 0x00000001331b7824 */ /* 0x000fc800078e0a1b */
[----:B------:R-:W-:Y:S01]  /*24f0*/  IMAD.IADD R13, R13, 0x1, R27 ;  /* 0x000000010d0d7824 */ /* 0x000fe200078e021b */
[----:B------:R1:W-:Y:S03]  /*2500*/  STS [R12+0x3410], R27 ;  /* 0x0034101b0c007388 */ /* 0x0003e60000000800 */
        /* <DEDUP_REMOVED lines=19> */
[----:B------:R1:W-:Y:S04]  /*2640*/  STS [R12+0x3438], R3 ;  /* 0x003438030c007388 */ /* 0x0003e80000000800 */
[----:B------:R1:W-:Y:S02]  /*2650*/  STS [R12+0x343c], R19 ;  /* 0x00343c130c007388 */ /* 0x0003e40000000800 */
.L_x_24:
[----:B------:R-:W-:Y:S05]  /*2660*/  WARPSYNC.ALL ;  /* 0x0000000000007948 */ /* 0x000fea0003800000 */
[----:B------:R-:W-:Y:S01]  /*2670*/  BAR.SYNC.DEFER_BLOCKING 0x0 ;  /* 0x0000000000007b1d */ /* 0x000fe20000010000 */
[----:B------:R-:W-:Y:S02]  /*2680*/  ISETP.NE.AND P0, PT, R24, RZ, PT ;  /* 0x000000ff1800720c */ /* 0x000fe40003f05270 */
[----:B------:R-:W-:-:S03]  /*2690*/  LOP3.LUT R0, R21, 0x80000000, RZ, 0x3c, !PT ;  /* 0x8000000015007812 */ /* 0x000fc600078e3cff */
[----:B------:R-:W-:Y:S01]  /*26a0*/  BSSY.RECONVERGENT B0, `(.L_x_26) ;  /* 0x0000029000007945 */ /* 0x000fe20003800200 */
[----:B------:R-:W-:-:S04]  /*26b0*/  SHF.R.U32.HI R0, RZ, UR11, R0 ;  /* 0x0000000bff007c19 */ /* 0x000fc80008011600 */
[----:B------:R-:W-:Y:S01]  /*26c0*/  LOP3.LUT R0, R0, UR4, RZ, 0x30, !PT ;  /* 0x0000000400007c12 */ /* 0x000fe2000f8e30ff */
[----:B0-----:R-:W0:Y:S02]  /*26d0*/  LDS R6, [R6+0x3410] ;  /* 0x0034100006067984 */ /* 0x001e240000000800 */
[----:B------:R-:W-:Y:S05]  /*26e0*/  @P0 BRA `(.L_x_27) ;  /* 0x0000000000900947 */ /* 0x000fea0003800000 */
[----:B-1----:R-:W0:Y:S04]  /*26f0*/  LDS R13, [R22] ;  /* 0x00000000160d7984 */ /* 0x002e280000000800 */
[----:B------:R-:W1:Y:S04]  /*2700*/  LDS R19, [R22+0x400] ;  /* 0x0004000016137984 */ /* 0x000e680000000800 */
[----:B------:R-:W2:Y:S04]  /*2710*/  LDS R27, [R22+0x800] ;  /* 0x00080000161b7984 */ /* 0x000ea80000000800 */
[----:B------:R-:W3:Y:S04]  /*2720*/  LDS R49, [R22+0xc00] ;  /* 0x000c000016317984 */ /* 0x000ee80000000800 */
[----:B------:R-:W4:Y:S04]  /*2730*/  LDS R51, [R22+0x1000] ;  /* 0x0010000016337984 */ /* 0x000f280000000800 */
[----:B------:R-:W5:Y:S04]  /*2740*/  LDS R53, [R22+0x1400] ;  /* 0x0014000016357984 */ /* 0x000f680000000800 */
[----:B------:R-:W5:Y:S04]  /*2750*/  LDS R4, [R22+0x1800] ;  /* 0x0018000016047984 */ /* 0x000f680000000800 */
[----:B------:R-:W5:Y:S04]  /*2760*/  LDS R11, [R22+0x1c00] ;  /* 0x001c0000160b7984 */ /* 0x000f680000000800 */
[----:B------:R-:W5:Y:S04]  /*2770*/  LDS R3, [R22+0x2000] ;  /* 0x0020000016037984 */ /* 0x000f680000000800 */
[----:B------:R-:W5:Y:S04]  /*2780*/  LDS R9, [R22+0x2400] ;  /* 0x0024000016097984 */ /* 0x000f680000000800 */
[----:B------:R-:W5:Y:S01]  /*2790*/  LDS R7, [R22+0x2800] ;  /* 0x0028000016077984 */ /* 0x000f620000000800 */
[----:B0-----:R-:W-:-:S03]  /*27a0*/  IMAD.IADD R13, R6, 0x1, R13 ;  /* 0x00000001060d7824 */ /* 0x001fc600078e020d */
[----:B------:R-:W0:Y:S01]  /*27b0*/  LDS R5, [R22+0x2c00] ;  /* 0x002c000016057984 */ /* 0x000e220000000800 */
[C---:B-1----:R-:W-:Y:S02]  /*27c0*/  IMAD.IADD R19, R6.reuse, 0x1, R19 ;  /* 0x0000000106137824 */ /* 0x042fe400078e0213 */
[C---:B--2---:R-:W-:Y:S01]  /*27d0*/  IMAD.IADD R27, R6.reuse, 0x1, R27 ;  /* 0x00000001061b7824 */ /* 0x044fe200078e021b */
[----:B------:R2:W-:Y:S01]  /*27e0*/  STS [R22], R13 ;  /* 0x0000000d16007388 */ /* 0x0005e20000000800 */
[----:B---3--:R-:W-:-:S03]  /*27f0*/  IMAD.IADD R49, R6, 0x1, R49 ;  /* 0x0000000106317824 */ /* 0x008fc600078e0231 */
[----:B------:R2:W-:Y:S01]  /*2800*/  STS [R22+0x400], R19 ;  /* 0x0004001316007388 */ /* 0x0005e20000000800 */
[----:B----4-:R-:W-:-:S03]  /*2810*/  IMAD.IADD R51, R6, 0x1, R51 ;  /* 0x0000000106337824 */ /* 0x010fc600078e0233 */
[----:B------:R2:W-:Y:S01]  /*2820*/  STS [R22+0x800], R27 ;  /* 0x0008001b16007388 */ /* 0x0005e20000000800 */
[----:B-----5:R-:W-:-:S03]  /*2830*/  IMAD.IADD R53, R6, 0x1, R53 ;  /* 0x0000000106357824 */ /* 0x020fc600078e0235 */
[----:B------:R2:W-:Y:S01]  /*2840*/  STS [R22+0xc00], R49 ;  /* 0x000c003116007388 */ /* 0x0005e20000000800 */
[----:B------:R-:W-:-:S03]  /*2850*/  IMAD.IADD R4, R6, 0x1, R4 ;  /* 0x0000000106047824 */ /* 0x000fc600078e0204 */
        /* <DEDUP_REMOVED lines=9> */
[----:B0-----:R-:W-:-:S03]  /*28f0*/  IMAD.IADD R5, R6, 0x1, R5 ;  /* 0x0000000106057824 */ /* 0x001fc600078e0205 */
[----:B------:R2:W-:Y:S04]  /*2900*/  STS [R22+0x2400], R9 ;  /* 0x0024000916007388 */ /* 0x0005e80000000800 */
[----:B------:R2:W-:Y:S04]  /*2910*/  STS [R22+0x2800], R7 ;  /* 0x0028000716007388 */ /* 0x0005e80000000800 */
[----:B------:R2:W-:Y:S02]  /*2920*/  STS [R22+0x2c00], R5 ;  /* 0x002c000516007388 */ /* 0x0005e40000000800 */
.L_x_27:
[----:B------:R-:W-:Y:S05]  /*2930*/  BSYNC.RECONVERGENT B0 ;  /* 0x0000000000007941 */ /* 0x000fea0003800200 */
.L_x_26:
[----:B------:R-:W-:Y:S01]  /*2940*/  BAR.SYNC.DEFER_BLOCKING 0x0 ;  /* 0x0000000000007b1d */ /* 0x000fe20000010000 */
[----:B------:R-:W-:Y:S01]  /*2950*/  R2P PR, R0, 0x7f ;  /* 0x0000007f00007804 */ /* 0x000fe20000000000 */
[----:B-12---:R-:W-:-:S04]  /*2960*/  IMAD.MOV.U32 R27, RZ, RZ, RZ ;  /* 0x000000ffff1b7224 */ /* 0x006fc800078e00ff */
[----:B------:R-:W-:Y:S01]  /*2970*/  BSSY.RECONVERGENT B0, `(.L_x_28) ;  /* 0x0000027000007945 */ /* 0x000fe20003800200 */
[----:B------:R-:W1:Y:S07]  /*2980*/  S2R R51, SR_LEMASK ;  /* 0x0000000000337919 */ /* 0x000e6e0000003a00 */
[----:B------:R-:W-:Y:S02]  /*2990*/  VOTE.ANY R3, PT, P0 ;  /* 0x0000000000037806 */ /* 0x000fe400000e0100 */
[----:B------:R-:W-:-:S02]  /*29a0*/  VOTE.ANY R4, PT, P1 ;  /* 0x0000000000047806 */ /* 0x000fc400008e0100 */
[----:B------:R-:W-:Y:S02]  /*29b0*/  @!P0 LOP3.LUT R3, RZ, R3, RZ, 0x33, !PT ;  /* 0x00000003ff038212 */ /* 0x000fe400078e33ff */
[----:B------:R-:W-:Y:S02]  /*29c0*/  VOTE.ANY R8, PT, P2 ;  /* 0x0000000000087806 */ /* 0x000fe400010e0100 */
[----:B------:R-:W-:Y:S02]  /*29d0*/  @!P1 LOP3.LUT R4, RZ, R4, RZ, 0x33, !PT ;  /* 0x00000004ff049212 */ /* 0x000fe400078e33ff */
[----:B------:R-:W-:Y:S02]  /*29e0*/  VOTE.ANY R10, PT, P3 ;  /* 0x00000000000a7806 */ /* 0x000fe400018e0100 */
[----:B------:R-:W-:Y:S02]  /*29f0*/  @!P2 LOP3.LUT R8, RZ, R8, RZ, 0x33, !PT ;  /* 0x00000008ff08a212 */ /* 0x000fe400078e33ff */
[----:B------:R-:W-:-:S02]  /*2a00*/  LOP3.LUT R3, R4, R3, RZ, 0xc0, !PT ;  /* 0x0000000304037212 */ /* 0x000fc400078ec0ff */
[----:B------:R-:W-:Y:S02]  /*2a10*/  @!P3 LOP3.LUT R10, RZ, R10, RZ, 0x33, !PT ;  /* 0x0000000aff0ab212 */ /* 0x000fe400078e33ff */
[----:B------:R-:W-:Y:S02]  /*2a20*/  LOP3.LUT R3, R8, R3, RZ, 0xc0, !PT ;  /* 0x0000000308037212 */ /* 0x000fe400078ec0ff */
[----:B------:R-:W-:Y:S02]  /*2a30*/  VOTE.ANY R4, PT, P4 ;  /* 0x0000000000047806 */ /* 0x000fe400020e0100 */
[----:B------:R-:W-:Y:S02]  /*2a40*/  LOP3.LUT P0, RZ, R0, 0x80, RZ, 0xc0, !PT ;  /* 0x0000008000ff7812 */ /* 0x000fe4000780c0ff */
[----:B------:R-:W-:Y:S02]  /*2a50*/  LOP3.LUT R3, R10, R3, RZ, 0xc0, !PT ;  /* 0x000000030a037212 */ /* 0x000fe400078ec0ff */
[----:B------:R-:W-:-:S02]  /*2a60*/  VOTE.ANY R8, PT, P5 ;  /* 0x0000000000087806 */ /* 0x000fc400028e0100 */
[----:B------:R-:W-:Y:S02]  /*2a70*/  @!P4 LOP3.LUT R4, RZ, R4, RZ, 0x33, !PT ;  /* 0x00000004ff04c212 */ /* 0x000fe400078e33ff */
[----:B------:R-:W-:Y:S02]  /*2a80*/  @!P5 LOP3.LUT R8, RZ, R8, RZ, 0x33, !PT ;  /* 0x00000008ff08d212 */ /* 0x000fe400078e33ff */
[----:B------:R-:W-:Y:S02]  /*2a90*/  LOP3.LUT R3, R4, R3, RZ, 0xc0, !PT ;  /* 0x0000000304037212 */ /* 0x000fe400078ec0ff */
[----:B------:R-:W-:Y:S02]  /*2aa0*/  VOTE.ANY R4, PT, P6 ;  /* 0x0000000000047806 */ /* 0x000fe400030e0100 */
[----:B------:R-:W-:Y:S02]  /*2ab0*/  LOP3.LUT R3, R8, R3, RZ, 0xc0, !PT ;  /* 0x0000000308037212 */ /* 0x000fe400078ec0ff */
[----:B------:R-:W-:-:S02]  /*2ac0*/  VOTE.ANY R8, PT, P0 ;  /* 0x0000000000087806 */ /* 0x000fc400000e0100 */
[----:B------:R-:W-:Y:S02]  /*2ad0*/  @!P6 LOP3.LUT R4, RZ, R4, RZ, 0x33, !PT ;  /* 0x00000004ff04e212 */ /* 0x000fe400078e33ff */
[----:B------:R-:W-:Y:S02]  /*2ae0*/  @!P0 LOP3.LUT R8, RZ, R8, RZ, 0x33, !PT ;  /* 0x00000008ff088212 */ /* 0x000fe400078e33ff */
[----:B------:R-:W-:-:S04]  /*2af0*/  LOP3.LUT R3, R4, R3, RZ, 0xc0, !PT ;  /* 0x0000000304037212 */ /* 0x000fc800078ec0ff */
[----:B------:R-:W-:Y:S01]  /*2b00*/  LOP3.LUT R4, R8, R3, RZ, 0xc0, !PT ;  /* 0x0000000308047212 */ /* 0x000fe200078ec0ff */
[----:B------:R-:W-:Y:S01]  /*2b10*/  IMAD.SHL.U32 R3, R29, 0x20, RZ ;  /* 0x000000201d037824 */ /* 0x000fe200078e00ff */
[----:B------:R-:W-:Y:S02]  /*2b20*/  LOP3.LUT R8, R20, 0x80000000, RZ, 0x3c, !PT ;  /* 0x8000000014087812 */ /* 0x000fe400078e3cff */
[----:B------:R-:W2:Y:S01]  /*2b30*/  FLO.U32 R10, R4 ;  /* 0x00000004000a7300 */ /* 0x000ea200000e0000 */
[----:B-1----:R-:W-:Y:S02]  /*2b40*/  LOP3.LUT R26, R51, R4, RZ, 0xc0, !PT ;  /* 0x00000004331a7212 */ /* 0x002fe400078ec0ff */
[----:B------:R-:W-:Y:S02]  /*2b50*/  LOP3.LUT R3, R3, 0x7c00, RZ, 0xc0, !PT ;  /* 0x00007c0003037812 */ /* 0x000fe400078ec0ff */
[----:B------:R-:W-:-:S03]  /*2b60*/  SHF.R.U32.HI R8, RZ, UR11, R8 ;  /* 0x0000000bff087c19 */ /* 0x000fc60008011608 */
[----:B------:R-:W1:Y:S01]  /*2b70*/  POPC R26, R26 ;  /* 0x0000001a001a7309 */ /* 0x000e620000000000 */
[----:B------:R-:W-:Y:S01]  /*2b80*/  VIADD R5, R3, UR6 ;  /* 0x0000000603057c36 */ /* 0x000fe20008000000 */
[----:B------:R-:W-:Y:S02]  /*2b90*/  LOP3.LUT R8, R8, UR4, RZ, 0x30, !PT ;  /* 0x0000000408087c12 */ /* 0x000fe4000f8e30ff */
[----:B--2---:R-:W-:-:S13]  /*2ba0*/  ISETP.NE.AND P0, PT, R47, R10, PT ;  /* 0x0000000a2f00720c */ /* 0x004fda0003f05270 */
[----:B-1----:R-:W-:Y:S05]  /*2bb0*/  @P0 BRA `(.L_x_29) ;  /* 0x0000000000080947 */ /* 0x002fea0003800000 */
[----:B------:R-:W-:-:S06]  /*2bc0*/  IMAD R27, R0, 0x4, R5 ;  /* 0x00000004001b7824 */ /* 0x000fcc00078e0205 */
[----:B------:R1:W2:Y:S02]  /*2bd0*/  ATOMS.ADD R27, [R27], R26 ;  /* 0x0000001a1b1b738c */ /* 0x0002a40000000000 */
.L_x_29:
[----:B------:R-:W-:Y:S05]  /*2be0*/  BSYNC.RECONVERGENT B0 ;  /* 0x0000000000007941 */ /* 0x000fea0003800200 */
.L_x_28:
[----:B------:R-:W-:Y:S01]  /*2bf0*/  R2P PR, R8, 0x7f ;  /* 0x0000007f08007804 */ /* 0x000fe20000000000 */
[----:B--2---:R2:W3:Y:S01]  /*2c00*/  SHFL.IDX PT, R27, R27, R10, 0x1f ;  /* 0x00001f0a1b1b7589 */ /* 0x0044e200000e0000 */
[----:B------:R-:W-:Y:S01]  /*2c10*/  SHF.R.U32.HI R12, RZ, UR11, R33 ;  /* 0x0000000bff0c7c19 */ /* 0x000fe20008011621 */
[----:B------:R-:W-:Y:S03]  /*2c20*/  BSSY.RECONVERGENT B0, `(.L_x_30) ;  /* 0x0000022000007945 */ /* 0x000fe60003800200 */
[----:B------:R-:W-:-:S07]  /*2c30*/  LOP3.LUT R12, R12, UR4, RZ, 0x30, !PT ;  /* 0x000000040c0c7c12 */ /* 0x000fce000f8e30ff */
[----:B------:R-:W-:Y:S02]  /*2c40*/  VOTE.ANY R0, PT, P0 ;  /* 0x0000000000007806 */ /* 0x000fe400000e0100 */
[----:B------:R-:W-:Y:S02]  /*2c50*/  VOTE.ANY R3, PT, P1 ;  /* 0x0000000000037806 */ /* 0x000fe400008e0100 */
[----:B------:R-:W-:Y:S02]  /*2c60*/  @!P0 LOP3.LUT R0, RZ, R0, RZ, 0x33, !PT ;  /* 0x00000000ff008212 */ /* 0x000fe400078e33ff */
[----:B------:R-:W-:Y:S02]  /*2c70*/  VOTE.ANY R7, PT, P2 ;  /* 0x0000000000077806 */ /* 0x000fe400010e0100 */
[----:B------:R-:W-:Y:S02]  /*2c80*/  @!P1 LOP3.LUT R3, RZ, R3, RZ, 0x33, !PT ;  /* 0x00000003ff039212 */ /* 0x000fe400078e33ff */
[----:B------:R-:W-:-:S02]  /*2c90*/  @!P2 LOP3.LUT R7, RZ, R7, RZ, 0x33, !PT ;  /* 0x00000007ff07a212 */ /* 0x000fc400078e33ff */
[----:B------:R-:W-:Y:S02]  /*2ca0*/  LOP3.LUT R0, R3, R0, RZ, 0xc0, !PT ;  /* 0x0000000003007212 */ /* 0x000fe400078ec0ff */
[----:B------:R-:W-:Y:S02]  /*2cb0*/  VOTE.ANY R3, PT, P3 ;  /* 0x0000000000037806 */ /* 0x000fe400018e0100 */
[----:B------:R-:W-:Y:S02]  /*2cc0*/  LOP3.LUT R0, R7, R0, RZ, 0xc0, !PT ;  /* 0x0000000007007212 */ /* 0x000fe400078ec0ff */
[----:B------:R-:W-:Y:S02]  /*2cd0*/  LOP3.LUT P0, RZ, R8, 0x80, RZ, 0xc0, !PT ;  /* 0x0000008008ff7812 */ /* 0x000fe4000780c0ff */
[----:B------:R-:W-:Y:S02]  /*2ce0*/  VOTE.ANY R7, PT, P4 ;  /* 0x0000000000077806 */ /* 0x000fe400020e0100 */
[----:B------:R-:W-:-:S02]  /*2cf0*/  @!P3 LOP3.LUT R3, RZ, R3, RZ, 0x33, !PT ;  /* 0x00000003ff03b212 */ /* 0x000fc400078e33ff */
[----:B------:R-:W-:Y:S02]  /*2d00*/  @!P4 LOP3.LUT R7, RZ, R7, RZ, 0x33, !PT ;  /* 0x00000007ff07c212 */ /* 0x000fe400078e33ff */
[----:B------:R-:W-:Y:S02]  /*2d10*/  LOP3.LUT R0, R3, R0, RZ, 0xc0, !PT ;  /* 0x0000000003007212 */ /* 0x000fe400078ec0ff */
[----:B------:R-:W-:Y:S02]  /*2d20*/  VOTE.ANY R3, PT, P5 ;  /* 0x0000000000037806 */ /* 0x000fe400028e0100 */
[----:B------:R-:W-:Y:S02]  /*2d30*/  LOP3.LUT R0, R7, R0, RZ, 0xc0, !PT ;  /* 0x0000000007007212 */ /* 0x000fe400078ec0ff */
[----:B------:R-:W-:Y:S02]  /*2d40*/  VOTE.ANY R7, PT, P6 ;  /* 0x0000000000077806 */ /* 0x000fe400030e0100 */
[----:B------:R-:W-:-:S02]  /*2d50*/  @!P5 LOP3.LUT R3, RZ, R3, RZ, 0x33, !PT ;  /* 0x00000003ff03d212 */ /* 0x000fc400078e33ff */
[----:B------:R-:W-:Y:S02]  /*2d60*/  VOTE.ANY R9, PT, P0 ;  /* 0x0000000000097806 */ /* 0x000fe400000e0100 */
[----:B------:R-:W-:Y:S02]  /*2d70*/  @!P6 LOP3.LUT R7, RZ, R7, RZ, 0x33, !PT ;  /* 0x00000007ff07e212 */ /* 0x000fe400078e33ff */
[----:B------:R-:W-:Y:S01]  /*2d80*/  LOP3.LUT R0, R3, R0, RZ, 0xc0, !PT ;  /* 0x0000000003007212 */ /* 0x000fe200078ec0ff */
[----:B------:R-:W-:Y:S01]  /*2d90*/  IMAD.MOV.U32 R3, RZ, RZ, RZ ;  /* 0x000000ffff037224 */ /* 0x000fe200078e00ff */
[----:B------:R-:W-:Y:S02]  /*2da0*/  @!P0 LOP3.LUT R9, RZ, R9, RZ, 0x33, !PT ;  /* 0x00000009ff098212 */ /* 0x000fe400078e33ff */
[----:B------:R-:W-:-:S04]  /*2db0*/  LOP3.LUT R0, R7, R0, RZ, 0xc0, !PT ;  /* 0x0000000007007212 */ /* 0x000fc800078ec0ff */
[----:B------:R-:W-:-:S04]  /*2dc0*/  LOP3.LUT R0, R9, R0, RZ, 0xc0, !PT ;  /* 0x0000000009007212 */ /* 0x000fc800078ec0ff */
[----:B------:R-:W4:Y:S01]  /*2dd0*/  FLO.U32 R50, R0 ;  /* 0x0000000000327300 */ /* 0x000f2200000e0000 */
[----:B------:R-:W-:-:S07]  /*2de0*/  LOP3.LUT R4, R51, R0, RZ, 0xc0, !PT ;  /* 0x0000000033047212 */ /* 0x000fce00078ec0ff */
[----:B------:R-:W0:Y:S01]  /*2df0*/  POPC R4, R4 ;  /* 0x0000000400047309 */ /* 0x000e220000000000 */
[----:B----4-:R-:W-:-:S13]  /*2e00*/  ISETP.NE.AND P0, PT, R47, R50, PT ;  /* 0x000000322f00720c */ /* 0x010fda0003f05270 */
[----:B0-23--:R-:W-:Y:S05]  /*2e10*/  @P0 BRA `(.L_x_31) ;  /* 0x0000000000080947 */ /* 0x00dfea0003800000 */
[----:B------:R-:W-:-:S06]  /*2e20*/  IMAD R3, R8, 0x4, R5 ;  /* 0x0000000408037824 */ /* 0x000fcc00078e0205 */
[----:B------:R0:W2:Y:S02]  /*2e30*/  ATOMS.ADD R3, [R3], R4 ;  /* 0x000000040303738c */ /* 0x0000a40000000000 */
.L_x_31:
[----:B------:R-:W-:Y:S05]  /*2e40*/  BSYNC.RECONVERGENT B0 ;  /* 0x0000000000007941 */ /* 0x000fea0003800200 */
.L_x_30:
[----:B------:R-:W-:Y:S01]  /*2e50*/  R2P PR, R12, 0x7f ;  /* 0x0000007f0c007804 */ /* 0x000fe20000000000 */
[----:B--2---:R2:W3:Y:S01]  /*2e60*/  SHFL.IDX PT, R3, R3, R50, 0x1f ;  /* 0x00001f3203037589 */ /* 0x0044e200000e0000 */
[----:B------:R-:W-:Y:S01]  /*2e70*/  LOP3.LUT R10, R18, 0x80000000, RZ, 0x3c, !PT ;  /* 0x80000000120a7812 */ /* 0x000fe200078e3cff */
[----:B------:R-:W-:Y:S03]  /*2e80*/  BSSY.RECONVERGENT B0, `(.L_x_32) ;  /* 0x0000023000007945 */ /* 0x000fe60003800200 */
[----:B------:R-:W-:-:S04]  /*2e90*/  SHF.R.U32.HI R10, RZ, UR11, R10 ;  /* 0x0000000bff0a7c19 */ /* 0x000fc8000801160a */
[----:B------:R-:W-:-:S03]  /*2ea0*/  LOP3.LUT R10, R10, UR4, RZ, 0x30, !PT ;  /* 0x000000040a0a7c12 */ /* 0x000fc6000f8e30ff */
        /* <DEDUP_REMOVED lines=20> */
[----:B------:R-:W-:Y:S02]  /*2ff0*/  LOP3.LUT R0, R7, R0, RZ, 0xc0, !PT ;  /* 0x0000000007007212 */ /* 0x000fe400078ec0ff */
[----:B------:R-:W-:Y:S02]  /*3000*/  @!P0 LOP3.LUT R11, RZ, R11, RZ, 0x33, !PT ;  /* 0x0000000bff0b8212 */ /* 0x000fe400078e33ff */
[----:B------:R-:W-:Y:S01]  /*3010*/  LOP3.LUT R0, R9, R0, RZ, 0xc0, !PT ;  /* 0x0000000009007212 */ /* 0x000fe200078ec0ff */
[----:B------:R-:W-:-:S03]  /*3020*/  IMAD.MOV.U32 R9, RZ, RZ, RZ ;  /* 0x000000ffff097224 */ /* 0x000fc600078e00ff */
        /* <DEDUP_REMOVED lines=8> */
.L_x_33:
[----:B------:R-:W-:Y:S05]  /*30b0*/  BSYNC.RECONVERGENT B0 ;  /* 0x0000000000007941 */ /* 0x000fea0003800200 */
.L_x_32:
[----:B------:R-:W-:Y:S01]  /*30c0*/  R2P PR, R10, 0x7f ;  /* 0x0000007f0a007804 */ /* 0x000fe20000000000 */
[----:B--2---:R2:W3:Y:S01]  /*30d0*/  SHFL.IDX PT, R8, R9, R8, 0x1f ;  /* 0x00001f0809087589 */ /* 0x0044e200000e0000 */
[----:B------:R-:W-:Y:S01]  /*30e0*/  SHF.R.U32.HI R48, RZ, UR11, R48 ;  /* 0x0000000bff307c19 */ /* 0x000fe20008011630 */
[----:B------:R-:W-:Y:S01]  /*30f0*/  BSSY.RECONVERGENT B0, `(.L_x_34) ;  /* 0x0000022000007945 */ /* 0x000fe20003800200 */
[----:B------:R-:W-:Y:S02]  /*3100*/  IMAD.MOV.U32 R11, RZ, RZ, RZ ;  /* 0x000000ffff0b7224 */ /* 0x000fe400078e00ff */
        /* <DEDUP_REMOVED lines=30> */
[----:B------:R-:W-:-:S05]  /*32f0*/  IMAD R10, R10, 0x4, R5 ;  /* 0x000000040a0a7824 */ /* 0x000fca00078e0205 */
[----:B------:R0:W2:Y:S02]  /*3300*/  ATOMS.ADD R11, [R10], R7 ;  /* 0x000000070a0b738c */ /* 0x0000a40000000000 */
.L_x_35:
[----:B------:R-:W-:Y:S05]  /*3310*/  BSYNC.RECONVERGENT B0 ;  /* 0x0000000000007941 */ /* 0x000fea0003800200 */
.L_x_34:
[----:B------:R-:W-:Y:S01]  /*3320*/  R2P PR, R48, 0x7f ;  /* 0x0000007f30007804 */ /* 0x000fe20000000000 */
[----:B------:R-:W-:Y:S01]  /*3330*/  BSSY.RECONVERGENT B0, `(.L_x_36) ;  /* 0x0000024000007945 */ /* 0x000fe20003800200 */
[----:B------:R-:W-:Y:S01]  /*3340*/  SHF.R.U32.HI R46, RZ, UR11, R46 ;  /* 0x0000000bff2e7c19 */ /* 0x000fe2000801162e */
[----:B------:R-:W-:-:S03]  /*3350*/  IMAD.MOV.U32 R13, RZ, RZ, RZ ;  /* 0x000000ffff0d7224 */ /* 0x000fc600078e00ff */
[----:B------:R-:W-:-:S07]  /*3360*/  LOP3.LUT R46, R46, UR4, RZ, 0x30, !PT ;  /* 0x000000042e2e7c12 */ /* 0x000fce000f8e30ff */
[----:B------:R-:W-:Y:S02]  /*3370*/  VOTE.ANY R9, PT, P0 ;  /* 0x0000000000097806 */ /* 0x000fe400000e0100 */
[----:B0-----:R-:W-:Y:S02]  /*3380*/  VOTE.ANY R10, PT, P1 ;  /* 0x00000000000a7806 */ /* 0x001fe400008e0100 */
[----:B------:R-:W-:Y:S02]  /*3390*/  @!P0 LOP3.LUT R9, RZ, R9, RZ, 0x33, !PT ;  /* 0x00000009ff098212 */ /* 0x000fe400078e33ff */
[----:B------:R-:W-:Y:S02]  /*33a0*/  @!P1 LOP3.LUT R10, RZ, R10, RZ, 0x33, !PT ;  /* 0x0000000aff0a9212 */ /* 0x000fe400078e33ff */
[----:B------:R-:W-:Y:S02]  /*33b0*/  VOTE.ANY R50, PT, P2 ;  /* 0x0000000000327806 */ /* 0x000fe400010e0100 */
[----:B------:R-:W-:-:S02]  /*33c0*/  LOP3.LUT R9, R10, R9, RZ, 0xc0, !PT ;  /* 0x000000090a097212 */ /* 0x000fc400078ec0ff */
[----:B------:R-:W-:Y:S02]  /*33d0*/  VOTE.ANY R10, PT, P3 ;  /* 0x00000000000a7806 */ /* 0x000fe400018e0100 */
[----:B------:R-:W-:Y:S02]  /*33e0*/  @!P2 LOP3.LUT R50, RZ, R50, RZ, 0x33, !PT ;  /* 0x00000032ff32a212 */ /* 0x000fe400078e33ff */
[----:B------:R-:W-:Y:S02]  /*33f0*/  @!P3 LOP3.LUT R10, RZ, R10, RZ, 0x33, !PT ;  /* 0x0000000aff0ab212 */ /* 0x000fe400078e33ff */
[----:B------:R-:W-:Y:S02]  /*3400*/  LOP3.LUT R9, R50, R9, RZ, 0xc0, !PT ;  /* 0x0000000932097212 */ /* 0x000fe400078ec0ff */
[----:B------:R-:W-:Y:S02]  /*3410*/  LOP3.LUT P0, RZ, R48, 0x80, RZ, 0xc0, !PT ;  /* 0x0000008030ff7812 */ /* 0x000fe4000780c0ff */
[----:B------:R-:W-:-:S02]  /*3420*/  VOTE.ANY R50, PT, P4 ;  /* 0x0000000000327806 */ /* 0x000fc400020e0100 */
[----:B------:R-:W-:Y:S02]  /*3430*/  LOP3.LUT R9, R10, R9, RZ, 0xc0, !PT ;  /* 0x000000090a097212 */ /* 0x000fe400078ec0ff */
[----:B------:R-:W-:Y:S02]  /*3440*/  VOTE.ANY R10, PT, P5 ;  /* 0x00000000000a7806 */ /* 0x000fe400028e0100 */
[----:B------:R-:W-:Y:S02]  /*3450*/  @!P4 LOP3.LUT R50, RZ, R50, RZ, 0x33, !PT ;  /* 0x00000032ff32c212 */ /* 0x000fe400078e33ff */
[----:B------:R-:W-:Y:S02]  /*3460*/  @!P5 LOP3.LUT R10, RZ, R10, RZ, 0x33, !PT ;  /* 0x0000000aff0ad212 */ /* 0x000fe400078e33ff */
[----:B------:R-:W-:Y:S02]  /*3470*/  LOP3.LUT R9, R50, R9, RZ, 0xc0, !PT ;  /* 0x0000000932097212 */ /* 0x000fe400078ec0ff */
[----:B------:R-:W-:-:S02]  /*3480*/  VOTE.ANY R50, PT, P6 ;  /* 0x0000000000327806 */ /* 0x000fc400030e0100 */
[----:B------:R-:W-:Y:S02]  /*3490*/  LOP3.LUT R9, R10, R9, RZ, 0xc0, !PT ;  /* 0x000000090a097212 */ /* 0x000fe400078ec0ff */
[----:B------:R-:W-:Y:S02]  /*34a0*/  VOTE.ANY R10, PT, P0 ;  /* 0x00000000000a7806 */ /* 0x000fe400000e0100 */
[----:B------:R-:W-:Y:S02]  /*34b0*/  @!P6 LOP3.LUT R50, RZ, R50, RZ, 0x33, !PT ;  /* 0x00000032ff32e212 */ /* 0x000fe400078e33ff */
[----:B------:R-:W-:Y:S02]  /*34c0*/  @!P0 LOP3.LUT R10, RZ, R10, RZ, 0x33, !PT ;  /* 0x0000000aff0a8212 */ /* 0x000fe400078e33ff */
[----:B------:R-:W-:-:S04]  /*34d0*/  LOP3.LUT R9, R50, R9, RZ, 0xc0, !PT ;  /* 0x0000000932097212 */ /* 0x000fc800078ec0ff */
[----:B------:R-:W-:Y:S02]  /*34e0*/  LOP3.LUT R19, R10, R9, RZ, 0xc0, !PT ;  /* 0x000000090a137212 */ /* 0x000fe400078ec0ff */
[----:B--2---:R0:W2:Y:S02]  /*34f0*/  SHFL.IDX PT, R10, R11, R12, 0x1f ;  /* 0x00001f0c0b0a7589 */ /* 0x0040a400000e0000 */
[----:B------:R-:W3:Y:S01]  /*3500*/  FLO.U32 R50, R19 ;  /* 0x0000001300327300 */ /* 0x000ee200000e0000 */
[----:B------:R-:W-:-:S07]  /*3510*/  LOP3.LUT R9, R51, R19, RZ, 0xc0, !PT ;  /* 0x0000001333097212 */ /* 0x000fce00078ec0ff */
[----:B------:R-:W4:Y:S01]  /*3520*/  POPC R9, R9 ;  /* 0x0000000900097309 */ /* 0x000f220000000000 */
[----:B---3--:R-:W-:-:S13]  /*3530*/  ISETP.NE.AND P0, PT, R47, R50, PT ;  /* 0x000000322f00720c */ /* 0x008fda0003f05270 */
[----:B0-2-4-:R-:W-:Y:S05]  /*3540*/  @P0 BRA `(.L_x_37) ;  /* 0x0000000000080947 */ /* 0x015fea0003800000 */
[----:B------:R-:W-:-:S05]  /*3550*/  IMAD R48, R48, 0x4, R5 ;  /* 0x0000000430307824 */ /* 0x000fca00078e0205 */
[----:B------:R0:W2:Y:S02]  /*3560*/  ATOMS.ADD R13, [R48], R9 ;  /* 0x00000009300d738c */ /* 0x0000a40000000000 */
.L_x_37:
[----:B------:R-:W-:Y:S05]  /*3570*/  BSYNC.RECONVERGENT B0 ;  /* 0x0000000000007941 */ /* 0x000fea0003800200 */
.L_x_36:
[----:B------:R-:W-:Y:S01]  /*3580*/  R2P PR, R46, 0x7f ;  /* 0x0000007f2e007804 */ /* 0x000fe20000000000 */
[----:B------:R-:W-:Y:S01]  /*3590*/  BSSY.RECONVERGENT B0, `(.L_x_38) ;  /* 0x0000024000007945 */ /* 0x000fe20003800200 */
[----:B------:R-:W-:Y:S01]  /*35a0*/  SHF.R.U32.HI R52, RZ, UR11, R45 ;  /* 0x0000000bff347c19 */ /* 0x000fe2000801162d */
[----:B------:R-:W-:-:S03]  /*35b0*/  IMAD.MOV.U32 R19, RZ, RZ, RZ ;  /* 0x000000ffff137224 */ /* 0x000fc600078e00ff */
[----:B------:R-:W-:-:S07]  /*35c0*/  LOP3.LUT R52, R52, UR4, RZ, 0x30, !PT ;  /* 0x0000000434347c12 */ /* 0x000fce000f8e30ff */
[----:B------:R-:W-:Y:S02]  /*35d0*/  VOTE.ANY R11, PT, P0 ;  /* 0x00000000000b7806 */ /* 0x000fe400000e0100 */
[----:B------:R-:W-:Y:S02]  /*35e0*/  VOTE.ANY R12, PT, P1 ;  /* 0x00000000000c7806 */ /* 0x000fe400008e0100 */
[----:B------:R-:W-:Y:S02]  /*35f0*/  @!P0 LOP3.LUT R11, RZ, R11, RZ, 0x33, !PT ;  /* 0x0000000bff0b8212 */ /* 0x000fe400078e33ff */
[----:B------:R-:W-:Y:S02]  /*3600*/  @!P1 LOP3.LUT R12, RZ, R12, RZ, 0x33, !PT ;  /* 0x0000000cff0c9212 */ /* 0x000fe400078e33ff */
[----:B0-----:R-:W-:Y:S02]  /*3610*/  VOTE.ANY R48, PT, P2 ;  /* 0x0000000000307806 */ /* 0x001fe400010e0100 */
[----:B------:R-:W-:-:S02]  /*3620*/  LOP3.LUT R11, R12, R11, RZ, 0xc0, !PT ;  /* 0x0000000b0c0b7212 */ /* 0x000fc400078ec0ff */
[----:B------:R-:W-:Y:S02]  /*3630*/  @!P2 LOP3.LUT R48, RZ, R48, RZ, 0x33, !PT ;  /* 0x00000030ff30a212 */ /* 0x000fe400078e33ff */
[----:B------:R-:W-:Y:S02]  /*3640*/  VOTE.ANY R12, PT, P3 ;  /* 0x00000000000c7806 */ /* 0x000fe400018e0100 */
[----:B------:R-:W-:Y:S02]  /*3650*/  LOP3.LUT R11, R48, R11, RZ, 0xc0, !PT ;  /* 0x0000000b300b7212 */ /* 0x000fe400078ec0ff */
[----:B------:R-:W-:Y:S02]  /*3660*/  @!P3 LOP3.LUT R12, RZ, R12, RZ, 0x33, !PT ;  /* 0x0000000cff0cb212 */ /* 0x000fe400078e33ff */
[----:B------:R-:W-:Y:S02]  /*3670*/  LOP3.LUT P0, RZ, R46, 0x80, RZ, 0xc0, !PT ;  /* 0x000000802eff7812 */ /* 0x000fe4000780c0ff */
[----:B------:R-:W-:-:S02]  /*3680*/  LOP3.LUT R11, R12, R11, RZ, 0xc0, !PT ;  /* 0x0000000b0c0b7212 */ /* 0x000fc400078ec0ff */
[----:B------:R-:W-:Y:S02]  /*3690*/  VOTE.ANY R12, PT, P4 ;  /* 0x00000000000c7806 */ /* 0x000fe400020e0100 */
[----:B------:R-:W-:Y:S02]  /*36a0*/  VOTE.ANY R48, PT, P5 ;  /* 0x0000000000307806 */ /* 0x000fe400028e0100 */
[----:B------:R-:W-:Y:S02]  /*36b0*/  @!P4 LOP3.LUT R12, RZ, R12, RZ, 0x33, !PT ;  /* 0x0000000cff0cc212 */ /* 0x000fe400078e33ff */
[----:B------:R-:W-:Y:S02]  /*36c0*/  @!P5 LOP3.LUT R48, RZ, R48, RZ, 0x33, !PT ;  /* 0x00000030ff30d212 */ /* 0x000fe400078e33ff */
[----:B------:R-:W-:Y:S02]  /*36d0*/  LOP3.LUT R11, R12, R11, RZ, 0xc0, !PT ;  /* 0x0000000b0c0b7212 */ /* 0x000fe400078ec0ff */
[----:B------:R-:W-:-:S02]  /*36e0*/  VOTE.ANY R12, PT, P6 ;  /* 0x00000000000c7806 */ /* 0x000fc400030e0100 */
[----:B------:R-:W-:Y:S02]  /*36f0*/  LOP3.LUT R11, R48, R11, RZ, 0xc0, !PT ;  /* 0x0000000b300b7212 */ /* 0x000fe400078ec0ff */
[----:B------:R-:W-:Y:S02]  /*3700*/  @!P6 LOP3.LUT R12, RZ, R12, RZ, 0x33, !PT ;  /* 0x0000000cff0ce212 */ /* 0x000fe400078e33ff */
[----:B------:R-:W-:Y:S02]  /*3710*/  VOTE.ANY R48, PT, P0 ;  /* 0x0000000000307806 */ /* 0x000fe400000e0100 */
[----:B------:R-:W-:Y:S02]  /*3720*/  LOP3.LUT R11, R12, R11, RZ, 0xc0, !PT ;  /* 0x0000000b0c0b7212 */ /* 0x000fe400078ec0ff */
[----:B------:R-:W-:Y:S01]  /*3730*/  @!P0 LOP3.LUT R48, RZ, R48, RZ, 0x33, !PT ;  /* 0x00000030ff308212 */ /* 0x000fe200078e33ff */
[----:B--2---:R0:W2:Y:S03]  /*3740*/  SHFL.IDX PT, R12, R13, R50, 0x1f ;  /* 0x00001f320d0c7589 */ /* 0x0040a600000e0000 */
[----:B------:R-:W-:-:S04]  /*3750*/  LOP3.LUT R49, R48, R11, RZ, 0xc0, !PT ;  /* 0x0000000b30317212 */ /* 0x000fc800078ec0ff */
[----:B------:R-:W3:Y:S01]  /*3760*/  FLO.U32 R48, R49 ;  /* 0x0000003100307300 */ /* 0x000ee200000e0000 */
[----:B------:R-:W-:-:S07]  /*3770*/  LOP3.LUT R11, R51, R49, RZ, 0xc0, !PT ;  /* 0x00000031330b7212 */ /* 0x000fce00078ec0ff */
[----:B------:R-:W4:Y:S01]  /*3780*/  POPC R11, R11 ;  /* 0x0000000b000b7309 */ /* 0x000f220000000000 */
[----:B---3--:R-:W-:-:S13]  /*3790*/  ISETP.NE.AND P0, PT, R47, R48, PT ;  /* 0x000000302f00720c */ /* 0x008fda0003f05270 */
[----:B0-2-4-:R-:W-:Y:S05]  /*37a0*/  @P0 BRA `(.L_x_39) ;  /* 0x0000000000080947 */ /* 0x015fea0003800000 */
[----:B------:R-:W-:-:S05]  /*37b0*/  IMAD R46, R46, 0x4, R5 ;  /* 0x000000042e2e7824 */ /* 0x000fca00078e0205 */
[----:B------:R0:W2:Y:S02]  /*37c0*/  ATOMS.ADD R19, [R46], R11 ;  /* 0x0000000b2e13738c */ /* 0x0000a40000000000 */
.L_x_39:
[----:B------:R-:W-:Y:S05]  /*37d0*/  BSYNC.RECONVERGENT B0 ;  /* 0x0000000000007941 */ /* 0x000fea0003800200 */
.L_x_38:
[----:B------:R-:W-:Y:S01]  /*37e0*/  R2P PR, R52, 0x7f ;  /* 0x0000007f34007804 */ /* 0x000fe20000000000 */
[----:B--2---:R2:W3:Y:S01]  /*37f0*/  SHFL.IDX PT, R48, R19, R48, 0x1f ;  /* 0x00001f3013307589 */ /* 0x0044e200000e0000 */
[----:B------:R-:W-:Y:S01]  /*3800*/  BSSY.RECONVERGENT B0, `(.L_x_40) ;  /* 0x0000023000007945 */ /* 0x000fe20003800200 */
[----:B------:R-:W-:-:S10]  /*3810*/  IMAD.MOV.U32 R49, RZ, RZ, RZ ;  /* 0x000000ffff317224 */ /* 0x000fd400078e00ff */
[----:B------:R-:W-:Y:S02]  /*3820*/  VOTE.ANY R13, PT, P0 ;  /* 0x00000000000d7806 */ /* 0x000fe400000e0100 */
[----:B0-----:R-:W-:Y:S02]  /*3830*/  VOTE.ANY R46, PT, P1 ;  /* 0x00000000002e7806 */ /* 0x001fe400008e0100 */
[----:B------:R-:W-:Y:S02]  /*3840*/  @!P0 LOP3.LUT R13, RZ, R13, RZ, 0x33, !PT ;  /* 0x0000000dff0d8212 */ /* 0x000fe400078e33ff */
[----:B------:R-:W-:Y:S02]  /*3850*/  @!P1 LOP3.LUT R46, RZ, R46, RZ, 0x33, !PT ;  /* 0x0000002eff2e9212 */ /* 0x000fe400078e33ff */
[----:B------:R-:W-:Y:S02]  /*3860*/  LOP3.LUT P0, RZ, R52, 0x80, RZ, 0xc0, !PT ;  /* 0x0000008034ff7812 */ /* 0x000fe4000780c0ff */
[----:B------:R-:W-:-:S02]  /*3870*/  LOP3.LUT R13, R46, R13, RZ, 0xc0, !PT ;  /* 0x0000000d2e0d7212 */ /* 0x000fc400078ec0ff */
[----:B------:R-:W-:-:S04]  /*3880*/  VOTE.ANY R46, PT, P2 ;  /* 0x00000000002e7806 */ /* 0x000fc800010e0100 */
[----:B------:R-:W-:-:S04]  /*3890*/  @!P2 LOP3.LUT R46, RZ, R46, RZ, 0x33, !PT ;  /* 0x0000002eff2ea212 */ /* 0x000fc800078e33ff */
[----:B------:R-:W-:Y:S02]  /*38a0*/  LOP3.LUT R13, R46, R13, RZ, 0xc0, !PT ;  /* 0x0000000d2e0d7212 */ /* 0x000fe400078ec0ff */
        /* <DEDUP_REMOVED lines=15> */
[----:B------:R-:W-:Y:S02]  /*39a0*/  SHF.R.U32.HI R13, RZ, UR11, R44 ;  /* 0x0000000bff0d7c19 */ /* 0x000fe4000801162c */
[----:B------:R-:W0:Y:S01]  /*39b0*/  FLO.U32 R45, R50 ;  /* 0x00000032002d7300 */ /* 0x000e2200000e0000 */
[----:B------:R-:W-:Y:S02]  /*39c0*/  LOP3.LUT R46, R51, R50, RZ, 0xc0, !PT ;  /* 0x00000032332e7212 */ /* 0x000fe400078ec0ff */
[----:B------:R-:W-:-:S05]  /*39d0*/  LOP3.LUT R13, R13, UR4, RZ, 0x30, !PT ;  /* 0x000000040d0d7c12 */ /* 0x000fca000f8e30ff */
[----:B------:R-:W4:Y:S01]  /*39e0*/  POPC R46, R46 ;  /* 0x0000002e002e7309 */ /* 0x000f220000000000 */
[----:B0-----:R-:W-:-:S13]  /*39f0*/  ISETP.NE.AND P0, PT, R47, R45, PT ;  /* 0x0000002d2f00720c */ /* 0x001fda0003f05270 */
[----:B--234-:R-:W-:Y:S05]  /*3a00*/  @P0 BRA `(.L_x_41) ;  /* 0x0000000000080947 */ /* 0x01cfea0003800000 */
[----:B------:R-:W-:-:S06]  /*3a10*/  IMAD R49, R52, 0x4, R5 ;  /* 0x0000000434317824 */ /* 0x000fcc00078e0205 */
[----:B------:R0:W2:Y:S02]  /*3a20*/  ATOMS.ADD R49, [R49], R46 ;  /* 0x0000002e3131738c */ /* 0x0000a40000000000 */
.L_x_41:
[----:B------:R-:W-:Y:S05]  /*3a30*/  BSYNC.RECONVERGENT B0 ;  /* 0x0000000000007941 */ /* 0x000fea0003800200 */
.L_x_40:
        /* <DEDUP_REMOVED lines=37> */
.L_x_43:
[----:B------:R-:W-:Y:S05]  /*3c90*/  BSYNC.RECONVERGENT B0 ;  /* 0x0000000000007941 */ /* 0x000fea0003800200 */
.L_x_42:
[----:B------:R-:W-:Y:S01]  /*3ca0*/  R2P PR, R52, 0x7f ;  /* 0x0000007f34007804 */ /* 0x000fe20000000000 */
[----:B------:R-:W-:Y:S01]  /*3cb0*/  IMAD.IADD R27, R26, 0x1, R27 ;  /* 0x000000011a1b7824 */ /* 0x000fe200078e021b */
[----:B------:R-:W-:Y:S01]  /*3cc0*/  BSSY.RECONVERGENT B0, `(.L_x_44) ;  /* 0x0000025000007945 */ /* 0x000fe20003800200 */
[----:B-12---:R1:W2:Y:S10]  /*3cd0*/  SHFL.IDX PT, R26, R50, R53, 0x1f ;  /* 0x00001f35321a7589 */ /* 0x0062b400000e0000 */
[----:B0-----:R-:W-:Y:S01]  /*3ce0*/  VOTE.ANY R13, PT, P0 ;  /* 0x00000000000d7806 */ /* 0x001fe200000e0100 */
[----:B-1----:R-:W0:Y:S01]  /*3cf0*/  S2R R53, SR_LEMASK ;  /* 0x0000000000357919 */ /* 0x002e220000003a00 */
[----:B------:R-:W-:Y:S01]  /*3d00*/  VOTE.ANY R19, PT, P1 ;  /* 0x0000000000137806 */ /* 0x000fe200008e0100 */
[----:B------:R-:W-:Y:S01]  /*3d10*/  IMAD.MOV.U32 R50, RZ, RZ, RZ ;  /* 0x000000ffff327224 */ /* 0x000fe200078e00ff */
[----:B------:R-:W-:-:S02]  /*3d20*/  @!P0 LOP3.LUT R13, RZ, R13, RZ, 0x33, !PT ;  /* 0x0000000dff0d8212 */ /* 0x000fc400078e33ff */
[----:B------:R-:W-:Y:S02]  /*3d30*/  @!P1 LOP3.LUT R19, RZ, R19, RZ, 0x33, !PT ;  /* 0x00000013ff139212 */ /* 0x000fe400078e33ff */
[----:B------:R-:W-:Y:S02]  /*3d40*/  LOP3.LUT P0, RZ, R52, 0x80, RZ, 0xc0, !PT ;  /* 0x0000008034ff7812 */ /* 0x000fe4000780c0ff */
[----:B------:R-:W-:Y:S02]  /*3d50*/  LOP3.LUT R13, R19, R13, RZ, 0xc0, !PT ;  /* 0x0000000d130d7212 */ /* 0x000fe400078ec0ff */
[----:B------:R-:W-:-:S04]  /*3d60*/  VOTE.ANY R19, PT, P2 ;  /* 0x0000000000137806 */ /* 0x000fc800010e0100 */
[----:B------:R-:W-:-:S04]  /*3d70*/  @!P2 LOP3.LUT R19, RZ, R19, RZ, 0x33, !PT ;  /* 0x00000013ff13a212 */ /* 0x000fc800078e33ff */
[----:B------:R-:W-:Y:S02]  /*3d80*/  LOP3.LUT R13, R19, R13, RZ, 0xc0, !PT ;  /* 0x0000000d130d7212 */ /* 0x000fe400078ec0ff */
[----:B------:R-:W-:Y:S02]  /*3d90*/  VOTE.ANY R19, PT, P3 ;  /* 0x0000000000137806 */ /* 0x000fe400018e0100 */
[----:B------:R-:W-:Y:S02]  /*3da0*/  VOTE.ANY R51, PT, P0 ;  /* 0x0000000000337806 */ /* 0x000fe400000e0100 */
[----:B------:R-:W-:Y:S02]  /*3db0*/  @!P3 LOP3.LUT R19, RZ, R19, RZ, 0x33, !PT ;  /* 0x00000013ff13b212 */ /* 0x000fe400078e33ff */
[----:B------:R-:W-:Y:S02]  /*3dc0*/  @!P0 LOP3.LUT R51, RZ, R51, RZ, 0x33, !PT ;  /* 0x00000033ff338212 */ /* 0x000fe400078e33ff */
        /* <DEDUP_REMOVED lines=11> */
[----:B------:R-:W-:Y:S02]  /*3e80*/  LOP3.LUT R51, R51, R13, RZ, 0xc0, !PT ;  /* 0x0000000d33337212 */ /* 0x000fe400078ec0ff */
[----:B------:R-:W-:Y:S02]  /*3e90*/  LOP3.LUT R19, R19, UR4, RZ, 0x30, !PT ;  /* 0x0000000413137c12 */ /* 0x000fe4000f8e30ff */
[----:B------:R-:W1:Y:S01]  /*3ea0*/  FLO.U32 R49, R51 ;  /* 0x0000003300317300 */ /* 0x000e6200000e0000 */
[----:B0-----:R-:W-:-:S07]  /*3eb0*/  LOP3.LUT R13, R53, R51, RZ, 0xc0, !PT ;  /* 0x00000033350d7212 */ /* 0x001fce00078ec0ff */
[----:B------:R-:W0:Y:S01]  /*3ec0*/  POPC R13, R13 ;  /* 0x0000000d000d7309 */ /* 0x000e220000000000 */
[----:B-1----:R-:W-:-:S13]  /*3ed0*/  ISETP.NE.AND P0, PT, R47, R49, PT ;  /* 0x000000312f00720c */ /* 0x002fda0003f05270 */
[----:B0-2---:R-:W-:Y:S05]  /*3ee0*/  @P0 BRA `(.L_x_45) ;  /* 0x0000000000080947 */ /* 0x005fea0003800000 */
[----:B------:R-:W-:-:S06]  /*3ef0*/  IMAD R50, R52, 0x4, R5 ;  /* 0x0000000434327824 */ /* 0x000fcc00078e0205 */
[----:B------:R0:W1:Y:S02]  /*3f00*/  ATOMS.ADD R50, [R50], R13 ;  /* 0x0000000d3232738c */ /* 0x0000640000000000 */
.L_x_45:
[----:B------:R-:W-:Y:S05]  /*3f10*/  BSYNC.RECONVERGENT B0 ;  /* 0x0000000000007941 */ /* 0x000fea0003800200 */
.L_x_44:
[----:B------:R-:W-:Y:S01]  /*3f20*/  R2P PR, R19, 0x7f ;  /* 0x0000007f13007804 */ /* 0x000fe20000000000 */
[----:B------:R-:W-:Y:S01]  /*3f30*/  IMAD.IADD R4, R4, 0x1, R3 ;  /* 0x0000000104047824 */ /* 0x000fe200078e0203 */
[----:B------:R-:W-:Y:S01]  /*3f40*/  BSSY.RECONVERGENT B0, `(.L_x_46) ;  /* 0x0000025000007945 */ /* 0x000fe20003800200 */
[----:B------:R-:W-:Y:S01]  /*3f50*/  IMAD.IADD R8, R0, 0x1, R8 ;  /* 0x0000000100087824 */ /* 0x000fe200078e0208 */
[----:B------:R-:W-:-:S09]  /*3f60*/  SHF.R.U32.HI R0, RZ, UR11, R41 ;  /* 0x0000000bff007c19 */ /* 0x000fd20008011629 */
        /* <DEDUP_REMOVED lines=23> */
[----:B-1----:R1:W2:Y:S02]  /*40e0*/  SHFL.IDX PT, R51, R50, R49, 0x1f ;  /* 0x00001f3132337589 */ /* 0x0022a400000e0000 */
[----:B------:R-:W-:-:S04]  /*40f0*/  LOP3.LUT R52, R3, R52, RZ, 0xc0, !PT ;  /* 0x0000003403347212 */ /* 0x000fc800078ec0ff */
[----:B------:R-:W3:Y:S01]  /*4100*/  FLO.U32 R3, R52 ;  /* 0x0000003400037300 */ /* 0x000ee200000e0000 */
[----:B------:R-:W-:Y:S02]  /*4110*/  LOP3.LUT R53, R53, R52, RZ, 0xc0, !PT ;  /* 0x0000003435357212 */ /* 0x000fe400078ec0ff */
[----:B-1----:R-:W-:Y:S01]  /*4120*/  LOP3.LUT R50, R0, UR4, RZ, 0x30, !PT ;  /* 0x0000000400327c12 */ /* 0x002fe2000f8e30ff */
[----:B------:R-:W-:-:S04]  /*4130*/  IMAD.MOV.U32 R0, RZ, RZ, RZ ;  /* 0x000000ffff007224 */ /* 0x000fc800078e00ff */
[----:B------:R1:W4:Y:S01]  /*4140*/  POPC R49, R53 ;  /* 0x0000003500317309 */ /* 0x0003220000000000 */
[----:B---3--:R-:W-:-:S13]  /*4150*/  ISETP.NE.AND P0, PT, R47, R3, PT ;  /* 0x000000032f00720c */ /* 0x008fda0003f05270 */
[----:B-12-4-:R-:W-:Y:S05]  /*4160*/  @P0 BRA `(.L_x_47) ;  /* 0x0000000000080947 */ /* 0x016fea0003800000 */
[----:B------:R-:W-:-:S06]  /*4170*/  IMAD R0, R19, 0x4, R5 ;  /* 0x0000000413007824 */ /* 0x000fcc00078e0205 */
[----:B------:R1:W2:Y:S02]  /*4180*/  ATOMS.ADD R0, [R0], R49 ;  /* 0x000000310000738c */ /* 0x0002a40000000000 */
.L_x_47:
[----:B------:R-:W-:Y:S05]  /*4190*/  BSYNC.RECONVERGENT B0 ;  /* 0x0000000000007941 */ /* 0x000fea0003800200 */
.L_x_46:
[----:B------:R-:W-:Y:S01]  /*41a0*/  R2P PR, R50, 0x7f ;  /* 0x0000007f32007804 */ /* 0x000fe20000000000 */
[----:B------:R-:W3:Y:S01]  /*41b0*/  S2R R53, SR_LEMASK ;  /* 0x0000000000357919 */ /* 0x000ee20000003a00 */
[----:B------:R-:W-:Y:S01]  /*41c0*/  IMAD.IADD R10, R7, 0x1, R10 ;  /* 0x00000001070a7824 */ /* 0x000fe200078e020a */
[----:B------:R-:W-:Y:S01]  /*41d0*/  BSSY.RECONVERGENT B0, `(.L_x_48) ;  /* 0x0000025000007945 */ /* 0x000fe20003800200 */
[----:B------:R-:W-:Y:S01]  /*41e0*/  IMAD.IADD R12, R9, 0x1, R12 ;  /* 0x00000001090c7824 */ /* 0x000fe200078e020c */
[----:B------:R-:W-:-:S04]  /*41f0*/  SHF.R.U32.HI R9, RZ, UR11, R40 ;  /* 0x0000000bff097c19 */ /* 0x000fc80008011628 */
[----:B------:R-:W-:-:S04]  /*4200*/  LOP3.LUT R9, R9, UR4, RZ, 0x30, !PT ;  /* 0x0000000409097c12 */ /* 0x000fc8000f8e30ff */
        /* <DEDUP_REMOVED lines=23> */
[----:B--2---:R2:W4:Y:S02]  /*4380*/  SHFL.IDX PT, R19, R0, R3, 0x1f ;  /* 0x00001f0300137589 */ /* 0x00452400000e0000 */
[----:B------:R-:W-:-:S04]  /*4390*/  LOP3.LUT R52, R7, R52, RZ, 0xc0, !PT ;  /* 0x0000003407347212 */ /* 0x000fc800078ec0ff */
[----:B------:R-:W5:Y:S01]  /*43a0*/  FLO.U32 R7, R52 ;  /* 0x0000003400077300 */ /* 0x000f6200000e0000 */
[----:B---3--:R-:W-:Y:S01]  /*43b0*/  LOP3.LUT R53, R53, R52, RZ, 0xc0, !PT ;  /* 0x0000003435357212 */ /* 0x008fe200078ec0ff */
[----:B--2---:R-:W-:-:S06]  /*43c0*/  IMAD.MOV.U32 R0, RZ, RZ, RZ ;  /* 0x000000ffff007224 */ /* 0x004fcc00078e00ff */
[----:B------:R2:W3:Y:S01]  /*43d0*/  POPC R3, R53 ;  /* 0x0000003500037309 */ /* 0x0004e20000000000 */
[----:B-----5:R-:W-:-:S13]  /*43e0*/  ISETP.NE.AND P0, PT, R47, R7, PT ;  /* 0x000000072f00720c */ /* 0x020fda0003f05270 */
[----:B--234-:R-:W-:Y:S05]  /*43f0*/  @P0 BRA `(.L_x_49) ;  /* 0x0000000000080947 */ /* 0x01cfea0003800000 */
[----:B------:R-:W-:-:S06]  /*4400*/  IMAD R0, R50, 0x4, R5 ;  /* 0x0000000432007824 */ /* 0x000fcc00078e0205 */
[----:B------:R2:W3:Y:S02]  /*4410*/  ATOMS.ADD R0, [R0], R3 ;  /* 0x000000030000738c */ /* 0x0004e40000000000 */
.L_x_49:
[----:B------:R-:W-:Y:S05]  /*4420*/  BSYNC.RECONVERGENT B0 ;  /* 0x0000000000007941 */ /* 0x000fea0003800200 */
.L_x_48:
[----:B------:R-:W-:Y:S01]  /*4430*/  R2P PR, R9, 0x7f ;  /* 0x0000007f09007804 */ /* 0x000fe20000000000 */
[----:B------:R-:W-:Y:S01]  /*4440*/  IMAD.IADD R48, R11, 0x1, R48 ;  /* 0x000000010b307824 */ /* 0x000fe200078e0230 */
[----:B------:R-:W4:Y:S01]  /*4450*/  S2R R53, SR_LEMASK ;  /* 0x0000000000357919 */ /* 0x000f220000003a00 */
[----:B------:R-:W-:Y:S01]  /*4460*/  IMAD.IADD R45, R46, 0x1, R45 ;  /* 0x000000012e2d7824 */ /* 0x000fe200078e022d */
[----:B------:R-:W-:Y:S01]  /*4470*/  SHF.R.U32.HI R46, RZ, UR11, R39 ;  /* 0x0000000bff2e7c19 */ /* 0x000fe20008011627 */
[----:B------:R-:W-:Y:S03]  /*4480*/  BSSY.RECONVERGENT B0, `(.L_x_50) ;  /* 0x0000023000007945 */ /* 0x000fe60003800200 */
[----:B------:R-:W-:-:S05]  /*4490*/  LOP3.LUT R46, R46, UR4, RZ, 0x30, !PT ;  /* 0x000000042e2e7c12 */ /* 0x000fca000f8e30ff */
        /* <DEDUP_REMOVED lines=23> */
[----:B---3--:R3:W0:Y:S02]  /*4610*/  SHFL.IDX PT, R50, R0, R7, 0x1f ;  /* 0x00001f0700327589 */ /* 0x00862400000e0000 */
[----:B------:R-:W-:-:S04]  /*4620*/  LOP3.LUT R52, R52, R11, RZ, 0xc0, !PT ;  /* 0x0000000b34347212 */ /* 0x000fc800078ec0ff */
[----:B------:R-:W5:Y:S01]  /*4630*/  FLO.U32 R11, R52 ;  /* 0x00000034000b7300 */ /* 0x000f6200000e0000 */
[----:B----4-:R-:W-:Y:S01]  /*4640*/  LOP3.LUT R53, R53, R52, RZ, 0xc0, !PT ;  /* 0x0000003435357212 */ /* 0x010fe200078ec0ff */
[----:B---3--:R-:W-:-:S06]  /*4650*/  IMAD.MOV.U32 R0, RZ, RZ, RZ ;  /* 0x000000ffff007224 */ /* 0x008fcc00078e00ff */
[----:B------:R3:W4:Y:S01]  /*4660*/  POPC R7, R53 ;  /* 0x0000003500077309 */ /* 0x0007220000000000 */
[----:B-----5:R-:W-:-:S13]  /*4670*/  ISETP.NE.AND P0, PT, R47, R11, PT ;  /* 0x0000000b2f00720c */ /* 0x020fda0003f05270 */
[----:B0--34-:R-:W-:Y:S05]  /*4680*/  @P0 BRA `(.L_x_51) ;  /* 0x0000000000080947 */ /* 0x019fea0003800000 */
[----:B------:R-:W-:-:S06]  /*4690*/  IMAD R0, R9, 0x4, R5 ;  /* 0x0000000409007824 */ /* 0x000fcc00078e0205 */
[----:B------:R0:W3:Y:S02]  /*46a0*/  ATOMS.ADD R0, [R0], R7 ;  /* 0x000000070000738c */ /* 0x0000e40000000000 */
.L_x_51:
[----:B------:R-:W-:Y:S05]  /*46b0*/  BSYNC.RECONVERGENT B0 ;  /* 0x0000000000007941 */ /* 0x000fea0003800200 */
.L_x_50:
        /* <DEDUP_REMOVED lines=40> */
.L_x_53:
[----:B------:R-:W-:Y:S05]  /*4940*/  BSYNC.RECONVERGENT B0 ;  /* 0x0000000000007941 */ /* 0x000fea0003800200 */
.L_x_52:
[----:B------:R-:W-:Y:S01]  /*4950*/  R2P PR, R13, 0x7f ;  /* 0x0000007f0d007804 */ /* 0x000fe20000000000 */
[----:B------:R-:W-:Y:S01]  /*4960*/  IMAD.IADD R19, R49, 0x1, R19 ;  /* 0x0000000131137824 */ /* 0x000fe200078e0213 */
[----:B------:R-:W2:Y:S01]  /*4970*/  S2R R53, SR_LEMASK ;  /* 0x0000000000357919 */ /* 0x000ea20000003a00 */
[----:B------:R-:W-:Y:S01]  /*4980*/  IMAD.IADD R50, R3, 0x1, R50 ;  /* 0x0000000103327824 */ /* 0x000fe200078e0232 */
[----:B------:R-:W-:Y:S09]  /*4990*/  BSSY.RECONVERGENT B0, `(.L_x_54) ;  /* 0x0000024000007945 */ /* 0x000ff20003800200 */
[----:B------:R-:W-:-:S02]  /*49a0*/  VOTE.ANY R46, PT, P0 ;  /* 0x00000000002e7806 */ /* 0x000fc400000e0100 */
[----:B-1----:R-:W-:Y:S02]  /*49b0*/  VOTE.ANY R49, PT, P1 ;  /* 0x0000000000317806 */ /* 0x002fe400008e0100 */
[----:B------:R-:W-:Y:S02]  /*49c0*/  @!P0 LOP3.LUT R46, RZ, R46, RZ, 0x33, !PT ;  /* 0x0000002eff2e8212 */ /* 0x000fe400078e33ff */
[----:B------:R-:W-:Y:S02]  /*49d0*/  @!P1 LOP3.LUT R49, RZ, R49, RZ, 0x33, !PT ;  /* 0x00000031ff319212 */ /* 0x000fe400078e33ff */
[----:B------:R-:W-:Y:S02]  /*49e0*/  LOP3.LUT P0, RZ, R13, 0x80, RZ, 0xc0, !PT ;  /* 0x000000800dff7812 */ /* 0x000fe4000780c0ff */
        /* <DEDUP_REMOVED lines=19> */
[----:B---3--:R1:W3:Y:S02]  /*4b20*/  SHFL.IDX PT, R49, R0, R9, 0x1f ;  /* 0x00001f0900317589 */ /* 0x0082e400000e0000 */
[----:B------:R-:W4:Y:S01]  /*4b30*/  FLO.U32 R46, R52 ;  /* 0x00000034002e7300 */ /* 0x000f2200000e0000 */
[----:B--2---:R-:W-:Y:S02]  /*4b40*/  LOP3.LUT R3, R53, R52, RZ, 0xc0, !PT ;  /* 0x0000003435037212 */ /* 0x004fe400078ec0ff */
[----:B------:R-:W-:-:S05]  /*4b50*/  SHF.R.U32.HI R53, RZ, UR11, R37 ;  /* 0x0000000bff357c19 */ /* 0x000fca0008011625 */
[----:B------:R-:W2:Y:S01]  /*4b60*/  POPC R3, R3 ;  /* 0x0000000300037309 */ /* 0x000ea20000000000 */
[----:B-1----:R-:W-:Y:S01]  /*4b70*/  LOP3.LUT R0, R53, UR4, RZ, 0x30, !PT ;  /* 0x0000000435007c12 */ /* 0x002fe2000f8e30ff */
[----:B------:R-:W-:Y:S01]  /*4b80*/  IMAD.MOV.U32 R9, RZ, RZ, RZ ;  /* 0x000000ffff097224 */ /* 0x000fe200078e00ff */
[----:B----4-:R-:W-:-:S13]  /*4b90*/  ISETP.NE.AND P0, PT, R47, R46, PT ;  /* 0x0000002e2f00720c */ /* 0x010fda0003f05270 */
[----:B--23--:R-:W-:Y:S05]  /*4ba0*/  @P0 BRA `(.L_x_55) ;  /* 0x0000000000080947 */ /* 0x00cfea0003800000 */
[----:B------:R-:W-:-:S05]  /*4bb0*/  IMAD R52, R13, 0x4, R5 ;  /* 0x000000040d347824 */ /* 0x000fca00078e0205 */
[----:B------:R1:W2:Y:S02]  /*4bc0*/  ATOMS.ADD R9, [R52], R3 ;  /* 0x000000033409738c */ /* 0x0002a40000000000 */
.L_x_55:
[----:B------:R-:W-:Y:S05]  /*4bd0*/  BSYNC.RECONVERGENT B0 ;  /* 0x0000000000007941 */ /* 0x000fea0003800200 */
.L_x_54:
[----:B------:R-:W-:Y:S01]  /*4be0*/  R2P PR, R0, 0x7f ;  /* 0x0000007f00007804 */ /* 0x000fe20000000000 */
[----:B------:R-:W3:Y:S01]  /*4bf0*/  S2R R53, SR_LEMASK ;  /* 0x0000000000357919 */ /* 0x000ee20000003a00 */
[----:B------:R-:W-:Y:S01]  /*4c00*/  IMAD.IADD R44, R7, 0x1, R44 ;  /* 0x00000001072c7824 */ /* 0x000fe200078e022c */
[----:B------:R-:W-:Y:S01]  /*4c10*/  BSSY.RECONVERGENT B0, `(.L_x_56) ;  /* 0x0000025000007945 */ /* 0x000fe20003800200 */
[----:B0-----:R-:W-:Y:S01]  /*4c20*/  IMAD.IADD R11, R11, 0x1, R49 ;  /* 0x000000010b0b7824 */ /* 0x001fe200078e0231 */
[----:B--2---:R0:W2:Y:S08]  /*4c30*/  SHFL.IDX PT, R46, R9, R46, 0x1f ;  /* 0x00001f2e092e7589 */ /* 0x0040b000000e0000 */
        /* <DEDUP_REMOVED lines=21> */
[----:B------:R-:W-:Y:S02]  /*4d90*/  VOTE.ANY R52, PT, P0 ;  /* 0x0000000000347806 */ /* 0x000fe400000e0100 */
[----:B------:R-:W-:Y:S02]  /*4da0*/  SHF.R.U32.HI R13, RZ, UR11, R36 ;  /* 0x0000000bff0d7c19 */ /* 0x000fe40008011624 */
[----:B------:R-:W-:Y:S02]  /*4db0*/  @!P0 LOP3.LUT R52, RZ, R52, RZ, 0x33, !PT ;  /* 0x00000034ff348212 */ /* 0x000fe400078e33ff */
[----:B------:R-:W-:Y:S02]  /*4dc0*/  LOP3.LUT R13, R13, UR4, RZ, 0x30, !PT ;  /* 0x000000040d0d7c12 */ /* 0x000fe4000f8e30ff */
[----:B------:R-:W-:-:S04]  /*4dd0*/  LOP3.LUT R7, R52, R7, RZ, 0xc0, !PT ;  /* 0x0000000734077212 */ /* 0x000fc800078ec0ff */
[----:B------:R-:W1:Y:S01]  /*4de0*/  FLO.U32 R52, R7 ;  /* 0x0000000700347300 */ /* 0x000e6200000e0000 */
[----:B---3--:R-:W-:Y:S01]  /*4df0*/  LOP3.LUT R49, R53, R7, RZ, 0xc0, !PT ;  /* 0x0000000735317212 */ /* 0x008fe200078ec0ff */
[----:B------:R-:W-:-:S06]  /*4e00*/  IMAD.MOV.U32 R53, RZ, RZ, RZ ;  /* 0x000000ffff357224 */ /* 0x000fcc00078e00ff */
[----:B------:R-:W3:Y:S01]  /*4e10*/  POPC R49, R49 ;  /* 0x0000003100317309 */ /* 0x000ee20000000000 */
[----:B-1----:R-:W-:-:S13]  /*4e20*/  ISETP.NE.AND P0, PT, R47, R52, PT ;  /* 0x000000342f00720c */ /* 0x002fda0003f05270 */
[----:B0-23--:R-:W-:Y:S05]  /*4e30*/  @P0 BRA `(.L_x_57) ;  /* 0x0000000000080947 */ /* 0x00dfea0003800000 */
[----:B------:R-:W-:-:S05]  /*4e40*/  IMAD R0, R0, 0x4, R5 ;  /* 0x0000000400007824 */ /* 0x000fca00078e0205 */
[----:B------:R0:W1:Y:S02]  /*4e50*/  ATOMS.ADD R53, [R0], R49 ;  /* 0x000000310035738c */ /* 0x0000640000000000 */
.L_x_57:
[----:B------:R-:W-:Y:S05]  /*4e60*/  BSYNC.RECONVERGENT B0 ;  /* 0x0000000000007941 */ /* 0x000fea0003800200 */
.L_x_56:
[----:B------:R-:W-:Y:S01]  /*4e70*/  R2P PR, R13, 0x7f ;  /* 0x0000007f0d007804 */ /* 0x000fe20000000000 */
[----:B-1----:R1:W2:Y:S01]  /*4e80*/  SHFL.IDX PT, R9, R53, R52, 0x1f ;  /* 0x00001f3435097589 */ /* 0x0022a200000e0000 */
[----:B------:R-:W-:Y:S01]  /*4e90*/  BSSY.RECONVERGENT B0, `(.L_x_58) ;  /* 0x0000026000007945 */ /* 0x000fe20003800200 */
[----:B-1----:R-:W1:Y:S10]  /*4ea0*/  S2R R53, SR_LEMASK ;  /* 0x0000000000357919 */ /* 0x002e740000003a00 */
[----:B0-----:R-:W-:-:S02]  /*4eb0*/  VOTE.ANY R0, PT, P0 ;  /* 0x0000000000007806 */ /* 0x001fc400000e0100 */
[----:B------:R-:W-:Y:S02]  /*4ec0*/  VOTE.ANY R7, PT, P1 ;  /* 0x0000000000077806 */ /* 0x000fe400008e0100 */
        /* <DEDUP_REMOVED lines=21> */
[----:B------:R-:W-:Y:S01]  /*5020*/  LOP3.LUT R7, R0, R7, RZ, 0xc0, !PT ;  /* 0x0000000700077212 */ /* 0x000fe200078ec0ff */
[----:B------:R-:W-:Y:S01]  /*5030*/  IMAD.IADD R0, R3, 0x1, R46 ;  /* 0x0000000103007824 */ /* 0x000fe200078e022e */
[----:B------:R-:W-:Y:S01]  /*5040*/  SHF.R.U32.HI R46, RZ, UR11, R34 ;  /* 0x0000000bff2e7c19 */ /* 0x000fe20008011622 */
[----:B--2---:R-:W-:Y:S01]  /*5050*/  IMAD.IADD R3, R49, 0x1, R9 ;  /* 0x0000000131037824 */ /* 0x004fe200078e0209 */
[----:B------:R-:W0:Y:S01]  /*5060*/  FLO.U32 R52, R7 ;  /* 0x0000000700347300 */ /* 0x000e2200000e0000 */
[----:B-1----:R-:W-:Y:S01]  /*5070*/  LOP3.LUT R9, R53, R7, RZ, 0xc0, !PT ;  /* 0x0000000735097212 */ /* 0x002fe200078ec0ff */
[----:B------:R-:W-:Y:S01]  /*5080*/  IMAD.MOV.U32 R49, RZ, RZ, RZ ;  /* 0x000000ffff317224 */ /* 0x000fe200078e00ff */
[----:B------:R-:W-:-:S05]  /*5090*/  LOP3.LUT R46, R46, UR4, RZ, 0x30, !PT ;  /* 0x000000042e2e7c12 */ /* 0x000fca000f8e30ff */
[----:B------:R-:W1:Y:S01]  /*50a0*/  POPC R9, R9 ;  /* 0x0000000900097309 */ /* 0x000e620000000000 */
[----:B0-----:R-:W-:-:S13]  /*50b0*/  ISETP.NE.AND P0, PT, R47, R52, PT ;  /* 0x000000342f00720c */ /* 0x001fda0003f05270 */
[----:B-1----:R-:W-:Y:S05]  /*50c0*/  @P0 BRA `(.L_x_59) ;  /* 0x0000000000080947 */ /* 0x002fea0003800000 */
[----:B------:R-:W-:-:S05]  /*50d0*/  IMAD R13, R13, 0x4, R5 ;  /* 0x000000040d0d7824 */ /* 0x000fca00078e0205 */
[----:B------:R0:W1:Y:S02]  /*50e0*/  ATOMS.ADD R49, [R13], R9 ;  /* 0x000000090d31738c */ /* 0x0000640000000000 */
.L_x_59:
[----:B------:R-:W-:Y:S05]  /*50f0*/  BSYNC.RECONVERGENT B0 ;  /* 0x0000000000007941 */ /* 0x000fea0003800200 */
.L_x_58:
[----:B------:R-:W-:Y:S01]  /*5100*/  R2P PR, R46, 0x7f ;  /* 0x0000007f2e007804 */ /* 0x000fe20000000000 */
[----:B-1----:R1:W2:Y:S01]  /*5110*/  SHFL.IDX PT, R52, R49, R52, 0x1f ;  /* 0x00001f3431347589 */ /* 0x0022a200000e0000 */
[----:B------:R-:W-:Y:S11]  /*5120*/  BSSY.RECONVERGENT B0, `(.L_x_60) ;  /* 0x0000022000007945 */ /* 0x000ff60003800200 */
[----:B------:R-:W-:-:S02]  /*5130*/  VOTE.ANY R7, PT, P0 ;  /* 0x0000000000077806 */ /* 0x000fc400000e0100 */
[----:B0-----:R-:W-:Y:S02]  /*5140*/  VOTE.ANY R13, PT, P1 ;  /* 0x00000000000d7806 */ /* 0x001fe400008e0100 */
        /* <DEDUP_REMOVED lines=21> */
[----:B-1----:R-:W-:Y:S01]  /*52a0*/  LOP3.LUT R49, R13, R7, RZ, 0xc0, !PT ;  /* 0x000000070d317212 */ /* 0x002fe200078ec0ff */
[----:B--2---:R-:W-:Y:S02]  /*52b0*/  IMAD.IADD R7, R9, 0x1, R52 ;  /* 0x0000000109077824 */ /* 0x004fe400078e0234 */
[----:B------:R-:W-:Y:S01]  /*52c0*/  IMAD.MOV.U32 R52, RZ, RZ, RZ ;  /* 0x000000ffff347224 */ /* 0x000fe200078e00ff */
[----:B------:R-:W0:Y:S01]  /*52d0*/  FLO.U32 R13, R49 ;  /* 0x00000031000d7300 */ /* 0x000e2200000e0000 */
[----:B------:R-:W-:-:S07]  /*52e0*/  LOP3.LUT R53, R53, R49, RZ, 0xc0, !PT ;  /* 0x0000003135357212 */ /* 0x000fce00078ec0ff */
[----:B------:R1:W2:Y:S01]  /*52f0*/  POPC R9, R53 ;  /* 0x0000003500097309 */ /* 0x0002a20000000000 */
[----:B0-----:R-:W-:-:S13]  /*5300*/  ISETP.NE.AND P0, PT, R47, R13, PT ;  /* 0x0000000d2f00720c */ /* 0x001fda0003f05270 */
[----:B-12---:R-:W-:Y:S05]  /*5310*/  @P0 BRA `(.L_x_61) ;  /* 0x0000000000080947 */ /* 0x006fea0003800000 */
[----:B------:R-:W-:-:S05]  /*5320*/  IMAD R46, R46, 0x4, R5 ;  /* 0x000000042e2e7824 */ /* 0x000fca00078e0205 */
[----:B------:R0:W1:Y:S02]  /*5330*/  ATOMS.ADD R52, [R46], R9 ;  /* 0x000000092e34738c */ /* 0x0000640000000000 */
.L_x_61:
[----:B------:R-:W-:Y:S05]  /*5340*/  BSYNC.RECONVERGENT B0 ;  /* 0x0000000000007941 */ /* 0x000fea0003800200 */
.L_x_60:
[----:B0-----:R-:W-:Y:S01]  /*5350*/  SHF.R.U32.HI R46, RZ, UR11, R32 ;  /* 0x0000000bff2e7c19 */ /* 0x001fe20008011620 */
[----:B-1----:R-:W0:Y:S01]  /*5360*/  SHFL.IDX PT, R52, R52, R13, 0x1f ;  /* 0x00001f0d34347589 */ /* 0x002e2200000e0000 */
[----:B------:R-:W-:Y:S02]  /*5370*/  BSSY.RECONVERGENT B0, `(.L_x_62) ;  /* 0x0000025000007945 */ /* 0x000fe40003800200 */
[----:B------:R-:W-:-:S04]  /*5380*/  LOP3.LUT R46, R46, UR4, RZ, 0x30, !PT ;  /* 0x000000042e2e7c12 */ /* 0x000fc8000f8e30ff */
[----:B------:R-:W-:-:S13]  /*5390*/  R2P PR, R46, 0x7f ;  /* 0x0000007f2e007804 */ /* 0x000fda0000000000 */
[----:B------:R-:W-:Y:S02]  /*53a0*/  VOTE.ANY R49, PT, P0 ;  /* 0x0000000000317806 */ /* 0x000fe400000e0100 */
[----:B------:R-:W-:Y:S02]  /*53b0*/  VOTE.ANY R53, PT, P1 ;  /* 0x0000000000357806 */ /* 0x000fe400008e0100 */
[----:B------:R-:W-:Y:S01]  /*53c0*/  @!P0 LOP3.LUT R49, RZ, R49, RZ, 0x33, !PT ;  /* 0x00000031ff318212 */ /* 0x000fe200078e33ff */
[----:B0-----:R-:W-:Y:S01]  /*53d0*/  IMAD.IADD R9, R9, 0x1, R52 ;  /* 0x0000000109097824 */ /* 0x001fe200078e0234 */
[----:B------:R-:W-:Y:S02]  /*53e0*/  @!P1 LOP3.LUT R53, RZ, R53, RZ, 0x33, !PT ;  /* 0x00000035ff359212 */ /* 0x000fe400078e33ff */
[----:B------:R-:W-:Y:S02]  /*53f0*/  VOTE.ANY R52, PT, P3 ;  /* 0x0000000000347806 */ /* 0x000fe400018e0100 */
[----:B------:R-:W-:-:S02]  /*5400*/  LOP3.LUT R49, R53, R49, RZ, 0xc0, !PT ;  /* 0x0000003135317212 */ /* 0x000fc400078ec0ff */
[----:B------:R-:W-:Y:S02]  /*5410*/  VOTE.ANY R53, PT, P2 ;  /* 0x0000000000357806 */ /* 0x000fe400010e0100 */
[----:B------:R-:W-:Y:S02]  /*5420*/  @!P3 LOP3.LUT R52, RZ, R52, RZ, 0x33, !PT ;  /* 0x00000034ff34b212 */ /* 0x000fe400078e33ff */
[----:B------:R-:W-:Y:S02]  /*5430*/  @!P2 LOP3.LUT R53, RZ, R53, RZ, 0x33, !PT ;  /* 0x00000035ff35a212 */ /* 0x000fe400078e33ff */
[----:B------:R-:W-:Y:S02]  /*5440*/  LOP3.LUT P0, RZ, R46, 0x80, RZ, 0xc0, !PT ;  /* 0x000000802eff7812 */ /* 0x000fe4000780c0ff */
[----:B------:R-:W-:Y:S02]  /*5450*/  LOP3.LUT R49, R53, R49, RZ, 0xc0, !PT ;  /* 0x0000003135317212 */ /* 0x000fe400078ec0ff */
[----:B------:R-:W0:Y:S02]  /*5460*/  S2R R53, SR_LEMASK ;  /* 0x0000000000357919 */ /* 0x000e240000003a00 */
        /* <DEDUP_REMOVED lines=13> */
[----:B------:R-:W1:Y:S01]  /*5540*/  FLO.U32 R52, R13 ;  /* 0x0000000d00347300 */ /* 0x000e6200000e0000 */
[----:B0-----:R-:W-:Y:S01]  /*5550*/  LOP3.LUT R49, R53, R13, RZ, 0xc0, !PT ;  /* 0x0000000d35317212 */ /* 0x001fe200078ec0ff */
[----:B------:R-:W-:-:S06]  /*5560*/  IMAD.MOV.U32 R53, RZ, RZ, RZ ;  /* 0x000000ffff357224 */ /* 0x000fcc00078e00ff */
[----:B------:R-:W0:Y:S01]  /*5570*/  POPC R49, R49 ;  /* 0x0000003100317309 */ /* 0x000e220000000000 */
[----:B-1----:R-:W-:-:S13]  /*5580*/  ISETP.NE.AND P0, PT, R47, R52, PT ;  /* 0x000000342f00720c */ /* 0x002fda0003f05270 */
[----:B0-----:R-:W-:Y:S05]  /*5590*/  @P0 BRA `(.L_x_63) ;  /* 0x0000000000080947 */ /* 0x001fea0003800000 */
[----:B------:R-:W-:-:S05]  /*55a0*/  IMAD R46, R46, 0x4, R5 ;  /* 0x000000042e2e7824 */ /* 0x000fca00078e0205 */
[----:B------:R0:W1:Y:S02]  /*55b0*/  ATOMS.ADD R53, [R46], R49 ;  /* 0x000000312e35738c */ /* 0x0000640000000000 */
.L_x_63:
[----:B------:R-:W-:Y:S05]  /*55c0*/  BSYNC.RECONVERGENT B0 ;  /* 0x0000000000007941 */ /* 0x000fea0003800200 */
.L_x_62:
[----:B01----:R0:W1:Y:S01]  /*55d0*/  SHFL.IDX PT, R46, R53, R52, 0x1f ;  /* 0x00001f34352e7589 */ /* 0x00306200000e0000 */
[----:B------:R-:W-:Y:S01]  /*55e0*/  SHF.R.U32.HI R13, RZ, UR11, R25 ;  /* 0x0000000bff0d7c19 */ /* 0x000fe20008011619 */
[----:B------:R-:W-:Y:S03]  /*55f0*/  BSSY.RECONVERGENT B0, `(.L_x_64) ;  /* 0x0000025000007945 */ /* 0x000fe60003800200 */
[----:B------:R-:W-:-:S04]  /*5600*/  LOP3.LUT R13, R13, UR4, RZ, 0x30, !PT ;  /* 0x000000040d0d7c12 */ /* 0x000fc8000f8e30ff */
[----:B------:R-:W-:Y:S01]  /*5610*/  R2P PR, R13, 0x7f ;  /* 0x0000007f0d007804 */ /* 0x000fe20000000000 */
[----:B0-----:R-:W0:-:S12]  /*5620*/  S2R R53, SR_LEMASK ;  /* 0x0000000000357919 */ /* 0x001e180000003a00 */
[----:B------:R-:W-:Y:S01]  /*5630*/  VOTE.ANY R52, PT, P1 ;  /* 0x0000000000347806 */ /* 0x000fe200008e0100 */
[----:B-1----:R-:W-:Y:S01]  /*5640*/  IMAD.IADD R46, R49, 0x1, R46 ;  /* 0x00000001312e7824 */ /* 0x002fe200078e022e */
        /* <DEDUP_REMOVED lines=23> */
[----:B------:R0:W1:Y:S02]  /*57c0*/  FLO.U32 R49, R52 ;  /* 0x0000003400317300 */ /* 0x00006400000e0000 */
[----:B0-----:R-:W-:Y:S01]  /*57d0*/  LOP3.LUT R52, R53, R52, RZ, 0xc0, !PT ;  /* 0x0000003435347212 */ /* 0x001fe200078ec0ff */
[----:B------:R-:W-:Y:S01]  /*57e0*/  IMAD.MOV.U32 R53, RZ, RZ, RZ ;  /* 0x000000ffff357224 */ /* 0x000fe200078e00ff */
[----:B-1----:R-:W-:-:S04]  /*57f0*/  ISETP.NE.AND P0, PT, R47, R49, PT ;  /* 0x000000312f00720c */ /* 0x002fc80003f05270 */
[----:B------:R-:W0:Y:S09]  /*5800*/  POPC R52, R52 ;  /* 0x0000003400347309 */ /* 0x000e320000000000 */
[----:B------:R-:W-:Y:S05]  /*5810*/  @P0 BRA `(.L_x_65) ;  /* 0x0000000000080947 */ /* 0x000fea0003800000 */
[----:B------:R-:W-:-:S05]  /*5820*/  IMAD R13, R13, 0x4, R5 ;  /* 0x000000040d0d7824 */ /* 0x000fca00078e0205 */
[----:B0-----:R1:W2:Y:S02]  /*5830*/  ATOMS.ADD R53, [R13], R52 ;  /* 0x000000340d35738c */ /* 0x0012a40000000000 */
.L_x_65:
[----:B------:R-:W-:Y:S05]  /*5840*/  BSYNC.RECONVERGENT B0 ;  /* 0x0000000000007941 */ /* 0x000fea0003800200 */
.L_x_64:
[----:B------:R-:W-:Y:S01]  /*5850*/  R2P PR, R35, 0x7f ;  /* 0x0000007f23007804 */ /* 0x000fe20000000000 */
[----:B--2---:R2:W0:Y:S01]  /*5860*/  SHFL.IDX PT, R53, R53, R49, 0x1f ;  /* 0x00001f3135357589 */ /* 0x00442200000e0000 */
[----:B------:R-:W-:Y:S11]  /*5870*/  BSSY.RECONVERGENT B0, `(.L_x_66) ;  /* 0x0000023000007945 */ /* 0x000ff60003800200 */
[----:B-1----:R-:W-:-:S02]  /*5880*/  VOTE.ANY R13, PT, P0 ;  /* 0x00000000000d7806 */ /* 0x002fc400000e0100 */
[----:B--2---:R-:W-:Y:S02]  /*5890*/  VOTE.ANY R49, PT, P1 ;  /* 0x0000000000317806 */ /* 0x004fe400008e0100 */
[----:B------:R-:W-:Y:S02]  /*58a0*/  @!P0 LOP3.LUT R13, RZ, R13, RZ, 0x33, !PT ;  /* 0x0000000dff0d8212 */ /* 0x000fe400078e33ff */
[----:B------:R-:W-:Y:S02]  /*58b0*/  @!P1 LOP3.LUT R49, RZ, R49, RZ, 0x33, !PT ;  /* 0x00000031ff319212 */ /* 0x000fe400078e33ff */
[----:B------:R-:W-:Y:S02]  /*58c0*/  LOP3.LUT P0, RZ, R35, 0x80, RZ, 0xc0, !PT ;  /* 0x0000008023ff7812 */ /* 0x000fe4000780c0ff */
[----:B------:R-:W-:Y:S02]  /*58d0*/  LOP3.LUT R13, R49, R13, RZ, 0xc0, !PT ;  /* 0x0000000d310d7212 */ /* 0x000fe400078ec0ff */
[----:B------:R-:W-:Y:S01]  /*58e0*/  VOTE.ANY R49, PT, P2 ;  /* 0x0000000000317806 */ /* 0x000fe200010e0100 */
[----:B0-----:R-:W-:-:S02]  /*58f0*/  IMAD.IADD R52, R52, 0x1, R53 ;  /* 0x0000000134347824 */ /* 0x001fc400078e0235 */
[----:B------:R-:W0:Y:S01]  /*5900*/  S2R R53, SR_LEMASK ;  /* 0x0000000000357919 */ /* 0x000e220000003a00 */
        /* <DEDUP_REMOVED lines=17> */
[----:B------:R-:W1:Y:S02]  /*5a20*/  FLO.U32 R13, R49 ;  /* 0x00000031000d7300 */ /* 0x000e6400000e0000 */
[----:B-1----:R-:W-:Y:S02]  /*5a30*/  ISETP.NE.AND P0, PT, R47, R13, PT ;  /* 0x0000000d2f00720c */ /* 0x002fe40003f05270 */
[----:B0-----:R-:W-:Y:S01]  /*5a40*/  LOP3.LUT R47, R53, R49, RZ, 0xc0, !PT ;  /* 0x00000031352f7212 */ /* 0x001fe200078ec0ff */
[----:B------:R-:W-:-:S05]  /*5a50*/  IMAD.MOV.U32 R53, RZ, RZ, RZ ;  /* 0x000000ffff357224 */ /* 0x000fca00078e00ff */
[----:B------:R-:W0:Y:S05]  /*5a60*/  POPC R47, R47 ;  /* 0x0000002f002f7309 */ /* 0x000e2a0000000000 */
[----:B------:R-:W-:Y:S05]  /*5a70*/  @P0 BRA `(.L_x_67) ;  /* 0x0000000000080947 */ /* 0x000fea0003800000 */
[----:B------:R-:W-:-:S05]  /*5a80*/  IMAD R5, R35, 0x4, R5 ;  /* 0x0000000423057824 */ /* 0x000fca00078e0205 */
[----:B0-----:R1:W2:Y:S02]  /*5a90*/  ATOMS.ADD R53, [R5], R47 ;  /* 0x0000002f0535738c */ /* 0x0012a40000000000 */
.L_x_67:
[----:B------:R-:W-:Y:S05]  /*5aa0*/  BSYNC.RECONVERGENT B0 ;  /* 0x0000000000007941 */ /* 0x000fea0003800200 */
.L_x_66:
[----:B------:R-:W-:Y:S01]  /*5ab0*/  BAR.SYNC.DEFER_BLOCKING 0x0 ;  /* 0x0000000000007b1d */ /* 0x000fe20000010000 */
[----:B------:R-:W-:Y:S02]  /*5ac0*/  ISETP.NE.AND P0, PT, R24, RZ, PT ;  /* 0x000000ff1800720c */ /* 0x000fe40003f05270 */
[----:B------:R-:W-:Y:S02]  /*5ad0*/  LOP3.LUT R35, R21, 0x80000000, RZ, 0x3c, !PT ;  /* 0x8000000015237812 */ /* 0x000fe400078e3cff */
[----:B------:R-:W-:Y:S01]  /*5ae0*/  LEA R27, R27, UR6, 0x2 ;  /* 0x000000061b1b7c11 */ /* 0x000fe2000f8e10ff */
[----:B------:R-:W-:Y:S01]  /*5af0*/  BSSY B1, `(.L_x_68) ;  /* 0x000005b000017945 */ /* 0x000fe20003800000 */
[----:B-1----:R-:W-:Y:S01]  /*5b00*/  LOP3.LUT R5, R20, 0x80000000, RZ, 0x3c, !PT ;  /* 0x8000000014057812 */ /* 0x002fe200078e3cff */
[----:B--2---:R1:W0:Y:S01]  /*5b10*/  SHFL.IDX PT, R24, R53, R13, 0x1f ;  /* 0x00001f0d35187589 */ /* 0x00422200000e0000 */
[----:B------:R-:W-:Y:S02]  /*5b20*/  LEA R4, R4, UR6, 0x2 ;  /* 0x0000000604047c11 */ /* 0x000fe4000f8e10ff */
[----:B------:R-:W-:-:S02]  /*5b30*/  LEA R8, R8, UR6, 0x2 ;  /* 0x0000000608087c11 */ /* 0x000fc4000f8e10ff */
[----:B------:R-:W-:Y:S02]  /*5b40*/  LOP3.LUT R21, R18, 0x80000000, RZ, 0x3c, !PT ;  /* 0x8000000012157812 */ /* 0x000fe400078e3cff */
[----:B------:R-:W-:Y:S02]  /*5b50*/  LEA R10, R10, UR6, 0x2 ;  /* 0x000000060a0a7c11 */ /* 0x000fe4000f8e10ff */
[----:B------:R-:W-:Y:S02]  /*5b60*/  LOP3.LUT R17, R17, 0x80000000, RZ, 0x3c, !PT ;  /* 0x8000000011117812 */ /* 0x000fe400078e3cff */
[----:B------:R-:W-:Y:S02]  /*5b70*/  LEA R12, R12, UR6, 0x2 ;  /* 0x000000060c0c7c11 */ /* 0x000fe4000f8e10ff */
[----:B-1----:R-:W-:Y:S02]  /*5b80*/  LOP3.LUT R13, R16, 0x80000000, RZ, 0x3c, !PT ;  /* 0x80000000100d7812 */ /* 0x002fe400078e3cff */
[----:B------:R-:W-:Y:S01]  /*5b90*/  LEA R48, R48, UR6, 0x2 ;  /* 0x0000000630307c11 */ /* 0x000fe2000f8e10ff */
[----:B------:R-:W-:Y:S01]  /*5ba0*/  STS [R27+-0x4], R35 ;  /* 0xfffffc231b007388 */ /* 0x000fe20000000800 */
[----:B------:R-:W-:-:S02]  /*5bb0*/  LOP3.LUT R16, R15, 0x80000000, RZ, 0x3c, !PT ;  /* 0x800000000f107812 */ /* 0x000fc400078e3cff */
[----:B------:R-:W-:Y:S01]  /*5bc0*/  LEA R45, R45, UR6, 0x2 ;  /* 0x000000062d2d7c11 */ /* 0x000fe2000f8e10ff */
[----:B------:R1:W-:Y:S01]  /*5bd0*/  STS [R4+-0x4], R5 ;  /* 0xfffffc0504007388 */ /* 0x0003e20000000800 */
[----:B------:R-:W-:Y:S02]  /*5be0*/  LOP3.LUT R15, R14, 0x80000000, RZ, 0x3c, !PT ;  /* 0x800000000e0f7812 */ /* 0x000fe400078e3cff */
[----:B------:R-:W-:Y:S01]  /*5bf0*/  LEA R26, R26, UR6, 0x2 ;  /* 0x000000061a1a7c11 */ /* 0x000fe2000f8e10ff */
[----:B------:R2:W-:Y:S01]  /*5c00*/  STS [R8+-0x4], R33 ;  /* 0xfffffc2108007388 */ /* 0x0005e20000000800 */
[----:B------:R-:W-:Y:S01]  /*5c10*/  LEA R14, R51, UR6, 0x2 ;  /* 0x00000006330e7c11 */ /* 0x000fe2000f8e10ff */
[----:B0-----:R-:W-:Y:S01]  /*5c20*/  IMAD.IADD R47, R47, 0x1, R24 ;  /* 0x000000012f2f7824 */ /* 0x001fe200078e0218 */
[----:B------:R-:W-:Y:S01]  /*5c30*/  LEA R19, R19, UR6, 0x2 ;  /* 0x0000000613137c11 */ /* 0x000fe2000f8e10ff */
[----:B------:R2:W-:Y:S01]  /*5c40*/  STS [R10+-0x4], R21 ;  /* 0xfffffc150a007388 */ /* 0x0005e20000000800 */
[----:B------:R-:W-:-:S02]  /*5c50*/  LEA R50, R50, UR6, 0x2 ;  /* 0x0000000632327c11 */ /* 0x000fc4000f8e10ff */
[----:B-1----:R-:W-:Y:S01]  /*5c60*/  LEA R5, R44, UR6, 0x2 ;  /* 0x000000062c057c11 */ /* 0x002fe2000f8e10ff */
[----:B------:R2:W-:Y:S01]  /*5c70*/  STS [R12+-0x4], R17 ;  /* 0xfffffc110c007388 */ /* 0x0005e20000000800 */
[----:B------:R-:W-:Y:S02]  /*5c80*/  LEA R4, R11, UR6, 0x2 ;  /* 0x000000060b047c11 */ /* 0x000fe4000f8e10ff */
[----:B------:R-:W-:Y:S01]  /*5c90*/  LEA R11, R0, UR6, 0x2 ;  /* 0x00000006000b7c11 */ /* 0x000fe2000f8e10ff */
[----:B------:R2:W-:Y:S01]  /*5ca0*/  STS [R48+-0x4], R13 ;  /* 0xfffffc0d30007388 */ /* 0x0005e20000000800 */
[----:B------:R-:W-:Y:S02]  /*5cb0*/  LEA R0, R3, UR6, 0x2 ;  /* 0x0000000603007c11 */ /* 0x000fe4000f8e10ff */
[----:B------:R-:W-:Y:S01]  /*5cc0*/  LEA R7, R7, UR6, 0x2 ;  /* 0x0000000607077c11 */ /* 0x000fe2000f8e10ff */
[----:B------:R2:W-:Y:S01]  /*5cd0*/  STS [R45+-0x4], R16 ;  /* 0xfffffc102d007388 */ /* 0x0005e20000000800 */
[----:B------:R-:W-:-:S02]  /*5ce0*/  LEA R9, R9, UR6, 0x2 ;  /* 0x0000000609097c11 */ /* 0x000fc4000f8e10ff */
[----:B------:R-:W-:Y:S01]  /*5cf0*/  LEA R3, R46, UR6, 0x2 ;  /* 0x000000062e037c11 */ /* 0x000fe2000f8e10ff */
[----:B------:R2:W-:Y:S01]  /*5d00*/  STS [R26+-0x4], R15 ;  /* 0xfffffc0f1a007388 */ /* 0x0005e20000000800 */
[----:B------:R-:W-:Y:S02]  /*5d10*/  LEA R52, R52, UR6, 0x2 ;  /* 0x0000000634347c11 */ /* 0x000fe4000f8e10ff */
[----:B------:R-:W-:Y:S01]  /*5d20*/  LOP3.LUT R2, R2, 0x80000000, RZ, 0x3c, !PT ;  /* 0x8000000002027812 */ /* 0x000fe200078e3cff */
[----:B------:R2:W-:Y:S01]  /*5d30*/  STS [R14+-0x4], R43 ;  /* 0xfffffc2b0e007388 */ /* 0x0005e20000000800 */
[----:B------:R-:W-:-:S03]  /*5d40*/  LEA R47, R47, UR6, 0x2 ;  /* 0x000000062f2f7c11 */ /* 0x000fc6000f8e10ff */
[----:B------:R2:W-:Y:S04]  /*5d50*/  STS [R19+-0x4], R42 ;  /* 0xfffffc2a13007388 */ /* 0x0005e80000000800 */
        /* <DEDUP_REMOVED lines=9> */
[----:B------:R2:W-:Y:S01]  /*5df0*/  STS [R47+-0x4], R2 ;  /* 0xfffffc022f007388 */ /* 0x0005e20000000800 */
[----:B------:R-:W-:Y:S05]  /*5e00*/  @P0 BRA `(.L_x_69) ;  /* 0x0000000000a40947 */ /* 0x000fea0003800000 */
[----:B------:R-:W3:Y:S01]  /*5e10*/  LDG.E R31, desc[UR8][R30.64] ;  /* 0x000000081e1f7981 */ /* 0x000ee2000c1e1900 */
[----:B------:R-:W-:Y:S01]  /*5e20*/  UISETP.GE.AND UP0, UPT, UR10, 0x1, UPT ;  /* 0x000000010a00788c */ /* 0x000fe2000bf06270 */
[----:B--2---:R-:W-:Y:S02]  /*5e30*/  IMAD.MOV.U32 R4, RZ, RZ, R23 ;  /* 0x000000ffff047224 */ /* 0x004fe400078e0017 */
[----:B---3--:R-:W-:-:S05]  /*5e40*/  IMAD.IADD R0, R31, 0x1, -R6 ;  /* 0x000000011f007824 */ /* 0x008fca00078e0a06 */
[----:B------:R0:W-:Y:S01]  /*5e50*/  STS [R22+0x7800], R0 ;  /* 0x0078000016007388 */ /* 0x0001e20000000800 */
[----:B------:R-:W-:Y:S05]  /*5e60*/  BRA.U !UP0, `(.L_x_70) ;  /* 0x00000001086c7547 */ /* 0x000fea000b800000 */
[----:B------:R-:W-:Y:S01]  /*5e70*/  BSSY B0, `(.L_x_71) ;  /* 0x0000019000007945 */ /* 0x000fe20003800000 */
[----:B0-----:R-:W-:Y:S02]  /*5e80*/  IMAD.MOV.U32 R0, RZ, RZ, -0x1 ;  /* 0xffffffffff007424 */ /* 0x001fe400078e00ff */
[----:B------:R-:W-:Y:S02]  /*5e90*/  IMAD.U32 R5, RZ, RZ, UR10 ;  /* 0x0000000aff057e24 */ /* 0x000fe4000f8e00ff */
[----:B------:R-:W-:-:S07]  /*5ea0*/  IMAD.MOV.U32 R4, RZ, RZ, R23 ;  /* 0x000000ffff047224 */ /* 0x000fce00078e0017 */
.L_x_75:
[----:B------:R-:W0:Y:S01]  /*5eb0*/  LDC.64 R2, c[0x0][0x380] ;  /* 0x0000e000ff027b82 */ /* 0x000e220000000a00 */
[----:B------:R-:W-:Y:S01]  /*5ec0*/  VIADD R9, R5, 0xffffffff ;  /* 0xffffffff05097836 */ /* 0x000fe20000000000 */
[----:B------:R-:W-:Y:S03]  /*5ed0*/  BSSY B2, `(.L_x_72) ;  /* 0x0000008000027945 */ /* 0x000fe60003800000 */
[----:B------:R-:W-:-:S04]  /*5ee0*/  IMAD R7, R9, 0x100, R29 ;  /* 0x0000010009077824 */ /* 0x000fc800078e021d */
[----:B0-----:R-:W-:-:S07]  /*5ef0*/  IMAD.WIDE R2, R7, 0x4, R2 ;  /* 0x0000000407027825 */ /* 0x001fce00078e0202 */
.L_x_73:
[----:B------:R-:W-:Y:S05]  /*5f00*/  YIELD ;  /* 0x0000000000007946 */ /* 0x000fea0003800000 */
[----:B------:R0:W-:Y:S06]  /*5f10*/  MEMBAR.SC.CTA ;  /* 0x0000000000007992 */ /* 0x0001ec0000000000 */
[----:B0-----:R-:W2:Y:S02]  /*5f20*/  LDG.E.STRONG.SYS R7, desc[UR8][R2.64] ;  /* 0x0000000802077981 */ /* 0x001ea4000c1f5900 */
[----:B--2---:R-:W-:-:S13]  /*5f30*/  ISETP.NE.AND P0, PT, R7, RZ, PT ;  /* 0x000000ff0700720c */ /* 0x004fda0003f05270 */
[----:B------:R-:W-:Y:S05]  /*5f40*/  @!P0 BRA `(.L_x_73) ;  /* 0xfffffffc00ec8947 */ /* 0x000fea000383ffff */
[----:B------:R-:W-:Y:S05]  /*5f50*/  BSYNC B2 ;  /* 0x0000000000027941 */ /* 0x000fea0003800000 */
.L_x_72:
[----:B------:R-:W-:Y:S01]  /*5f60*/  BSSY.RECONVERGENT B2, `(.L_x_74) ;  /* 0x0000006000027945 */ /* 0x000fe20003800200 */
[C---:B------:R-:W-:Y:S02]  /*5f70*/  ISETP.GT.AND P0, PT, R7.reuse, -0x1, PT ;  /* 0xffffffff0700780c */ /* 0x040fe40003f04270 */
[----:B------:R-:W-:Y:S01]  /*5f80*/  LOP3.LUT R7, R7, 0x3fffffff, RZ, 0xc0, !PT ;  /* 0x3fffffff07077812 */ /* 0x000fe200078ec0ff */
[----:B------:R-:W-:Y:S05]  /*5f90*/  WARPSYNC.EXCLUSIVE R0 ;  /* 0x0000000000007348 */ /* 0x000fea0003a00000 */
[----:B------:R-:W-:-:S05]  /*5fa0*/  IMAD.IADD R4, R7, 0x1, R4 ;  /* 0x0000000107047824 */ /* 0x000fca00078e0204 */
[----:B------:R-:W-:-:S07]  /*5fb0*/  VOTE.ANY R0, PT, P0 ;  /* 0x0000000000007806 */ /* 0x000fce00000e0100 */
[----:B------:R-:W-:Y:S05]  /*5fc0*/  BSYNC.RECONVERGENT B2 ;  /* 0x0000000000027941 */ /* 0x000fea0003800200 */
.L_x_74:
[----:B------:R-:W-:Y:S01]  /*5fd0*/  ISETP.GT.U32.AND P1, PT, R5, 0x1, PT ;  /* 0x000000010500780c */ /* 0x000fe20003f24070 */
[----:B------:R-:W-:-:S12]  /*5fe0*/  IMAD.MOV.U32 R5, RZ, RZ, R9 ;  /* 0x000000ffff057224 */ /* 0x000fd800078e0009 */
[----:B------:R-:W-:Y:S05]  /*5ff0*/  @P0 BRA P1, `(.L_x_75) ;  /* 0xfffffffc00ac0947 */ /* 0x000fea000083ffff */
[----:B------:R-:W-:Y:S05]  /*6000*/  BSYNC B0 ;  /* 0x0000000000007941 */ /* 0x000fea0003800000 */
.L_x_71:
[----:B------:R1:W2:Y:S02]  /*6010*/  LDS R0, [R22+0x7800] ;  /* 0x0078000016007984 */ /* 0x0002a40000000800 */
.L_x_70:
[----:B------:R-:W3:Y:S01]  /*6020*/  LDC.64 R2, c[0x0][0x380] ;  /* 0x0000e000ff027b82 */ /* 0x000ee20000000a00 */
[----:B------:R-:W-:Y:S01]  /*6030*/  IMAD.U32 R9, RZ, RZ, UR10 ;  /* 0x0000000aff097e24 */ /* 0x000fe2000f8e00ff */
[----:B--2---:R-:W-:Y:S02]  /*6040*/  IADD3 R7, PT, PT, R0, R4, -R23 ;  /* 0x0000000400077210 */ /* 0x004fe40007ffe817 */
[----:B------:R-:W-:Y:S01]  /*6050*/  LOP3.LUT R5, R4, 0x80000000, RZ, 0xfc, !PT ;  /* 0x8000000004057812 */ /* 0x000fe200078efcff */
[----:B------:R-:W-:Y:S02]  /*6060*/  IMAD R9, R9, 0x100, R29 ;  /* 0x0000010009097824 */ /* 0x000fe400078e021d */
[----:B------:R4:W-:Y:S02]  /*6070*/  STS [R22+0x7800], R7 ;  /* 0x0078000716007388 */ /* 0x0009e40000000800 */
[----:B---3--:R-:W-:-:S05]  /*6080*/  IMAD.WIDE R2, R9, 0x4, R2 ;  /* 0x0000000409027825 */ /* 0x008fca00078e0202 */
[----:B------:R4:W-:Y:S02]  /*6090*/  STG.E.STRONG.SYS desc[UR8][R2.64], R5 ;  /* 0x0000000502007986 */ /* 0x0009e4000c115908 */
.L_x_69:
[----:B------:R-:W-:Y:S05]  /*60a0*/  BSYNC B1 ;  /* 0x0000000000017941 */ /* 0x000fea0003800000 */
.L_x_68:
[----:B--2-4-:R-:W2:Y:S01]  /*60b0*/  LDC.64 R2, c[0x0][0x390] ;  /* 0x0000e400ff027b82 */ /* 0x014ea20000000a00 */
        /* <DEDUP_REMOVED lines=8> */
[----:B------:R-:W-:-:S13]  /*6140*/  ISETP.GT.U32.OR P0, PT, R29, 0xff, P0 ;  /* 0x000000ff1d00780c */ /* 0x000fda0000704470 */
[----:B0-----:R-:W0:Y:S01]  /*6150*/  @!P0 LDS R0, [R22+0x7800] ;  /* 0x0078000016008984 */ /* 0x001e220000000800 */
[----:B------:R-:W2:Y:S02]  /*6160*/  @!P0 LDC.64 R2, c[0x0][0x390] ;  /* 0x0000e400ff028b82 */ /* 0x000ea40000000a00 */
[----:B--2---:R-:W-:Y:S01]  /*6170*/  @!P0 IMAD.WIDE.U32 R2, R29, 0x4, R2 ;  /* 0x000000041d028825 */ /* 0x004fe200078e0002 */
[----:B0-----:R-:W-:-:S05]  /*6180*/  @!P0 IADD3 R23, PT, PT, R0, R6, R23 ;  /* 0x0000000600178210 */ /* 0x001fca0007ffe017 */
[----:B------:R0:W-:Y:S01]  /*6190*/  @!P0 STG.E desc[UR8][R2.64], R23 ;  /* 0x0000001702008986 */ /* 0x0001e2000c101908 */
[----:B------:R-:W-:Y:S06]  /*61a0*/  BAR.SYNC.DEFER_BLOCKING 0x0 ;  /* 0x0000000000007b1d */ /* 0x000fec0000010000 */
[----:B------:R-:W-:Y:S05]  /*61b0*/  @P1 BRA `(.L_x_76) ;  /* 0x0000000c002c1947 */ /* 0x000fea0003800000 */
[----:B------:R-:W0:Y:S01]  /*61c0*/  LDS R0, [R22] ;  /* 0x0000000016007984 */ /* 0x000e220000000800 */
[----:B------:R-:W0:Y:S02]  /*61d0*/  LDCU UR5, c[0x0][0x3c4] ;  /* 0x00007880ff0577ac */ /* 0x000e240008000800 */
[----:B0-----:R-:W-:Y:S02]  /*61e0*/  SHF.R.U32.HI R2, RZ, UR5, R0 ;  /* 0x00000005ff027c19 */ /* 0x001fe40008011600 */
[----:B------:R-:W-:Y:S02]  /*61f0*/  LOP3.LUT R9, R0, 0x80000000, RZ, 0x3c, !PT ;  /* 0x8000000000097812 */ /* 0x000fe400078e3cff */
[----:B------:R-:W-:-:S04]  /*6200*/  LOP3.LUT R2, R2, UR4, RZ, 0x30, !PT ;  /* 0x0000000402027c12 */ /* 0x000fc8000f8e30ff */
[----:B------:R-:W-:Y:S02]  /*6210*/  LEA R7, R2, UR6, 0x2 ;  /* 0x0000000602077c11 */ /* 0x000fe4000f8e10ff */
[----:B------:R-:W0:Y:S03]  /*6220*/  LDC.64 R2, c[0x0][0x3a0] ;  /* 0x0000e800ff027b82 */ /* 0x000e260000000a00 */
[----:B------:R-:W2:Y:S02]  /*6230*/  LDS R5, [R7+0x7800] ;  /* 0x0078000007057984 */ /* 0x000ea40000000800 */
[----:B--2---:R-:W-:-:S04]  /*6240*/  IMAD.IADD R5, R5, 0x1, R29 ;  /* 0x0000000105057824 */ /* 0x004fc800078e021d */
[----:B0-----:R-:W-:-:S05]  /*6250*/  IMAD.WIDE.U32 R4, R5, 0x4, R2 ;  /* 0x0000000405047825 */ /* 0x001fca00078e0002 */
[----:B------:R-:W-:Y:S01]  /*6260*/  STG.E desc[UR8][R4.64], R9 ;  /* 0x0000000904007986 */ /* 0x000fe2000c101908 */
[----:B------:R-:W-:-:S03]  /*6270*/  NOP ;  /* 0x0000000000007918 */ /* 0x000fc60000000000 */
[----:B------:R-:W0:Y:S02]  /*6280*/  LDS R0, [R22+0x600] ;  /* 0x0006000016007984 */ /* 0x000e240000000800 */
[----:B0-----:R-:W-:Y:S02]  /*6290*/  SHF.R.U32.HI R6, RZ, UR5, R0 ;  /* 0x00000005ff067c19 */ /* 0x001fe40008011600 */
[----:B------:R-:W-:Y:S02]  /*62a0*/  LOP3.LUT R11, R0, 0x80000000, RZ, 0x3c, !PT ;  /* 0x80000000000b7812 */ /* 0x000fe400078e3cff */
[----:B------:R-:W-:-:S04]  /*62b0*/  LOP3.LUT R6, R6, UR4, RZ, 0x30, !PT ;  /* 0x0000000406067c12 */ /* 0x000fc8000f8e30ff */
[----:B------:R-:W-:-:S05]  /*62c0*/  LEA R8, R6, UR6, 0x2 ;  /* 0x0000000606087c11 */ /* 0x000fca000f8e10ff */
[----:B------:R-:W0:Y:S02]  /*62d0*/  LDS R7, [R8+0x7800] ;  /* 0x0078000008077984 */ /* 0x000e240000000800 */
[----:B0-----:R-:W-:-:S05]  /*62e0*/  IADD3 R7, PT, PT, R29, 0x180, R7 ;  /* 0x000001801d077810 */ /* 0x001fca0007ffe007 */
[----:B------:R-:W-:-:S05]  /*62f0*/  IMAD.WIDE.U32 R6, R7, 0x4, R2 ;  /* 0x0000000407067825 */ /* 0x000fca00078e0002 */
        /* <DEDUP_REMOVED lines=181> */
[----:B------:R-:W-:Y:S01]  /*6e50*/  NOP ;  /* 0x0000000000007918 */ /* 0x000fe20000000000 */
[----:B------:R-:W-:Y:S05]  /*6e60*/  EXIT ;  /* 0x000000000000794d */ /* 0x000fea0003800000 */
.L_x_76:
[----:B0-----:R-:W-:Y:S01]  /*6e70*/  IMAD.U32 R3, RZ, RZ, UR10 ;  /* 0x0000000aff037e24 */ /* 0x001fe2000f8e00ff */
[----:B------:R-:W-:Y:S01]  /*6e80*/  BSSY.RECONVERGENT B0, `(.L_x_77) ;  /* 0x0000014000007945 */ /* 0x000fe20003800200 */
[----:B------:R-:W-:Y:S02]  /*6e90*/  VIADD R8, R29, 0x180 ;  /* 0x000001801d087836 */ /* 0x000fe40000000000 */
[----:B------:R-:W-:Y:S02]  /*6ea0*/  IMAD R3, R3, -0x1e00, R4 ;  /* 0xffffe20003037824 */ /* 0x000fe400078e0204 */
[C---:B------:R-:W-:Y:S02]  /*6eb0*/  VIADD R10, R29.reuse, 0x300 ;  /* 0x000003001d0a7836 */ /* 0x040fe40000000000 */
[C---:B------:R-:W-:Y:S01]  /*6ec0*/  VIADD R6, R29.reuse, 0x480 ;  /* 0x000004801d067836 */ /* 0x040fe20000000000 */
[-C--:B------:R-:W-:Y:S02]  /*6ed0*/  ISETP.GE.AND P0, PT, R29, R3.reuse, PT ;  /* 0x000000031d00720c */ /* 0x080fe40003f06270 */
[----:B------:R-:W-:-:S02]  /*6ee0*/  ISETP.GE.AND P1, PT, R8, R3, PT ;  /* 0x000000030800720c */ /* 0x000fc40003f26270 */
[----:B------:R-:W-:-:S09]  /*6ef0*/  ISETP.GE.AND P2, PT, R10, R3, PT ;  /* 0x000000030a00720c */ /* 0x000fd20003f46270 */
[----:B------:R-:W-:Y:S05]  /*6f00*/  @P0 BRA `(.L_x_78) ;  /* 0x00000000002c0947 */ /* 0x000fea0003800000 */
[----:B------:R-:W0:Y:S01]  /*6f10*/  LDS R0, [R22] ;  /* 0x0000000016007984 */ /* 0x000e220000000800 */
[----:B------:R-:W0:Y:S01]  /*6f20*/  LDCU UR5, c[0x0][0x3c4] ;  /* 0x00007880ff0577ac */ /* 0x000e220008000800 */
[----:B------:R-:W2:Y:S01]  /*6f30*/  LDC.64 R4, c[0x0][0x3a0] ;  /* 0x0000e800ff047b82 */ /* 0x000ea20000000a00 */
[----:B0-----:R-:W-:-:S04]  /*6f40*/  SHF.R.U32.HI R2, RZ, UR5, R0 ;  /* 0x00000005ff027c19 */ /* 0x001fc80008011600 */
[----:B------:R-:W-:-:S04]  /*6f50*/  LOP3.LUT R2, R2, UR4, RZ, 0x30, !PT ;  /* 0x0000000402027c12 */ /* 0x000fc8000f8e30ff */
[----:B------:R-:W-:-:S05]  /*6f60*/  LEA R2, R2, UR6, 0x2 ;  /* 0x0000000602027c11 */ /* 0x000fca000f8e10ff */
[----:B------:R-:W0:Y:S02]  /*6f70*/  LDS R7, [R2+0x7800] ;  /* 0x0078000002077984 */ /* 0x000e240000000800 */
[----:B0-----:R-:W-:Y:S01]  /*6f80*/  IMAD.IADD R9, R7, 0x1, R29 ;  /* 0x0000000107097824 */ /* 0x001fe200078e021d */
[----:B------:R-:W-:-:S03]  /*6f90*/  LOP3.LUT R7, R0, 0x80000000, RZ, 0x3c, !PT ;  /* 0x8000000000077812 */ /* 0x000fc600078e3cff */
[----:B--2---:R-:W-:-:S05]  /*6fa0*/  IMAD.WIDE.U32 R4, R9, 0x4, R4 ;  /* 0x0000000409047825 */ /* 0x004fca00078e0004 */
[----:B------:R0:W-:Y:S02]  /*6fb0*/  STG.E desc[UR8][R4.64], R7 ;  /* 0x0000000704007986 */ /* 0x0001e4000c101908 */
.L_x_78:
[----:B------:R-:W-:Y:S05]  /*6fc0*/  BSYNC.RECONVERGENT B0 ;  /* 0x0000000000007941 */ /* 0x000fea0003800200 */
.L_x_77:
[----:B------:R-:W-:Y:S01]  /*6fd0*/  NOP ;  /* 0x0000000000007918 */ /* 0x000fe20000000000 */
[----:B------:R-:W-:Y:S04]  /*6fe0*/  BSSY.RECONVERGENT B0, `(.L_x_79) ;  /* 0x000000d000007945 */ /* 0x000fe80003800200 */
[----:B------:R-:W-:Y:S05]  /*6ff0*/  @P1 BRA `(.L_x_80) ;  /* 0x00000000002c1947 */ /* 0x000fea0003800000 */
[----:B------:R-:W2:Y:S01]  /*7000*/  LDS R0, [R22+0x600] ;  /* 0x0006000016007984 */ /* 0x000ea20000000800 */
[----:B------:R-:W2:Y:S01]  /*7010*/  LDCU UR5, c[0x0][0x3c4] ;  /* 0x00007880ff0577ac */ /* 0x000ea20008000800 */
[----:B0-----:R-:W0:Y:S01]  /*7020*/  LDC.64 R4, c[0x0][0x3a0] ;  /* 0x0000e800ff047b82 */ /* 0x001e220000000a00 */
[----:B--2---:R-:W-:-:S04]  /*7030*/  SHF.R.U32.HI R2, RZ, UR5, R0 ;  /* 0x00000005ff027c19 */ /* 0x004fc80008011600 */
[----:B------:R-:W-:-:S04]  /*7040*/  LOP3.LUT R2, R2, UR4, RZ, 0x30, !PT ;  /* 0x0000000402027c12 */ /* 0x000fc8000f8e30ff */
[----:B------:R-:W-:-:S05]  /*7050*/  LEA R2, R2, UR6, 0x2 ;  /* 0x0000000602027c11 */ /* 0x000fca000f8e10ff */
[----:B------:R-:W2:Y:S02]  /*7060*/  LDS R7, [R2+0x7800] ;  /* 0x0078000002077984 */ /* 0x000ea40000000800 */
[----:B--2---:R-:W-:Y:S01]  /*7070*/  IMAD.IADD R9, R8, 0x1, R7 ;  /* 0x0000000108097824 */ /* 0x004fe200078e0207 */
[----:B------:R-:W-:-:S03]  /*7080*/  LOP3.LUT R7, R0, 0x80000000, RZ, 0x3c, !PT ;  /* 0x8000000000077812 */ /* 0x000fc600078e3cff */
[----:B0-----:R-:W-:-:S05]  /*7090*/  IMAD.WIDE.U32 R4, R9, 0x4, R4 ;  /* 0x0000000409047825 */ /* 0x001fca00078e0004 */
[----:B------:R2:W-:Y:S02]  /*70a0*/  STG.E desc[UR8][R4.64], R7 ;  /* 0x0000000704007986 */ /* 0x0005e4000c101908 */
.L_x_80:
[----:B------:R-:W-:Y:S05]  /*70b0*/  BSYNC.RECONVERGENT B0 ;  /* 0x0000000000007941 */ /* 0x000fea0003800200 */
.L_x_79:
[----:B------:R-:W-:Y:S01]  /*70c0*/  NOP ;  /* 0x0000000000007918 */ /* 0x000fe20000000000 */
[----:B------:R-:W-:Y:S01]  /*70d0*/  BSSY.RECONVERGENT B0, `(.L_x_81) ;  /* 0x000000e000007945 */ /* 0x000fe20003800200 */
[----:B------:R-:W-:-:S03]  /*70e0*/  VIADD R12, R29, 0x600 ;  /* 0x000006001d0c7836 */ /* 0x000fc60000000000 */
[----:B------:R-:W-:Y:S05]  /*70f0*/  @P2 BRA `(.L_x_82) ;  /* 0x00000000002c2947 */ /* 0x000fea0003800000 */
[----:B------:R-:W3:Y:S01]  /*7100*/  LDS R0, [R22+0xc00] ;  /* 0x000c000016007984 */ /* 0x000ee20000000800 */
[----:B------:R-:W3:Y:S01]  /*7110*/  LDCU UR5, c[0x0][0x3c4] ;  /* 0x00007880ff0577ac */ /* 0x000ee20008000800 */
[----:B0-2---:R-:W0:Y:S01]  /*7120*/  LDC.64 R4, c[0x0][0x3a0] ;  /* 0x0000e800ff047b82 */ /* 0x005e220000000a00 */
[----:B---3--:R-:W-:-:S04]  /*7130*/  SHF.R.U32.HI R2, RZ, UR5, R0 ;  /* 0x00000005ff027c19 */ /* 0x008fc80008011600 */
[----:B------:R-:W-:-:S04]  /*7140*/  LOP3.LUT R2, R2, UR4, RZ, 0x30, !PT ;  /* 0x0000000402027c12 */ /* 0x000fc8000f8e30ff */
[----:B------:R-:W-:-:S05]  /*7150*/  LEA R2, R2, UR6, 0x2 ;  /* 0x0000000602027c11 */ /* 0x000fca000f8e10ff */
[----:B------:R-:W2:Y:S02]  /*7160*/  LDS R7, [R2+0x7800] ;  /* 0x0078000002077984 */ /* 0x000ea40000000800 */
[----:B--2---:R-:W-:Y:S01]  /*7170*/  IMAD.IADD R9, R10, 0x1, R7 ;  /* 0x000000010a097824 */ /* 0x004fe200078e0207 */
[----:B------:R-:W-:-:S03]  /*7180*/  LOP3.LUT R7, R0, 0x80000000, RZ, 0x3c, !PT ;  /* 0x8000000000077812 */ /* 0x000fc600078e3cff */
[----:B0-----:R-:W-:-:S05]  /*7190*/  IMAD.WIDE.U32 R4, R9, 0x4, R4 ;  /* 0x0000000409047825 */ /* 0x001fca00078e0004 */
[----:B------:R3:W-:Y:S02]  /*71a0*/  STG.E desc[UR8][R4.64], R7 ;  /* 0x0000000704007986 */ /* 0x0007e4000c101908 */
.L_x_82:
[----:B------:R-:W-:Y:S05]  /*71b0*/  BSYNC.RECONVERGENT B0 ;  /* 0x0000000000007941 */ /* 0x000fea0003800200 */
.L_x_81:
[-C--:B------:R-:W-:Y:S01]  /*71c0*/  ISETP.GE.AND P6, PT, R6, R3.reuse, PT ;  /* 0x000000030600720c */ /* 0x080fe20003fc6270 */
[C---:B------:R-:W-:Y:S01]  /*71d0*/  VIADD R14, R29.reuse, 0x780 ;  /* 0x000007801d0e7836 */ /* 0x040fe20000000000 */
[----:B------:R-:W-:Y:S01]  /*71e0*/  ISETP.GE.AND P2, PT, R12, R3, PT ;  /* 0x000000030c00720c */ /* 0x000fe20003f46270 */
[C---:B------:R-:W-:Y:S01]  /*71f0*/  VIADD R16, R29.reuse, 0x900 ;  /* 0x000009001d107836 */ /* 0x040fe20000000000 */
[C---:B0-23--:R-:W-:Y:S01]  /*7200*/  LOP3.LUT R4, R29.reuse, 0xc00, RZ, 0xfc, !PT ;  /* 0x00000c001d047812 */ /* 0x04dfe200078efcff */
[C---:B------:R-:W-:Y:S01]  /*7210*/  VIADD R8, R29.reuse, 0xa80 ;  /* 0x00000a801d087836 */ /* 0x040fe20000000000 */
[----:B------:R-:W-:Y:S01]  /*7220*/  NOP ;  /* 0x0000000000007918 */ /* 0x000fe20000000000 */
[C---:B------:R-:W-:Y:S01]  /*7230*/  VIADD R2, R29.reuse, 0xd80 ;  /* 0x00000d801d027836 */ /* 0x040fe20000000000 */
[----:B------:R-:W-:Y:S01]  /*7240*/  BSSY.RECONVERGENT B0, `(.L_x_83) ;  /* 0x0000015000007945 */ /* 0x000fe20003800200 */
[----:B------:R-:W-:Y:S01]  /*7250*/  VIADD R0, R29, 0xf00 ;  /* 0x00000f001d007836 */ /* 0x000fe20000000000 */
[----:B------:R-:W-:-:S02]  /*7260*/  P2R R13, PR, RZ, 0x4 ;  /* 0x00000004ff0d7803 */ /* 0x000fc40000000000 */
[-C--:B------:R-:W-:Y:S02]  /*7270*/  ISETP.GE.AND P0, PT, R14, R3.reuse, PT ;  /* 0x000000030e00720c */ /* 0x080fe40003f06270 */
[-C--:B------:R-:W-:Y:S02]  /*7280*/  ISETP.GE.AND P1, PT, R16, R3.reuse, PT ;  /* 0x000000031000720c */ /* 0x080fe40003f26270 */
[-C--:B------:R-:W-:Y:S02]  /*7290*/  ISETP.GE.AND P2, PT, R8, R3.reuse, PT ;  /* 0x000000030800720c */ /* 0x080fe40003f46270 */
[-C--:B------:R-:W-:Y:S02]  /*72a0*/  ISETP.GE.AND P3, PT, R4, R3.reuse, PT ;  /* 0x000000030400720c */ /* 0x080fe40003f66270 */
[-C--:B------:R-:W-:Y:S02]  /*72b0*/  ISETP.GE.AND P4, PT, R2, R3.reuse, PT ;  /* 0x000000030200720c */ /* 0x080fe40003f86270 */
[----:B------:R-:W-:Y:S01]  /*72c0*/  ISETP.GE.AND P5, PT, R0, R3, PT ;  /* 0x000000030000720c */ /* 0x000fe20003fa6270 */
[----:B------:R-:W-:-:S12]  /*72d0*/  @P6 BRA `(.L_x_84) ;  /* 0x00000000002c6947 */ /* 0x000fd80003800000 */
[----:B------:R-:W0:Y:S01]  /*72e0*/  LDS R5, [R22+0x1200] ;  /* 0x0012000016057984 */ /* 0x000e220000000800 */
[----:B------:R-:W0:Y:S01]  /*72f0*/  LDCU UR5, c[0x0][0x3c4] ;  /* 0x00007880ff0577ac */ /* 0x000e220008000800 */
[----:B------:R-:W2:Y:S01]  /*7300*/  LDC.64 R10, c[0x0][0x3a0] ;  /* 0x0000e800ff0a7b82 */ /* 0x000ea20000000a00 */
[----:B0-----:R-:W-:Y:S02]  /*7310*/  SHF.R.U32.HI R7, RZ, UR5, R5 ;  /* 0x00000005ff077c19 */ /* 0x001fe40008011605 */
[----:B------:R-:W-:Y:S02]  /*7320*/  LOP3.LUT R5, R5, 0x80000000, RZ, 0x3c, !PT ;  /* 0x8000000005057812 */ /* 0x000fe400078e3cff */
[----:B------:R-:W-:-:S04]  /*7330*/  LOP3.LUT R7, R7, UR4, RZ, 0x30, !PT ;  /* 0x0000000407077c12 */ /* 0x000fc8000f8e30ff */
[----:B------:R-:W-:-:S06]  /*7340*/  LEA R9, R7, UR6, 0x2 ;  /* 0x0000000607097c11 */ /* 0x000fcc000f8e10ff */
[----:B------:R-:W0:Y:S02]  /*7350*/  LDS R9, [R9+0x7800] ;  /* 0x0078000009097984 */ /* 0x000e240000000800 */
[----:B0-----:R-:W-:-:S04]  /*7360*/  IMAD.IADD R7, R6, 0x1, R9 ;  /* 0x0000000106077824 */ /* 0x001fc800078e0209 */
[----:B--2---:R-:W-:-:S05]  /*7370*/  IMAD.WIDE.U32 R6, R7, 0x4, R10 ;  /* 0x0000000407067825 */ /* 0x004fca00078e000a */
[----:B------:R0:W-:Y:S02]  /*7380*/  STG.E desc[UR8][R6.64], R5 ;  /* 0x0000000506007986 */ /* 0x0001e4000c101908 */
.L_x_84:
[----:B------:R-:W-:Y:S05]  /*7390*/  BSYNC.RECONVERGENT B0 ;  /* 0x0000000000007941 */ /* 0x000fea0003800200 */
.L_x_83:
[----:B------:R-:W-:Y:S01]  /*73a0*/  ISETP.NE.AND P6, PT, R13, RZ, PT ;  /* 0x000000ff0d00720c */ /* 0x000fe20003fc5270 */
[----:B------:R-:W-:Y:S01]  /*73b0*/  NOP ;  /* 0x0000000000007918 */ /* 0x000fe20000000000 */
[----:B------:R-:W-:Y:S11]  /*73c0*/  BSSY.RECONVERGENT B0, `(.L_x_85) ;  /* 0x000000d000007945 */ /* 0x000ff60003800200 */
[----:B------:R-:W-:Y:S05]  /*73d0*/  @P6 BRA `(.L_x_86) ;  /* 0x00000000002c6947 */ /* 0x000fea0003800000 */
[----:B0-----:R-:W0:Y:S01]  /*73e0*/  LDS R5, [R22+0x1800] ;  /* 0x0018000016057984 */ /* 0x001e220000000800 */
[----:B------:R-:W0:Y:S02]  /*73f0*/  LDCU UR5, c[0x0][0x3c4] ;  /* 0x00007880ff0577ac */ /* 0x000e240008000800 */
[----:B0-----:R-:W-:Y:S02]  /*7400*/  SHF.R.U32.HI R6, RZ, UR5, R5 ;  /* 0x00000005ff067c19 */ /* 0x001fe40008011605 */
[----:B------:R-:W-:Y:S02]  /*7410*/  LOP3.LUT R5, R5, 0x80000000, RZ, 0x3c, !PT ;  /* 0x8000000005057812 */ /* 0x000fe400078e3cff */
[----:B------:R-:W-:-:S04]  /*7420*/  LOP3.LUT R6, R6, UR4, RZ, 0x30, !PT ;  /* 0x0000000406067c12 */ /* 0x000fc8000f8e30ff */
[----:B------:R-:W-:Y:S02]  /*7430*/  LEA R9, R6, UR6, 0x2 ;  /* 0x0000000606097c11 */ /* 0x000fe4000f8e10ff */
[----:B------:R-:W0:Y:S04]  /*7440*/  LDC.64 R6, c[0x0][0x3a0] ;  /* 0x0000e800ff067b82 */ /* 0x000e280000000a00 */
[----:B------:R-:W2:Y:S02]  /*7450*/  LDS R9, [R9+0x7800] ;  /* 0x0078000009097984 */ /* 0x000ea40000000800 */
[----:B--2---:R-:W-:-:S04]  /*7460*/  IMAD.IADD R11, R12, 0x1, R9 ;  /* 0x000000010c0b7824 */ /* 0x004fc800078e0209 */
[----:B0-----:R-:W-:-:S05]  /*7470*/  IMAD.WIDE.U32 R6, R11, 0x4, R6 ;  /* 0x000000040b067825 */ /* 0x001fca00078e0006 */
[----:B------:R2:W-:Y:S02]  /*7480*/  STG.E desc[UR8][R6.64], R5 ;  /* 0x0000000506007986 */ /* 0x0005e4000c101908 */
.L_x_86:
[----:B------:R-:W-:Y:S05]  /*7490*/  BSYNC.RECONVERGENT B0 ;  /* 0x0000000000007941 */ /* 0x000fea0003800200 */
.L_x_85:
[----:B------:R-:W-:Y:S01]  /*74a0*/  NOP ;  /* 0x0000000000007918 */ /* 0x000fe20000000000 */
[----:B------:R-:W-:Y:S04]  /*74b0*/  BSSY.RECONVERGENT B0, `(.L_x_87) ;  /* 0x000000d000007945 */ /* 0x000fe80003800200 */
[----:B------:R-:W-:Y:S05]  /*74c0*/  @P0 BRA `(.L_x_88) ;  /* 0x00000000002c0947 */ /* 0x000fea0003800000 */
[----:B0-2---:R-:W0:Y:S01]  /*74d0*/  LDS R5, [R22+0x1e00] ;  /* 0x001e000016057984 */ /* 0x005e220000000800 */
        /* <DEDUP_REMOVED lines=10> */
.L_x_88:
[----:B------:R-:W-:Y:S05]  /*7580*/  BSYNC.RECONVERGENT B0 ;  /* 0x0000000000007941 */ /* 0x000fea0003800200 */
.L_x_87:
[----:B------:R-:W-:Y:S01]  /*7590*/  NOP ;  /* 0x0000000000007918 */ /* 0x000fe20000000000 */
[----:B------:R-:W-:Y:S04]  /*75a0*/  BSSY.RECONVERGENT B0, `(.L_x_89) ;  /* 0x000000d000007945 */ /* 0x000fe80003800200 */
[----:B------:R-:W-:Y:S05]  /*75b0*/  @P1 BRA `(.L_x_90) ;  /* 0x00000000002c1947 */ /* 0x000fea0003800000 */
[----:B0-23--:R-:W0:Y:S01]  /*75c0*/  LDS R5, [R22+0x2400] ;  /* 0x0024000016057984 */ /* 0x00de220000000800 */
        /* <DEDUP_REMOVED lines=10> */
.L_x_90:
[----:B------:R-:W-:Y:S05]  /*7670*/  BSYNC.RECONVERGENT B0 ;  /* 0x0000000000007941 */ /* 0x000fea0003800200 */
.L_x_89:
[----:B------:R-:W-:Y:S01]  /*7680*/  NOP ;  /* 0x0000000000007918 */ /* 0x000fe20000000000 */
[----:B------:R-:W-:Y:S04]  /*7690*/  BSSY.RECONVERGENT B0, `(.L_x_91) ;  /* 0x000000d000007945 */ /* 0x000fe80003800200 */
[----:B------:R-:W-:Y:S05]  /*76a0*/  @P2 BRA `(.L_x_92) ;  /* 0x00000000002c2947 */ /* 0x000fea0003800000 */
[----:B0-234-:R-:W0:Y:S01]  /*76b0*/  LDS R5, [R22+0x2a00] ;  /* 0x002a000016057984 */ /* 0x01de220000000800 */
        /* <DEDUP_REMOVED lines=10> */
.L_x_92:
[----:B------:R-:W-:Y:S05]  /*7760*/  BSYNC.RECONVERGENT B0 ;  /* 0x0000000000007941 */ /* 0x000fea0003800200 */
.L_x_91:
[----:B------:R-:W-:Y:S01]  /*7770*/  NOP ;  /* 0x0000000000007918 */ /* 0x000fe20000000000 */
[----:B------:R-:W-:Y:S04]  /*7780*/  BSSY.RECONVERGENT B0, `(.L_x_93) ;  /* 0x000000d000007945 */ /* 0x000fe80003800200 */
[----:B------:R-:W-:Y:S05]  /*7790*/  @P3 BRA `(.L_x_94) ;  /* 0x00000000002c3947 */ /* 0x000fea0003800000 */
[----:B0-234-:R-:W0:Y:S01]  /*77a0*/  LDS R5, [R22+0x3000] ;  /* 0x0030000016057984 */ /* 0x01de220000000800 */
[----:B------:R-:W0:Y:S02]  /*77b0*/  LDCU UR5, c[0x0][0x3c4] ;  /* 0x00007880ff0577ac */ /* 0x000e240008000800 */
[----:B0-----:R-:W-:-:S04]  /*77c0*/  SHF.R.U32.HI R6, RZ, UR5, R5 ;  /* 0x00000005ff067c19 */ /* 0x001fc80008011605 */
[----:B------:R-:W-:-:S04]  /*77d0*/  LOP3.LUT R6, R6, UR4, RZ, 0x30, !PT ;  /* 0x0000000406067c12 */ /* 0x000fc8000f8e30ff */
[----:B------:R-:W-:Y:S02]  /*77e0*/  LEA R8, R6, UR6, 0x2 ;  /* 0x0000000606087c11 */ /* 0x000fe4000f8e10ff */
[----:B------:R-:W0:Y:S03]  /*77f0*/  LDC.64 R6, c[0x0][0x3a0] ;  /* 0x0000e800ff067b82 */ /* 0x000e260000000a00 */
[----:B------:R-:W2:Y:S02]  /*7800*/  LDS R9, [R8+0x7800] ;  /* 0x0078000008097984 */ /* 0x000ea40000000800 */
[----:B--2---:R-:W-:Y:S01]  /*7810*/  IMAD.IADD R11, R4, 0x1, R9 ;  /* 0x00000001040b7824 */ /* 0x004fe200078e0209 */
[----:B------:R-:W-:-:S03]  /*7820*/  LOP3.LUT R9, R5, 0x80000000, RZ, 0x3c, !PT ;  /* 0x8000000005097812 */ /* 0x000fc600078e3cff */
[----:B0-----:R-:W-:-:S05]  /*7830*/  IMAD.WIDE.U32 R4, R11, 0x4, R6 ;  /* 0x000000040b047825 */ /* 0x001fca00078e0006 */
[----:B------:R0:W-:Y:S02]  /*7840*/  STG.E desc[UR8][R4.64], R9 ;  /* 0x0000000904007986 */ /* 0x0001e4000c101908 */
.L_x_94:
[----:B------:R-:W-:Y:S05]  /*7850*/  BSYNC.RECONVERGENT B0 ;  /* 0x0000000000007941 */ /* 0x000fea0003800200 */
.L_x_93:
[----:B------:R-:W-:Y:S01]  /*7860*/  NOP ;  /* 0x0000000000007918 */ /* 0x000fe20000000000 */
[----:B------:R-:W-:Y:S01]  /*7870*/  BSSY.RECONVERGENT B0, `(.L_x_95) ;  /* 0x000000e000007945 */ /* 0x000fe20003800200 */
[----:B------:R-:W-:-:S03]  /*7880*/  VIADD R10, R29, 0x1080 ;  /* 0x000010801d0a7836 */ /* 0x000fc60000000000 */
        /* <DEDUP_REMOVED lines=12> */
.L_x_96:
[----:B------:R-:W-:Y:S05]  /*7950*/  BSYNC.RECONVERGENT B0 ;  /* 0x0000000000007941 */ /* 0x000fea0003800200 */
.L_x_95:
[----:B------:R-:W-:Y:S01]  /*7960*/  NOP ;  /* 0x0000000000007918 */ /* 0x000fe20000000000 */
[----:B------:R-:W-:Y:S01]  /*7970*/  BSSY.RECONVERGENT B0, `(.L_x_97) ;  /* 0x000000e000007945 */ /* 0x000fe20003800200 */
[----:B------:R-:W-:-:S03]  /*7980*/  VIADD R12, R29, 0x1200 ;  /* 0x000012001d0c7836 */ /* 0x000fc60000000000 */
[----:B------:R-:W-:Y:S05]  /*7990*/  @P5 BRA `(.L_x_98) ;  /* 0x00000000002c5947 */ /* 0x000fea0003800000 */
[----:B------:R-:W0:Y:S01]  /*79a0*/  LDS R2, [R22+0x3c00] ;  /* 0x003c000016027984 */ /* 0x000e220000000800 */
[----:B------:R-:W0:Y:S02]  /*79b0*/  LDCU UR5, c[0x0][0x3c4] ;  /* 0x00007880ff0577ac */ /* 0x000e240008000800 */
[----:B0-----:R-:W-:-:S04]  /*79c0*/  SHF.R.U32.HI R4, RZ, UR5, R2 ;  /* 0x00000005ff047c19 */ /* 0x001fc80008011602 */
[----:B------:R-:W-:-:S04]  /*79d0*/  LOP3.LUT R4, R4, UR4, RZ, 0x30, !PT ;  /* 0x0000000404047c12 */ /* 0x000fc8000f8e30ff */
[----:B--234-:R-:W-:Y:S02]  /*79e0*/  LEA R6, R4, UR6, 0x2 ;  /* 0x0000000604067c11 */ /* 0x01cfe4000f8e10ff */
[----:B------:R-:W0:Y:S03]  /*79f0*/  LDC.64 R4, c[0x0][0x3a0] ;  /* 0x0000e800ff047b82 */ /* 0x000e260000000a00 */
[----:B------:R-:W2:Y:S02]  /*7a00*/  LDS R7, [R6+0x7800] ;  /* 0x0078000006077984 */ /* 0x000ea40000000800 */
[----:B--2---:R-:W-:Y:S01]  /*7a10*/  IMAD.IADD R9, R0, 0x1, R7 ;  /* 0x0000000100097824 */ /* 0x004fe200078e0207 */
[----:B------:R-:W-:-:S03]  /*7a20*/  LOP3.LUT R7, R2, 0x80000000, RZ, 0x3c, !PT ;  /* 0x8000000002077812 */ /* 0x000fc600078e3cff */
[----:B0-----:R-:W-:-:S05]  /*7a30*/  IMAD.WIDE.U32 R4, R9, 0x4, R4 ;  /* 0x0000000409047825 */ /* 0x001fca00078e0004 */
[----:B------:R0:W-:Y:S02]  /*7a40*/  STG.E desc[UR8][R4.64], R7 ;  /* 0x0000000704007986 */ /* 0x0001e4000c101908 */
.L_x_98:
[----:B------:R-:W-:Y:S05]  /*7a50*/  BSYNC.RECONVERGENT B0 ;  /* 0x0000000000007941 */ /* 0x000fea0003800200 */
.L_x_97:
[-C--:B------:R-:W-:Y:S01]  /*7a60*/  ISETP.GE.AND P6, PT, R10, R3.reuse, PT ;  /* 0x000000030a00720c */ /* 0x080fe20003fc6270 */
[C---:B------:R-:W-:Y:S01]  /*7a70*/  VIADD R14, R29.reuse, 0x1380 ;  /* 0x000013801d0e7836 */ /* 0x040fe20000000000 */
[----:B------:R-:W-:Y:S01]  /*7a80*/  ISETP.GE.AND P2, PT, R12, R3, PT ;  /* 0x000000030c00720c */ /* 0x000fe20003f46270 */
[C---:B------:R-:W-:Y:S01]  /*7a90*/  VIADD R16, R29.reuse, 0x1500 ;  /* 0x000015001d107836 */ /* 0x040fe20000000000 */
[C---:B0-----:R-:W-:Y:S01]  /*7aa0*/  LOP3.LUT R4, R29.reuse, 0x1800, RZ, 0xfc, !PT ;  /* 0x000018001d047812 */ /* 0x041fe200078efcff */
[C---:B--234-:R-:W-:Y:S01]  /*7ab0*/  VIADD R6, R29.reuse, 0x1680 ;  /* 0x000016801d067836 */ /* 0x05cfe20000000000 */
        /* <DEDUP_REMOVED lines=23> */
.L_x_100:
[----:B------:R-:W-:Y:S05]  /*7c30*/  BSYNC.RECONVERGENT B0 ;  /* 0x0000000000007941 */ /* 0x000fea0003800200 */
.L_x_99:
[----:B------:R-:W-:Y:S01]  /*7c40*/  ISETP.NE.AND P6, PT, R13, RZ, PT ;  /* 0x000000ff0d00720c */ /* 0x000fe20003fc5270 */
[----:B------:R-:W-:Y:S01]  /*7c50*/  NOP ;  /* 0x0000000000007918 */ /* 0x000fe20000000000 */
[----:B------:R-:W-:Y:S11]  /*7c60*/  BSSY.RECONVERGENT B0, `(.L_x_101) ;  /* 0x000000d000007945 */ /* 0x000ff60003800200 */
[----:B------:R-:W-:Y:S05]  /*7c70*/  @P6 BRA `(.L_x_102) ;  /* 0x00000000002c6947 */ /* 0x000fea0003800000 */
[----:B0-----:R-:W0:Y:S01]  /*7c80*/  LDS R5, [R22+0x4800] ;  /* 0x0048000016057984 */ /* 0x001e220000000800 */
        /* <DEDUP_REMOVED lines=10> */
.L_x_102:
[----:B------:R-:W-:Y:S05]  /*7d30*/  BSYNC.RECONVERGENT B0 ;  /* 0x0000000000007941 */ /* 0x000fea0003800200 */
.L_x_101:
[----:B------:R-:W-:Y:S01]  /*7d40*/  NOP ;  /* 0x0000000000007918 */ /* 0x000fe20000000000 */
[----:B------:R-:W-:Y:S04]  /*7d50*/  BSSY.RECONVERGENT B0, `(.L_x_103) ;  /* 0x000000d000007945 */ /* 0x000fe80003800200 */
[----:B------:R-:W-:Y:S05]  /*7d60*/  @P0 BRA `(.L_x_104) ;  /* 0x00000000002c0947 */ /* 0x000fea0003800000 */
[----:B0-2---:R-:W0:Y:S01]  /*7d70*/  LDS R5, [R22+0x4e00] ;  /* 0x004e000016057984 */ /* 0x005e220000000800 */
        /* <DEDUP_REMOVED lines=10> */
.L_x_104:
[----:B------:R-:W-:Y:S05]  /*7e20*/  BSYNC.RECONVERGENT B0 ;  /* 0x0000000000007941 */ /* 0x000fea0003800200 */
.L_x_103:
[----:B------:R-:W-:Y:S01]  /*7e30*/  NOP ;  /* 0x0000000000007918 */ /* 0x000fe20000000000 */
[----:B------:R-:W-:Y:S04]  /*7e40*/  BSSY.RECONVERGENT B0, `(.L_x_105) ;  /* 0x000000d000007945 */ /* 0x000fe80003800200 */
[----:B------:R-:W-:Y:S05]  /*7e50*/  @P1 BRA `(.L_x_106) ;  /* 0x00000000002c1947 */ /* 0x000fea0003800000 */
[----:B0-23--:R-:W0:Y:S01]  /*7e60*/  LDS R5, [R22+0x5400] ;  /* 0x0054000016057984 */ /* 0x00de220000000800 */
        /* <DEDUP_REMOVED lines=10> */
.L_x_106:
[----:B------:R-:W-:Y:S05]  /*7f10*/  BSYNC.RECONVERGENT B0 ;  /* 0x0000000000007941 */ /* 0x000fea0003800200 */
.L_x_105:
[----:B------:R-:W-:Y:S01]  /*7f20*/  NOP ;  /* 0x0000000000007918 */ /* 0x000fe20000000000 */
[----:B------:R-:W-:Y:S04]  /*7f30*/  BSSY.RECONVERGENT B0, `(.L_x_107) ;  /* 0x000000d000007945 */ /* 0x000fe80003800200 */
[----:B------:R-:W-:Y:S05]  /*7f40*/  @P2 BRA `(.L_x_108) ;  /* 0x00000000002c2947 */ /* 0x000fea0003800000 */
[----:B0-234-:R-:W0:Y:S01]  /*7f50*/  LDS R5, [R22+0x5a00] ;  /* 0x005a000016057984 */ /* 0x01de220000000800 */
[----:B------:R-:W0:Y:S01]  /*7f60*/  LDCU UR5, c[0x0][0x3c4] ;  /* 0x00007880ff0577ac */ /* 0x000e220008000800 */
[----:B------:R-:W2:Y:S01]  /*7f70*/  LDC.64 R8, c[0x0][0x3a0] ;  /* 0x0000e800ff087b82 */ /* 0x000ea20000000a00 */
[----:B0-----:R-:W-:Y:S02]  /*7f80*/  SHF.R.U32.HI R7, RZ, UR5, R5 ;  /* 0x00000005ff077c19 */ /* 0x001fe40008011605 */
[----:B------:R-:W-:Y:S02]  /*7f90*/  LOP3.LUT R5, R5, 0x80000000, RZ, 0x3c, !PT ;  /* 0x8000000005057812 */ /* 0x000fe400078e3cff */
[----:B------:R-:W-:-:S04]  /*7fa0*/  LOP3.LUT R7, R7, UR4, RZ, 0x30, !PT ;  /* 0x0000000407077c12 */ /* 0x000fc8000f8e30ff */
[----:B------:R-:W-:-:S05]  /*7fb0*/  LEA R10, R7, UR6, 0x2 ;  /* 0x00000006070a7c11 */ /* 0x000fca000f8e10ff */
[----:B------:R-:W0:Y:S02]  /*7fc0*/  LDS R7, [R10+0x7800] ;  /* 0x007800000a077984 */ /* 0x000e240000000800 */
[----:B0-----:R-:W-:-:S04]  /*7fd0*/  IMAD.IADD R7, R6, 0x1, R7 ;  /* 0x0000000106077824 */ /* 0x001fc800078e0207 */
[----:B--2---:R-:W-:-:S05]  /*7fe0*/  IMAD.WIDE.U32 R6, R7, 0x4, R8 ;  /* 0x0000000407067825 */ /* 0x004fca00078e0008 */
[----:B------:R0:W-:Y:S02]  /*7ff0*/  STG.E desc[UR8][R6.64], R5 ;  /* 0x0000000506007986 */ /* 0x0001e4000c101908 */
.L_x_108:
[----:B------:R-:W-:Y:S05]  /*8000*/  BSYNC.RECONVERGENT B0 ;  /* 0x0000000000007941 */ /* 0x000fea0003800200 */
.L_x_107:
        /* <DEDUP_REMOVED lines=14> */
.L_x_110:
[----:B------:R-:W-:Y:S05]  /*80f0*/  BSYNC.RECONVERGENT B0 ;  /* 0x0000000000007941 */ /* 0x000fea0003800200 */
.L_x_109:
[----:B------:R-:W-:Y:S01]  /*8100*/  NOP ;  /* 0x0000000000007918 */ /* 0x000fe20000000000 */
[----:B------:R-:W-:Y:S04]  /*8110*/  BSSY.RECONVERGENT B0, `(.L_x_111) ;  /* 0x000000d000007945 */ /* 0x000fe80003800200 */
[----:B------:R-:W-:Y:S05]  /*8120*/  @P4 BRA `(.L_x_112) ;  /* 0x00000000002c4947 */ /* 0x000fea0003800000 */
[----:B0-----:R-:W0:Y:S01]  /*8130*/  LDS R6, [R22+0x6600] ;  /* 0x0066000016067984 */ /* 0x001e220000000800 */
[----:B------:R-:W0:Y:S02]  /*8140*/  LDCU UR5, c[0x0][0x3c4] ;  /* 0x00007880ff0577ac */ /* 0x000e240008000800 */
[----:B0-----:R-:W-:Y:S02]  /*8150*/  SHF.R.U32.HI R4, RZ, UR5, R6 ;  /* 0x00000005ff047c19 */ /* 0x001fe40008011606 */
[----:B--234-:R-:W-:Y:S02]  /*8160*/  LOP3.LUT R9, R6, 0x80000000, RZ, 0x3c, !PT ;  /* 0x8000000006097812 */ /* 0x01cfe400078e3cff */
[----:B------:R-:W-:-:S04]  /*8170*/  LOP3.LUT R4, R4, UR4, RZ, 0x30, !PT ;  /* 0x0000000404047c12 */ /* 0x000fc8000f8e30ff */
[----:B------:R-:W-:Y:S02]  /*8180*/  LEA R7, R4, UR6, 0x2 ;  /* 0x0000000604077c11 */ /* 0x000fe4000f8e10ff */
[----:B------:R-:W0:Y:S04]  /*8190*/  LDC.64 R4, c[0x0][0x3a0] ;  /* 0x0000e800ff047b82 */ /* 0x000e280000000a00 */
[----:B------:R-:W2:Y:S02]  /*81a0*/  LDS R7, [R7+0x7800] ;  /* 0x0078000007077984 */ /* 0x000ea40000000800 */
[----:B--2---:R-:W-:-:S04]  /*81b0*/  IMAD.IADD R11, R2, 0x1, R7 ;  /* 0x00000001020b7824 */ /* 0x004fc800078e0207 */
[----:B0-----:R-:W-:-:S05]  /*81c0*/  IMAD.WIDE.U32 R4, R11, 0x4, R4 ;  /* 0x000000040b047825 */ /* 0x001fca00078e0004 */
[----:B------:R0:W-:Y:S02]  /*81d0*/  STG.E desc[UR8][R4.64], R9 ;  /* 0x0000000904007986 */ /* 0x0001e4000c101908 */
.L_x_112:
[----:B------:R-:W-:Y:S05]  /*81e0*/  BSYNC.RECONVERGENT B0 ;  /* 0x0000000000007941 */ /* 0x000fea0003800200 */
.L_x_111:
[----:B------:R-:W-:Y:S01]  /*81f0*/  NOP ;  /* 0x0000000000007918 */ /* 0x000fe20000000000 */
[----:B------:R-:W-:Y:S04]  /*8200*/  BSSY.RECONVERGENT B0, `(.L_x_113) ;  /* 0x000000d000007945 */ /* 0x000fe80003800200 */
[----:B------:R-:W-:Y:S05]  /*8210*/  @P5 BRA `(.L_x_114) ;  /* 0x00000000002c5947 */ /* 0x000fea0003800000 */
[----:B------:R-:W0:Y:S01]  /*8220*/  LDS R2, [R22+0x6c00] ;  /* 0x006c000016027984 */ /* 0x000e220000000800 */
[----:B------:R-:W0:Y:S02]  /*8230*/  LDCU UR5, c[0x0][0x3c4] ;  /* 0x00007880ff0577ac */ /* 0x000e240008000800 */
[----:B0-----:R-:W-:-:S04]  /*8240*/  SHF.R.U32.HI R4, RZ, UR5, R2 ;  /* 0x00000005ff047c19 */ /* 0x001fc80008011602 */
[----:B------:R-:W-:-:S04]  /*8250*/  LOP3.LUT R4, R4, UR4, RZ, 0x30, !PT ;  /* 0x0000000404047c12 */ /* 0x000fc8000f8e30ff */
[----:B------:R-:W-:Y:S02]  /*8260*/  LEA R6, R4, UR6, 0x2 ;  /* 0x0000000604067c11 */ /* 0x000fe4000f8e10ff */
[----:B--234-:R-:W0:Y:S03]  /*8270*/  LDC.64 R4, c[0x0][0x3a0] ;  /* 0x0000e800ff047b82 */ /* 0x01ce260000000a00 */
[----:B------:R-:W2:Y:S02]  /*8280*/  LDS R7, [R6+0x7800] ;  /* 0x0078000006077984 */ /* 0x000ea40000000800 */
[----:B--2---:R-:W-:Y:S01]  /*8290*/  IMAD.IADD R9, R0, 0x1, R7 ;  /* 0x0000000100097824 */ /* 0x004fe200078e0207 */
[----:B------:R-:W-:-:S03]  /*82a0*/  LOP3.LUT R7, R2, 0x80000000, RZ, 0x3c, !PT ;  /* 0x8000000002077812 */ /* 0x000fc600078e3cff */
[----:B0-----:R-:W-:-:S05]  /*82b0*/  IMAD.WIDE.U32 R4, R9, 0x4, R4 ;  /* 0x0000000409047825 */ /* 0x001fca00078e0004 */
[----:B------:R0:W-:Y:S02]  /*82c0*/  STG.E desc[UR8][R4.64], R7 ;  /* 0x0000000704007986 */ /* 0x0001e4000c101908 */
.L_x_114:
[----:B------:R-:W-:Y:S05]  /*82d0*/  BSYNC.RECONVERGENT B0 ;  /* 0x0000000000007941 */ /* 0x000fea0003800200 */
.L_x_113:
[----:B------:R-:W-:Y:S01]  /*82e0*/  NOP ;  /* 0x0000000000007918 */ /* 0x000fe20000000000 */
[----:B-1----:R-:W1:Y:S01]  /*82f0*/  LDS R22, [R22+0x7200] ;  /* 0x0072000016167984 */ /* 0x002e620000000800 */
[----:B------:R-:W1:Y:S01]  /*8300*/  LDCU UR5, c[0x0][0x3c4] ;  /* 0x00007880ff0577ac */ /* 0x000e620008000800 */
[----:B------:R-:W-:-:S05]  /*8310*/  VIADD R28, R29, 0x1c80 ;  /* 0x00001c801d1c7836 */ /* 0x000fca0000000000 */
[----:B------:R-:W-:-:S13]  /*8320*/  ISETP.GE.AND P0, PT, R28, R3, PT ;  /* 0x000000031c00720c */ /* 0x000fda0003f06270 */
[----:B------:R-:W5:Y:S01]  /*8330*/  @!P0 LDC.64 R2, c[0x0][0x3a0] ;  /* 0x0000e800ff028b82 */ /* 0x000f620000000a00 */
[----:B-1----:R-:W-:Y:S02]  /*8340*/  SHF.R.U32.HI R0, RZ, UR5, R22 ;  /* 0x00000005ff007c19 */ /* 0x002fe40008011616 */
[----:B0-----:R-:W-:Y:S02]  /*8350*/  @!P0 LOP3.LUT R7, R22, 0x80000000, RZ, 0x3c, !PT ;  /* 0x8000000016078812 */ /* 0x001fe400078e3cff */
[----:B------:R-:W-:-:S04]  /*8360*/  LOP3.LUT R0, R0, UR4, RZ, 0x30, !PT ;  /* 0x0000000400007c12 */ /* 0x000fc8000f8e30ff */
[----:B------:R-:W-:-:S05]  /*8370*/  LEA R0, R0, UR6, 0x2 ;  /* 0x0000000600007c11 */ /* 0x000fca000f8e10ff */
[----:B--234-:R-:W0:Y:S02]  /*8380*/  LDS R5, [R0+0x7800] ;  /* 0x0078000000057984 */ /* 0x01ce240000000800 */
[----:B0-----:R-:W-:-:S04]  /*8390*/  IMAD.IADD R5, R28, 0x1, R5 ;  /* 0x000000011c057824 */ /* 0x001fc800078e0205 */
[----:B-----5:R-:W-:-:S05]  /*83a0*/  @!P0 IMAD.WIDE.U32 R2, R5, 0x4, R2 ;  /* 0x0000000405028825 */ /* 0x020fca00078e0002 */
[----:B------:R-:W-:Y:S01]  /*83b0*/  @!P0 STG.E desc[UR8][R2.64], R7 ;  /* 0x0000000702008986 */ /* 0x000fe2000c101908 */
[----:B------:R-:W-:Y:S01]  /*83c0*/  NOP ;  /* 0x0000000000007918 */ /* 0x000fe20000000000 */
[----:B------:R-:W-:Y:S05]  /*83d0*/  EXIT ;  /* 0x000000000000794d */ /* 0x000fea0003800000 */
.L_x_25:
[----:B------:R-:W-:Y:S02]  /*83e0*/  IMAD.MOV.U32 R19, RZ, RZ, 0x1 ;  /* 0x00000001ff137424 */ /* 0x000fe400078e00ff */
[----:B------:R-:W-:Y:S02]  /*83f0*/  IMAD.MOV.U32 R53, RZ, RZ, R27 ;  /* 0x000000ffff357224 */ /* 0x000fe400078e001b */
[----:B------:R-:W-:Y:S02]  /*8400*/  IMAD.MOV.U32 R50, RZ, RZ, RZ ;  /* 0x000000ffff327224 */ /* 0x000fe400078e00ff */
[----:B------:R-:W-:-:S07]  /*8410*/  IMAD.MOV.U32 R49, RZ, RZ, -0x1 ;  /* 0xffffffffff317424 */ /* 0x000fce00078e00ff */
[----:B------:R-:W-:Y:S05]  /*8420*/  WARPSYNC.COLLECTIVE R49, `(.L_x_115) ;  /* 0x0000000031087348 */ /* 0x000fea0003c00000 */
[----:B------:R0:W1:Y:S02]  /*8430*/  SHFL.UP P0, R19, R53, R19, R50 ;  /* 0x0400001335137389 */ /* 0x0000640000000032 */
[----:B01----:R-:W-:Y:S05]  /*8440*/  ENDCOLLECTIVE ;  /* 0x000000000000791b */ /* 0x003fea0003800000 */
.L_x_115:
[----:B------:R-:W-:Y:S02]  /*8450*/  IMAD.MOV.U32 R52, RZ, RZ, R19 ;  /* 0x000000ffff347224 */ /* 0x000fe400078e0013 */
[----:B------:R-:W-:Y:S02]  /*8460*/  IMAD.MOV.U32 R19, RZ, RZ, 0x2 ;  /* 0x00000002ff137424 */ /* 0x000fe400078e00ff */
[----:B------:R-:W-:-:S04]  /*8470*/  @P0 IMAD.IADD R52, R27, 0x1, R52 ;  /* 0x000000011b340824 */ /* 0x000fc800078e0234 */
[----:B------:R-:W-:-:S07]  /*8480*/  IMAD.MOV.U32 R53, RZ, RZ, R52 ;  /* 0x000000ffff357224 */ /* 0x000fce00078e0034 */
[----:B------:R-:W-:Y:S05]  /*8490*/  WARPSYNC.COLLECTIVE R49, `(.L_x_116) ;  /* 0x0000000031087348 */ /* 0x000fea0003c00000 */
[----:B------:R0:W1:Y:S02]  /*84a0*/  SHFL.UP P0, R19, R53, R19, R50 ;  /* 0x0400001335137389 */ /* 0x0000640000000032 */
[----:B01----:R-:W-:Y:S05]  /*84b0*/  ENDCOLLECTIVE ;  /* 0x000000000000791b */ /* 0x003fea0003800000 */
.L_x_116:
[----:B------:R-:W-:Y:S02]  /*84c0*/  IMAD.MOV.U32 R51, RZ, RZ, R19 ;  /* 0x000000ffff337224 */ /* 0x000fe400078e0013 */
[----:B------:R-:W-:Y:S02]  /*84d0*/  IMAD.MOV.U32 R19, RZ, RZ, 0x4 ;  /* 0x00000004ff137424 */ /* 0x000fe400078e00ff */
[----:B------:R-:W-:-:S04]  /*84e0*/  @P0 IMAD.IADD R51, R52, 0x1, R51 ;  /* 0x0000000134330824 */ /* 0x000fc800078e0233 */
[----:B------:R-:W-:-:S07]  /*84f0*/  IMAD.MOV.U32 R53, RZ, RZ, R51 ;  /* 0x000000ffff357224 */ /* 0x000fce00078e0033 */
[----:B------:R-:W-:Y:S05]  /*8500*/  WARPSYNC.COLLECTIVE R49, `(.L_x_117) ;  /* 0x0000000031087348 */ /* 0x000fea0003c00000 */
[----:B------:R0:W1:Y:S02]  /*8510*/  SHFL.UP P0, R19, R53, R19, R50 ;  /* 0x0400001335137389 */ /* 0x0000640000000032 */
[----:B01----:R-:W-:Y:S05]  /*8520*/  ENDCOLLECTIVE ;  /* 0x000000000000791b */ /* 0x003fea0003800000 */
.L_x_117:
[----:B------:R-:W-:Y:S02]  /*8530*/  IMAD.MOV.U32 R52, RZ, RZ, R19 ;  /* 0x000000ffff347224 */ /* 0x000fe400078e0013 */
[----:B------:R-:W-:Y:S02]  /*8540*/  IMAD.MOV.U32 R19, RZ, RZ, 0x8 ;  /* 0x00000008ff137424 */ /* 0x000fe400078e00ff */
[----:B------:R-:W-:-:S04]  /*8550*/  @P0 IMAD.IADD R52, R51, 0x1, R52 ;  /* 0x0000000133340824 */ /* 0x000fc800078e0234 */
[----:B------:R-:W-:-:S07]  /*8560*/  IMAD.MOV.U32 R53, RZ, RZ, R52 ;  /* 0x000000ffff357224 */ /* 0x000fce00078e0034 */
[----:B------:R-:W-:Y:S05]  /*8570*/  WARPSYNC.COLLECTIVE R49, `(.L_x_118) ;  /* 0x0000000031087348 */ /* 0x000fea0003c00000 */
[----:B------:R0:W1:Y:S02]  /*8580*/  SHFL.UP P0, R19, R53, R19, R50 ;  /* 0x0400001335137389 */ /* 0x0000640000000032 */
[----:B01----:R-:W-:Y:S05]  /*8590*/  ENDCOLLECTIVE ;  /* 0x000000000000791b */ /* 0x003fea0003800000 */
.L_x_118:
[----:B------:R-:W-:Y:S02]  /*85a0*/  IMAD.MOV.U32 R53, RZ, RZ, R19 ;  /* 0x000000ffff357224 */ /* 0x000fe400078e0013 */
[----:B------:R-:W-:Y:S02]  /*85b0*/  IMAD.MOV.U32 R19, RZ, RZ, 0x10 ;  /* 0x00000010ff137424 */ /* 0x000fe400078e00ff */
[----:B------:R-:W-:-:S07]  /*85c0*/  @P0 IMAD.IADD R53, R52, 0x1, R53 ;  /* 0x0000000134350824 */ /* 0x000fce00078e0235 */
[----:B------:R-:W-:Y:S05]  /*85d0*/  WARPSYNC.COLLECTIVE R49, `(.L_x_119) ;  /* 0x0000000031087348 */ /* 0x000fea0003c00000 */
[----:B------:R0:W1:Y:S02]  /*85e0*/  SHFL.UP P0, R19, R53, R19, R50 ;  /* 0x0400001335137389 */ /* 0x0000640000000032 */
[----:B01----:R-:W-:Y:S05]  /*85f0*/  ENDCOLLECTIVE ;  /* 0x000000000000791b */ /* 0x003fea0003800000 */
.L_x_119:
[----:B------:R-:W-:Y:S01]  /*8600*/  IMAD.MOV.U32 R51, RZ, RZ, R19 ;  /* 0x000000ffff337224 */ /* 0x000fe200078e0013 */
[----:B------:R-:W-:Y:S06]  /*8610*/  BRA `(.L_x_120) ;  /* 0xffffff9c00ac7947 */ /* 0x000fec000383ffff */
.L_x_121:
[----:B------:R-:W-:-:S00]  /*8620*/  BRA `(.L_x_121) ;  /* 0xfffffffc00fc7947 */ /* 0x000fc0000383ffff */
[----:B------:R-:W-:-:S00]  /*8630*/  NOP ;  /* 0x0000000000007918 */ /* 0x000fc00000000000 */
        /* <DEDUP_REMOVED lines=12> */
.L_x_221:


//--------------------- .text._ZN3cub18CUB_300001_SM_10006detail10radix_sort33DeviceRadixSortExclusiveSumKernelINS1_5radix10policy_hubIiNS0_8NullTypeEjE10Policy1000EjEEvPT0_ --------------------------
	.section	.text._ZN3cub18CUB_300001_SM_10006detail10radix_sort33DeviceRadixSortExclusiveSumKernelINS1_5radix10policy_hubIiNS0_8NullTypeEjE10Policy1000EjEEvPT0_,"ax",@progbits
	.align	128
        .global         _ZN3cub18CUB_300001_SM_10006detail10radix_sort33DeviceRadixSortExclusiveSumKernelINS1_5radix10policy_hubIiNS0_8NullTypeEjE10Policy1000EjEEvPT0_
        .type           _ZN3cub18CUB_300001_SM_10006detail10radix_sort33DeviceRadixSortExclusiveSumKernelINS1_5radix10policy_hubIiNS0_8NullTypeEjE10Policy1000EjEEvPT0_,@function
        .size           _ZN3cub18CUB_300001_SM_10006detail10radix_sort33DeviceRadixSortExclusiveSumKernelINS1_5radix10policy_hubIiNS0_8NullTypeEjE10Policy1000EjEEvPT0_,(.L_x_222 - _ZN3cub18CUB_300001_SM_10006detail10radix_sort33DeviceRadixSortExclusiveSumKernelINS1_5radix10policy_hubIiNS0_8NullTypeEjE10Policy1000EjEEvPT0_)
        .other          _ZN3cub18CUB_300001_SM_10006detail10radix_sort33DeviceRadixSortExclusiveSumKernelINS1_5radix10policy_hubIiNS0_8NullTypeEjE10Policy1000EjEEvPT0_,@"STO_CUDA_ENTRY STV_DEFAULT"
_ZN3cub18CUB_300001_SM_10006detail10radix_sort33DeviceRadixSortExclusiveSumKernelINS1_5radix10policy_hubIiNS0_8NullTypeEjE10Policy1000EjEEvPT0_:
.text._ZN3cub18CUB_300001_SM_10006detail10radix_sort33DeviceRadixSortExclusiveSumKernelINS1_5radix10policy_hubIiNS0_8NullTypeEjE10Policy1000EjEEvPT0_:
[----:B------:R-:W-:Y:S01]  /*0000*/  LDC R1, c[0x0][0x37c] ;  /* 0x0000df00ff017b82 */ /* 0x000fe20000000800 */
[----:B------:R-:W0:Y:S07]  /*0010*/  S2R R4, SR_TID.X ;  /* 0x0000000000047919 */ /* 0x000e2e0000002100 */
[----:B------:R-:W1:Y:S01]  /*0020*/  LDC.64 R2, c[0x0][0x380] ;  /* 0x0000e000ff027b82 */ /* 0x000e620000000a00 */
[----:B------:R-:W2:Y:S01]  /*0030*/  LDCU.64 UR4, c[0x0][0x358] ;  /* 0x00006b00ff0477ac */ /* 0x000ea20008000a00 */
[----:B------:R-:W3:Y:S01]  /*0040*/  S2R R5, SR_CTAID.X ;  /* 0x0000000000057919 */ /* 0x000ee20000002500 */
[----:B0-----:R-:W-:Y:S01]  /*0050*/  ISETP.GT.U32.AND P1, PT, R4, 0xff, PT ;  /* 0x000000ff0400780c */ /* 0x001fe20003f24070 */
[----:B---3--:R-:W-:-:S04]  /*0060*/  IMAD R5, R5, 0x100, R4 ;  /* 0x0000010005057824 */ /* 0x008fc800078e0204 */
[----:B-1----:R-:W-:-:S08]  /*0070*/  IMAD.WIDE R2, R5, 0x4, R2 ;  /* 0x0000000405027825 */ /* 0x002fd000078e0202 */
[----:B--2---:R-:W2:Y:S01]  /*0080*/  @!P1 LDG.E R7, desc[UR4][R2.64] ;  /* 0x0000000402079981 */ /* 0x004ea2000c1e1900 */
[----:B------:R-:W-:Y:S02]  /*0090*/  MOV R0, 0x400 ;  /* 0x0000040000007802 */ /* 0x000fe40000000f00 */
[C---:B------:R-:W-:Y:S01]  /*00a0*/  ISETP.GT.U32.AND P0, PT, R4.reuse, 0x1f, PT ;  /* 0x0000001f0400780c */ /* 0x040fe20003f04070 */
[----:B------:R-:W0:Y:S02]  /*00b0*/  S2R R5, SR_CgaCtaId ;  /* 0x0000000000057919 */ /* 0x000e240000008800 */
[----:B0-----:R-:W-:Y:S02]  /*00c0*/  LEA R5, R5, R0, 0x18 ;  /* 0x0000000005057211 */ /* 0x001fe400078ec0ff */
[----:B------:R-:W-:-:S05]  /*00d0*/  LEA.HI R0, R4, R4, RZ, 0x1d ;  /* 0x0000000404007211 */ /* 0x000fca00078fe8ff */
[----:B------:R-:W-:-:S05]  /*00e0*/  IMAD R0, R0, 0x4, R5 ;  /* 0x0000000400007824 */ /* 0x000fca00078e0205 */
[----:B--2---:R0:W-:Y:S01]  /*00f0*/  STS [R0+0x10], R7 ;  /* 0x0000100700007388 */ /* 0x0041e20000000800 */
[----:B------:R-:W-:Y:S06]  /*0100*/  BAR.SYNC.DEFER_BLOCKING 0x0 ;  /* 0x0000000000007b1d */ /* 0x000fec0000010000 */
[----:B------:R-:W-:Y:S05]  /*0110*/  @P0 BRA `(.L_x_122) ;  /* 0x0000000000a40947 */ /* 0x000fea0003800000 */
[----:B------:R-:W-:Y:S01]  /*0120*/  IMAD R4, R4, 0x24, R5 ;  /* 0x0000002404047824 */ /* 0x000fe200078e0205 */
[----:B------:R-:W-:-:S04]  /*0130*/  UMOV UR6, 0xffffffff ;  /* 0xffffffff00067882 */ /* 0x000fc80000000000 */
[----:B------:R-:W-:Y:S04]  /*0140*/  LDS R9, [R4+0x10] ;  /* 0x0000100004097984 */ /* 0x000fe80000000800 */
[----:B------:R-:W-:Y:S04]  /*0150*/  LDS R10, [R4+0x14] ;  /* 0x00001400040a7984 */ /* 0x000fe80000000800 */
[----:B------:R-:W1:Y:S04]  /*0160*/  LDS R11, [R4+0x18] ;  /* 0x00001800040b7984 */ /* 0x000e680000000800 */
[----:B------:R-:W-:Y:S04]  /*0170*/  LDS R8, [R4+0x1c] ;  /* 0x00001c0004087984 */ /* 0x000fe80000000800 */
[----:B0-----:R-:W0:Y:S04]  /*0180*/  LDS R7, [R4+0x20] ;  /* 0x0000200004077984 */ /* 0x001e280000000800 */
[----:B------:R-:W-:Y:S04]  /*0190*/  LDS R6, [R4+0x24] ;  /* 0x0000240004067984 */ /* 0x000fe80000000800 */
[----:B------:R-:W2:Y:S04]  /*01a0*/  LDS R5, [R4+0x28] ;  /* 0x0000280004057984 */ /* 0x000ea80000000800 */
[----:B------:R-:W3:Y:S01]  /*01b0*/  LDS R12, [R4+0x2c] ;  /* 0x00002c00040c7984 */ /* 0x000ee20000000800 */
[----:B-1----:R-:W-:-:S04]  /*01c0*/  IADD3 R13, PT, PT, R11, R10, R9 ;  /* 0x0000000a0b0d7210 */ /* 0x002fc80007ffe009 */
[----:B0-----:R-:W-:-:S04]  /*01d0*/  IADD3 R13, PT, PT, R7, R13, R8 ;  /* 0x0000000d070d7210 */ /* 0x001fc80007ffe008 */
[----:B--2---:R-:W-:-:S04]  /*01e0*/  IADD3 R13, PT, PT, R5, R13, R6 ;  /* 0x0000000d050d7210 */ /* 0x004fc80007ffe006 */
[----:B---3--:R-:W-:Y:S01]  /*01f0*/  IADD3 R12, PT, PT, R12, R13, RZ ;  /* 0x0000000d0c0c7210 */ /* 0x008fe20007ffe0ff */
[----:B------:R-:W-:Y:S06]  /*0200*/  BRA.DIV UR6, `(.L_x_123) ;  /* 0x0000000206807947 */ /* 0x000fec000b800000 */
[----:B------:R-:W0:Y:S02]  /*0210*/  SHFL.UP P0, R13, R12, 0x1, RZ ;  /* 0x042000000c0d7989 */ /* 0x000e2400000000ff */
[----:B0-----:R-:W-:-:S05]  /*0220*/  @P0 IMAD.IADD R13, R12, 0x1, R13 ;  /* 0x000000010c0d0824 */ /* 0x001fca00078e020d */
[----:B------:R-:W0:Y:S02]  /*0230*/  SHFL.UP P0, R14, R13, 0x2, RZ ;  /* 0x044000000d0e7989 */ /* 0x000e2400000000ff */
[----:B0-----:R-:W-:-:S05]  /*0240*/  @P0 IMAD.IADD R14, R13, 0x1, R14 ;  /* 0x000000010d0e0824 */ /* 0x001fca00078e020e */
[----:B------:R-:W0:Y:S02]  /*0250*/  SHFL.UP P0, R15, R14, 0x4, RZ ;  /* 0x048000000e0f7989 */ /* 0x000e2400000000ff */
[----:B0-----:R-:W-:-:S05]  /*0260*/  @P0 IADD3 R15, PT, PT, R14, R15, RZ ;  /* 0x0000000f0e0f0210 */ /* 0x001fca0007ffe0ff */
[----:B------:R-:W0:Y:S02]  /*0270*/  SHFL.UP P0, R16, R15, 0x8, RZ ;  /* 0x050000000f107989 */ /* 0x000e2400000000ff */
[----:B0-----:R-:W-:-:S05]  /*0280*/  @P0 IMAD.IADD R16, R15, 0x1, R16 ;  /* 0x000000010f100824 */ /* 0x001fca00078e0210 */
[----:B------:R0:W1:Y:S02]  /*0290*/  SHFL.UP P0, R17, R16, 0x10, RZ ;  /* 0x0600000010117989 */ /* 0x00006400000000ff */
.L_x_129:
[----:B-1----:R-:W-:-:S05]  /*02a0*/  @P0 IMAD.IADD R17, R16, 0x1, R17 ;  /* 0x0000000110110824 */ /* 0x002fca00078e0211 */
[----:B------:R-:W-:-:S05]  /*02b0*/  IADD3 R12, PT, PT, -R12, R17, RZ ;  /* 0x000000110c0c7210 */ /* 0x000fca0007ffe1ff */
[----:B------:R-:W-:Y:S01]  /*02c0*/  IMAD.IADD R9, R9, 0x1, R12 ;  /* 0x0000000109097824 */ /* 0x000fe200078e020c */
[----:B------:R1:W-:Y:S03]  /*02d0*/  STS [R4+0x10], R12 ;  /* 0x0000100c04007388 */ /* 0x0003e60000000800 */
[----:B------:R-:W-:Y:S01]  /*02e0*/  IMAD.IADD R10, R10, 0x1, R9 ;  /* 0x000000010a0a7824 */ /* 0x000fe200078e0209 */
[----:B------:R1:W-:Y:S04]  /*02f0*/  STS [R4+0x14], R9 ;  /* 0x0000140904007388 */ /* 0x0003e80000000800 */
[----:B------:R-:W-:Y:S01]  /*0300*/  IADD3 R11, PT, PT, R11, R10, RZ ;  /* 0x0000000a0b0b7210 */ /* 0x000fe20007ffe0ff */
[----:B------:R1:W-:Y:S04]  /*0310*/  STS [R4+0x18], R10 ;  /* 0x0000180a04007388 */ /* 0x0003e80000000800 */
        /* <DEDUP_REMOVED lines=8> */
[----:B------:R1:W-:Y:S02]  /*03a0*/  STS [R4+0x2c], R5 ;  /* 0x00002c0504007388 */ /* 0x0003e40000000800 */
.L_x_122:
[----:B------:R-:W-:Y:S05]  /*03b0*/  WARPSYNC.ALL ;  /* 0x0000000000007948 */ /* 0x000fea0003800000 */
[----:B------:R-:W-:Y:S06]  /*03c0*/  BAR.SYNC.DEFER_BLOCKING 0x0 ;  /* 0x0000000000007b1d */ /* 0x000fec0000010000 */
[----:B------:R-:W-:Y:S05]  /*03d0*/  @P1 EXIT ;  /* 0x000000000000194d */ /* 0x000fea0003800000 */
[----:B-1----:R-:W1:Y:S04]  /*03e0*/  LDS R5, [R0+0x10] ;  /* 0x0000100000057984 */ /* 0x002e680000000800 */
[----:B-1----:R-:W-:Y:S01]  /*03f0*/  STG.E desc[UR4][R2.64], R5 ;  /* 0x0000000502007986 */ /* 0x002fe2000c101904 */
[----:B------:R-:W-:Y:S05]  /*0400*/  EXIT ;  /* 0x000000000000794d */ /* 0x000fea0003800000 */
.L_x_123:
[----:B------:R-:W-:Y:S02]  /*0410*/  HFMA2 R20, -RZ, RZ, 0, 5.9604644775390625e-08 ;  /* 0x00000001ff147431 */ /* 0x000fe400000001ff */
[----:B------:R-:W-:Y:S01]  /*0420*/  IMAD.MOV.U32 R19, RZ, RZ, R12 ;  /* 0x000000ffff137224 */ /* 0x000fe200078e000c */
[----:B------:R-:W-:Y:S01]  /*0430*/  MOV R18, 0xffffffff ;  /* 0xffffffff00127802 */ /* 0x000fe20000000f00 */
[----:B------:R-:W-:-:S07]  /*0440*/  IMAD.MOV.U32 R21, RZ, RZ, RZ ;  /* 0x000000ffff157224 */ /* 0x000fce00078e00ff */
[----:B------:R-:W-:Y:S05]  /*0450*/  WARPSYNC.COLLECTIVE R18, `(.L_x_124) ;  /* 0x0000000012087348 */ /* 0x000fea0003c00000 */
[----:B------:R0:W1:Y:S02]  /*0460*/  SHFL.UP P0, R17, R19, R20, R21 ;  /* 0x0400001413117389 */ /* 0x0000640000000015 */
[----:B01----:R-:W-:Y:S05]  /*0470*/  ENDCOLLECTIVE ;  /* 0x000000000000791b */ /* 0x003fea0003800000 */
.L_x_124:
[----:B------:R-:W-:Y:S02]  /*0480*/  HFMA2 R20, -RZ, RZ, 0, 1.1920928955078125e-07 ;  /* 0x00000002ff147431 */ /* 0x000fe400000001ff */
[----:B------:R-:W-:-:S05]  /*0490*/  IMAD.MOV.U32 R13, RZ, RZ, R17 ;  /* 0x000000ffff0d7224 */ /* 0x000fca00078e0011 */
[----:B------:R-:W-:-:S05]  /*04a0*/  @P0 IADD3 R13, PT, PT, R12, R13, RZ ;  /* 0x0000000d0c0d0210 */ /* 0x000fca0007ffe0ff */
[----:B------:R-:W-:-:S07]  /*04b0*/  IMAD.MOV.U32 R19, RZ, RZ, R13 ;  /* 0x000000ffff137224 */ /* 0x000fce00078e000d */
[----:B------:R-:W-:Y:S05]  /*04c0*/  WARPSYNC.COLLECTIVE R18, `(.L_x_125) ;  /* 0x0000000012087348 */ /* 0x000fea0003c00000 */
[----:B------:R0:W1:Y:S02]  /*04d0*/  SHFL.UP P0, R17, R19, R20, R21 ;  /* 0x0400001413117389 */ /* 0x0000640000000015 */
[----:B01----:R-:W-:Y:S05]  /*04e0*/  ENDCOLLECTIVE ;  /* 0x000000000000791b */ /* 0x003fea0003800000 */
.L_x_125:
[----:B------:R-:W-:Y:S01]  /*04f0*/  MOV R20, 0x4 ;  /* 0x0000000400147802 */ /* 0x000fe20000000f00 */
[----:B------:R-:W-:-:S05]  /*0500*/  IMAD.MOV.U32 R14, RZ, RZ, R17 ;  /* 0x000000ffff0e7224 */ /* 0x000fca00078e0011 */
[----:B------:R-:W-:-:S05]  /*0510*/  @P0 IADD3 R14, PT, PT, R13, R14, RZ ;  /* 0x0000000e0d0e0210 */ /* 0x000fca0007ffe0ff */
[----:B------:R-:W-:-:S07]  /*0520*/  IMAD.MOV.U32 R19, RZ, RZ, R14 ;  /* 0x000000ffff137224 */ /* 0x000fce00078e000e */
[----:B------:R-:W-:Y:S05]  /*0530*/  WARPSYNC.COLLECTIVE R18, `(.L_x_126) ;  /* 0x0000000012087348 */ /* 0x000fea0003c00000 */
[----:B------:R0:W1:Y:S02]  /*0540*/  SHFL.UP P0, R17, R19, R20, R21 ;  /* 0x0400001413117389 */ /* 0x0000640000000015 */
[----:B01----:R-:W-:Y:S05]  /*0550*/  ENDCOLLECTIVE ;  /* 0x000000000000791b */ /* 0x003fea0003800000 */
.L_x_126:
[----:B------:R-:W-:Y:S02]  /*0560*/  HFMA2 R20, -RZ, RZ, 0, 4.76837158203125e-07 ;  /* 0x00000008ff147431 */ /* 0x000fe400000001ff */
[----:B------:R-:W-:-:S05]  /*0570*/  IMAD.MOV.U32 R15, RZ, RZ, R17 ;  /* 0x000000ffff0f7224 */ /* 0x000fca00078e0011 */
[----:B------:R-:W-:-:S05]  /*0580*/  @P0 IADD3 R15, PT, PT, R14, R15, RZ ;  /* 0x0000000f0e0f0210 */ /* 0x000fca0007ffe0ff */
[----:B------:R-:W-:-:S07]  /*0590*/  IMAD.MOV.U32 R19, RZ, RZ, R15 ;  /* 0x000000ffff137224 */ /* 0x000fce00078e000f */
[----:B------:R-:W-:Y:S05]  /*05a0*/  WARPSYNC.COLLECTIVE R18, `(.L_x_127) ;  /* 0x0000000012087348 */ /* 0x000fea0003c00000 */
[----:B------:R0:W1:Y:S02]  /*05b0*/  SHFL.UP P0, R17, R19, R20, R21 ;  /* 0x0400001413117389 */ /* 0x0000640000000015 */
[----:B01----:R-:W-:Y:S05]  /*05c0*/  ENDCOLLECTIVE ;  /* 0x000000000000791b */ /* 0x003fea0003800000 */
.L_x_127:
[----:B------:R-:W-:Y:S01]  /*05d0*/  MOV R20, 0x10 ;  /* 0x0000001000147802 */ /* 0x000fe20000000f00 */
[----:B------:R-:W-:-:S05]  /*05e0*/  IMAD.MOV.U32 R16, RZ, RZ, R17 ;  /* 0x000000ffff107224 */ /* 0x000fca00078e0011 */
[----:B------:R-:W-:-:S05]  /*05f0*/  @P0 IADD3 R16, PT, PT, R15, R16, RZ ;  /* 0x000000100f100210 */ /* 0x000fca0007ffe0ff */
[----:B------:R-:W-:-:S07]  /*0600*/  IMAD.MOV.U32 R19, RZ, RZ, R16 ;  /* 0x000000ffff137224 */ /* 0x000fce00078e0010 */
[----:B------:R-:W-:Y:S05]  /*0610*/  WARPSYNC.COLLECTIVE R18, `(.L_x_128) ;  /* 0x0000000012087348 */ /* 0x000fea0003c00000 */
[----:B------:R0:W1:Y:S02]  /*0620*/  SHFL.UP P0, R17, R19, R20, R21 ;  /* 0x0400001413117389 */ /* 0x0000640000000015 */
[----:B01----:R-:W-:Y:S05]  /*0630*/  ENDCOLLECTIVE ;  /* 0x000000000000791b */ /* 0x003fea0003800000 */
.L_x_128:
[----:B------:R-:W-:Y:S05]  /*0640*/  BRA `(.L_x_129) ;  /* 0xfffffffc00147947 */ /* 0x000fea000383ffff */
.L_x_130:
        /* <DEDUP_REMOVED lines=11> */
.L_x_222:


//--------------------- .text._ZN3cub18CUB_300001_SM_10006detail10radix_sort30DeviceRadixSortHistogramKernelINS1_5radix10policy_hubIiNS0_8NullTypeEjE10Policy1000ELNS0_9SortOrderE0EijNS1_21identity_decomposer_tEEEvPT2_PKT1_SB_iiT3_ --------------------------
	.section	.text._ZN3cub18CUB_300001_SM_10006detail10radix_sort30DeviceRadixSortHistogramKernelINS1_5radix10policy_hubIiNS0_8NullTypeEjE10Policy1000ELNS0_9SortOrderE0EijNS1_21identity_decomposer_tEEEvPT2_PKT1_SB_iiT3_,"ax",@progbits
	.align	128
        .global         _ZN3cub18CUB_300001_SM_10006detail10radix_sort30DeviceRadixSortHistogramKernelINS1_5radix10policy_hubIiNS0_8NullTypeEjE10Policy1000ELNS0_9SortOrderE0EijNS1_21identity_decomposer_tEEEvPT2_PKT1_SB_iiT3_
        .type           _ZN3cub18CUB_300001_SM_10006detail10radix_sort30DeviceRadixSortHistogramKernelINS1_5radix10policy_hubIiNS0_8NullTypeEjE10Policy1000ELNS0_9SortOrderE0EijNS1_21identity_decomposer_tEEEvPT2_PKT1_SB_iiT3_,@function
        .size           _ZN3cub18CUB_300001_SM_10006detail10radix_sort30DeviceRadixSortHistogramKernelINS1_5radix10policy_hubIiNS0_8NullTypeEjE10Policy1000ELNS0_9SortOrderE0EijNS1_21identity_decomposer_tEEEvPT2_PKT1_SB_iiT3_,(.L_x_223 - _ZN3cub18CUB_300001_SM_10006detail10radix_sort30DeviceRadixSortHistogramKernelINS1_5radix10policy_hubIiNS0_8NullTypeEjE10Policy1000ELNS0_9SortOrderE0EijNS1_21identity_decomposer_tEEEvPT2_PKT1_SB_iiT3_)
        .other          _ZN3cub18CUB_300001_SM_10006detail10radix_sort30DeviceRadixSortHistogramKernelINS1_5radix10policy_hubIiNS0_8NullTypeEjE10Policy1000ELNS0_9SortOrderE0EijNS1_21identity_decomposer_tEEEvPT2_PKT1_SB_iiT3_,@"STO_CUDA_ENTRY STV_DEFAULT"
_ZN3cub18CUB_300001_SM_10006detail10radix_sort30DeviceRadixSortHistogramKernelINS1_5radix10policy_hubIiNS0_8NullTypeEjE10Policy1000ELNS0_9SortOrderE0EijNS1_21identity_decomposer_tEEEvPT2_PKT1_SB_iiT3_:
.text._ZN3cub18CUB_300001_SM_10006detail10radix_sort30DeviceRadixSortHistogramKernelINS1_5radix10policy_hubIiNS0_8NullTypeEjE10Policy1000ELNS0_9SortOrderE0EijNS1_21identity_decomposer_tEEEvPT2_PKT1_SB_iiT3_:
[----:B------:R-:W-:Y:S01]  /*0000*/  LDC R1, c[0x0][0x37c] ;  /* 0x0000df00ff017b82 */ /* 0x000fe20000000800 */
[----:B------:R-:W0:Y:S02]  /*0010*/  LDCU UR4, c[0x0][0x390] ;  /* 0x00007200ff0477ac */ /* 0x000e240008000800 */
[----:B0-----:R-:W-:-:S13]  /*0020*/  ISETP.NE.AND P0, PT, RZ, UR4, PT ;  /* 0x00000004ff007c0c */ /* 0x001fda000bf05270 */
[----:B------:R-:W-:Y:S05]  /*0030*/  @!P0 EXIT ;  /* 0x000000000000894d */ /* 0x000fea0003800000 */
[----:B------:R-:W0:Y:S01]  /*0040*/  LDC R2, c[0x0][0x398] ;  /* 0x0000e600ff027b82 */ /* 0x000e220000000800 */
[----:B------:R-:W1:Y:S01]  /*0050*/  S2R R0, SR_TID.X ;  /* 0x0000000000007919 */ /* 0x000e620000002100 */
[----:B------:R-:W2:Y:S01]  /*0060*/  LDCU.64 UR12, c[0x0][0x358] ;  /* 0x00006b00ff0c77ac */ /* 0x000ea20008000a00 */
[----:B------:R-:W3:Y:S05]  /*0070*/  LDCU UR14, c[0x0][0x370] ;  /* 0x00006e00ff0e77ac */ /* 0x000eea0008000800 */
[----:B------:R-:W0:Y:S01]  /*0080*/  LDC R3, c[0x0][0x394] ;  /* 0x0000e500ff037b82 */ /* 0x000e220000000800 */
[----:B------:R-:W-:-:S07]  /*0090*/  UMOV UR4, URZ ;  /* 0x000000ff00047c82 */ /* 0x000fce0008000000 */
[----:B------:R-:W4:Y:S01]  /*00a0*/  S2UR UR6, SR_CTAID.X ;  /* 0x00000000000679c3 */ /* 0x000f220000002500 */
[----:B0-----:R-:W-:Y:S01]  /*00b0*/  IADD3 R2, PT, PT, R2, 0x7, -R3 ;  /* 0x0000000702027810 */ /* 0x001fe20007ffe803 */
[----:B-1----:R-:W-:-:S03]  /*00c0*/  VIADD R4, R0, 0x780 ;  /* 0x0000078000047836 */ /* 0x002fc60000000000 */
[----:B------:R-:W-:Y:S02]  /*00d0*/  SHF.R.S32.HI R3, RZ, 0x1f, R2 ;  /* 0x0000001fff037819 */ /* 0x000fe40000011402 */
[----:B------:R-:W-:Y:S02]  /*00e0*/  ISETP.GE.AND P0, PT, R2, 0x8, PT ;  /* 0x000000080200780c */ /* 0x000fe40003f06270 */
[----:B------:R-:W-:Y:S01]  /*00f0*/  LEA.HI R3, R3, R2, RZ, 0x3 ;  /* 0x0000000203037211 */ /* 0x000fe200078f18ff */
[C---:B------:R-:W-:Y:S01]  /*0100*/  VIADD R2, R0.reuse, 0x300 ;  /* 0x0000030000027836 */ /* 0x040fe20000000000 */
[C---:B------:R-:W-:Y:S01]  /*0110*/  ISETP.GT.U32.OR P0, PT, R0.reuse, 0xff, !P0 ;  /* 0x000000ff0000780c */ /* 0x040fe20004704470 */
[----:B----4-:R-:W-:Y:S01]  /*0120*/  USHF.L.U32 UR6, UR6, 0xb, URZ ;  /* 0x0000000b06067899 */ /* 0x010fe200080006ff */
[----:B------:R-:W-:Y:S01]  /*0130*/  SHF.R.S32.HI R7, RZ, 0x3, R3 ;  /* 0x00000003ff077819 */ /* 0x000fe20000011403 */
[----:B------:R-:W-:Y:S01]  /*0140*/  VIADD R3, R0, 0x500 ;  /* 0x0000050000037836 */ /* 0x000fe20000000000 */
[----:B------:R-:W-:-:S02]  /*0150*/  P2R R8, PR, RZ, 0x1 ;  /* 0x00000001ff087803 */ /* 0x000fc40000000000 */
[C---:B------:R-:W-:Y:S01]  /*0160*/  LOP3.LUT R6, R7.reuse, 0x7, RZ, 0xc0, !PT ;  /* 0x0000000707067812 */ /* 0x040fe200078ec0ff */
[C---:B------:R-:W-:Y:S01]  /*0170*/  VIADD R5, R7.reuse, 0xffffffff ;  /* 0xffffffff07057836 */ /* 0x040fe20000000000 */
[----:B--23--:R-:W-:-:S07]  /*0180*/  LOP3.LUT R7, R7, 0x3, RZ, 0xc0, !PT ;  /* 0x0000000307077812 */ /* 0x00cfce00078ec0ff */
.L_x_214:
[----:B------:R-:W-:Y:S01]  /*0190*/  ISETP.NE.AND P0, PT, R8, RZ, PT ;  /* 0x000000ff0800720c */ /* 0x000fe20003f05270 */
[----:B------:R-:W-:-:S12]  /*01a0*/  BSSY.RECONVERGENT B0, `(.L_x_131) ;  /* 0x0000083000007945 */ /* 0x000fd80003800200 */
[----:B0-2345:R-:W-:Y:S05]  /*01b0*/  @P0 BRA `(.L_x_132) ;  /* 0x0000000800040947 */ /* 0x03dfea0003800000 */
[----:B------:R-:W0:Y:S01]  /*01c0*/  LDC R9, c[0x0][0x398] ;  /* 0x0000e600ff097b82 */ /* 0x000e220000000800 */
[----:B------:R-:W-:Y:S01]  /*01d0*/  ISETP.GE.U32.AND P0, PT, R5, 0xf, PT ;  /* 0x0000000f0500780c */ /* 0x000fe20003f06070 */
[----:B------:R-:W-:-:S06]  /*01e0*/  UMOV UR5, 0x400 ;  /* 0x0000040000057882 */ /* 0x000fcc0000000000 */
[----:B------:R-:W0:Y:S08]  /*01f0*/  LDC R10, c[0x0][0x394] ;  /* 0x0000e500ff0a7b82 */ /* 0x000e300000000800 */
[----:B------:R-:W1:Y:S01]  /*0200*/  S2UR UR7, SR_CgaCtaId ;  /* 0x00000000000779c3 */ /* 0x000e620000008800 */
[----:B0-----:R-:W-:-:S04]  /*0210*/  IADD3 R9, PT, PT, R9, 0x7, -R10 ;  /* 0x0000000709097810 */ /* 0x001fc80007ffe80a */
[----:B------:R-:W-:Y:S01]  /*0220*/  SHF.R.S32.HI R10, RZ, 0x1f, R9 ;  /* 0x0000001fff0a7819 */ /* 0x000fe20000011409 */
[----:B-1----:R-:W-:-:S03]  /*0230*/  ULEA UR5, UR7, UR5, 0x18 ;  /* 0x0000000507057291 */ /* 0x002fc6000f8ec0ff */
[----:B------:R-:W-:Y:S01]  /*0240*/  LEA.HI R10, R10, R9, RZ, 0x3 ;  /* 0x000000090a0a7211 */ /* 0x000fe200078f18ff */
[----:B------:R-:W-:-:S03]  /*0250*/  IMAD.MOV.U32 R9, RZ, RZ, RZ ;  /* 0x000000ffff097224 */ /* 0x000fc600078e00ff */
[----:B------:R-:W-:Y:S02]  /*0260*/  SHF.R.S32.HI R11, RZ, 0x3, R10 ;  /* 0x00000003ff0b7819 */ /* 0x000fe4000001140a */
[----:B------:R-:W-:Y:S02]  /*0270*/  LEA R14, R0, UR5, 0x2 ;  /* 0x00000005000e7c11 */ /* 0x000fe4000f8e10ff */
[----:B------:R-:W-:Y:S01]  /*0280*/  LOP3.LUT R12, R11, 0xffffff0, RZ, 0xc0, !PT ;  /* 0x0ffffff00b0c7812 */ /* 0x000fe200078ec0ff */
[----:B------:R-:W-:Y:S06]  /*0290*/  @!P0 BRA `(.L_x_133) ;  /* 0x00000000005c8947 */ /* 0x000fec0003800000 */
[----:B------:R-:W-:Y:S02]  /*02a0*/  IMAD.MOV R10, RZ, RZ, -R12 ;  /* 0x000000ffff0a7224 */ /* 0x000fe400078e0a0c */
[----:B------:R-:W-:-:S07]  /*02b0*/  VIADD R9, R14, 0x2000 ;  /* 0x000020000e097836 */ /* 0x000fce0000000000 */
.L_x_134:
[----:B------:R-:W-:Y:S01]  /*02c0*/  VIADD R10, R10, 0x10 ;  /* 0x000000100a0a7836 */ /* 0x000fe20000000000 */
[----:B------:R-:W-:Y:S04]  /*02d0*/  STS [R9+-0x2000], RZ ;  /* 0xffe000ff09007388 */ /* 0x000fe80000000800 */
        /* <DEDUP_REMOVED lines=18> */
[----:B------:R-:W-:-:S07]  /*0400*/  IMAD.MOV.U32 R9, RZ, RZ, R12 ;  /* 0x000000ffff097224 */ /* 0x000fce00078e000c */
.L_x_133:
[----:B------:R-:W-:Y:S01]  /*0410*/  LOP3.LUT R11, R11, 0xf, RZ, 0xc0, !PT ;  /* 0x0000000f0b0b7812 */ /* 0x000fe200078ec0ff */
[----:B------:R-:W-:-:S03]  /*0420*/  VIADD R13, R6, 0xffffffff ;  /* 0xffffffff060d7836 */ /* 0x000fc60000000000 */
[C---:B------:R-:W-:Y:S01]  /*0430*/  ISETP.NE.AND P1, PT, R11.reuse, RZ, PT ;  /* 0x000000ff0b00720c */ /* 0x040fe20003f25270 */
[----:B------:R-:W-:-:S12]  /*0440*/  VIADD R11, R11, 0xffffffff ;  /* 0xffffffff0b0b7836 */ /* 0x000fd80000000000 */
[----:B------:R-:W-:Y:S05]  /*0450*/  @!P1 BRA `(.L_x_135) ;  /* 0x0000000000789947 */ /* 0x000fea0003800000 */
[----:B------:R-:W-:Y:S02]  /*0460*/  ISETP.GE.U32.AND P2, PT, R11, 0x7, PT ;  /* 0x000000070b00780c */ /* 0x000fe40003f46070 */
[----:B------:R-:W-:-:S11]  /*0470*/  ISETP.NE.AND P3, PT, R6, RZ, PT ;  /* 0x000000ff0600720c */ /* 0x000fd60003f65270 */
[----:B------:R-:W-:Y:S05]  /*0480*/  @!P2 BRA `(.L_x_136) ;  /* 0x000000000028a947 */ /* 0x000fea0003800000 */
        /* <DEDUP_REMOVED lines=10> */
.L_x_136:
[----:B------:R-:W-:Y:S05]  /*0530*/  @!P3 BRA `(.L_x_135) ;  /* 0x000000000040b947 */ /* 0x000fea0003800000 */
[----:B------:R-:W-:Y:S02]  /*0540*/  ISETP.GE.U32.AND P2, PT, R13, 0x3, PT ;  /* 0x000000030d00780c */ /* 0x000fe40003f46070 */
[----:B------:R-:W-:-:S11]  /*0550*/  ISETP.NE.AND P3, PT, R7, RZ, PT ;  /* 0x000000ff0700720c */ /* 0x000fd60003f65270 */
[C---:B0-----:R-:W-:Y:S02]  /*0560*/  @P2 IMAD R10, R9.reuse, 0x400, R14 ;  /* 0x00000400090a2824 */ /* 0x041fe400078e020e */
[----:B------:R-:W-:-:S03]  /*0570*/  @P2 VIADD R9, R9, 0x4 ;  /* 0x0000000409092836 */ /* 0x000fc60000000000 */
[----:B------:R1:W-:Y:S04]  /*0580*/  @P2 STS [R10], RZ ;  /* 0x000000ff0a002388 */ /* 0x0003e80000000800 */
[----:B------:R1:W-:Y:S04]  /*0590*/  @P2 STS [R10+0x400], RZ ;  /* 0x000400ff0a002388 */ /* 0x0003e80000000800 */
[----:B------:R1:W-:Y:S04]  /*05a0*/  @P2 STS [R10+0x800], RZ ;  /* 0x000800ff0a002388 */ /* 0x0003e80000000800 */
[----:B------:R1:W-:Y:S01]  /*05b0*/  @P2 STS [R10+0xc00], RZ ;  /* 0x000c00ff0a002388 */ /* 0x0003e20000000800 */
[----:B------:R-:W-:Y:S05]  /*05c0*/  @!P3 BRA `(.L_x_135) ;  /* 0x00000000001cb947 */ /* 0x000fea0003800000 */
[----:B------:R-:W-:Y:S01]  /*05d0*/  IMAD R9, R9, 0x400, R14 ;  /* 0x0000040009097824 */ /* 0x000fe200078e020e */
[----:B------:R-:W-:-:S04]  /*05e0*/  ISETP.NE.AND P2, PT, R7, 0x1, PT ;  /* 0x000000010700780c */ /* 0x000fc80003f45270 */
[----:B------:R2:W-:Y:S09]  /*05f0*/  STS [R9], RZ ;  /* 0x000000ff09007388 */ /* 0x0005f20000000800 */
[----:B--2---:R-:W-:Y:S05]  /*0600*/  @!P2 BRA `(.L_x_135) ;  /* 0x00000000000ca947 */ /* 0x004fea0003800000 */
[----:B------:R-:W-:Y:S01]  /*0610*/  ISETP.NE.AND P2, PT, R7, 0x2, PT ;  /* 0x000000020700780c */ /* 0x000fe20003f45270 */
[----:B------:R2:W-:-:S12]  /*0620*/  STS [R9+0x400], RZ ;  /* 0x000400ff09007388 */ /* 0x0005d80000000800 */
[----:B------:R2:W-:Y:S02]  /*0630*/  @P2 STS [R9+0x800], RZ ;  /* 0x000800ff09002388 */ /* 0x0005e40000000800 */
.L_x_135:
[----:B------:R-:W-:-:S13]  /*0640*/  ISETP.GT.U32.AND P2, PT, R0, 0x7f, PT ;  /* 0x0000007f0000780c */ /* 0x000fda0003f44070 */
[----:B------:R-:W-:Y:S05]  /*0650*/  @P2 BRA `(.L_x_132) ;  /* 0x0000000000dc2947 */ /* 0x000fea0003800000 */
[----:B--2---:R-:W-:Y:S01]  /*0660*/  IMAD.MOV.U32 R9, RZ, RZ, RZ ;  /* 0x000000ffff097224 */ /* 0x004fe200078e00ff */
[----:B------:R-:W-:Y:S06]  /*0670*/  @!P0 BRA `(.L_x_137) ;  /* 0x0000000000588947 */ /* 0x000fec0003800000 */
[----:B------:R-:W-:-:S07]  /*0680*/  IMAD.MOV.U32 R9, RZ, RZ, RZ ;  /* 0x000000ffff097224 */ /* 0x000fce00078e00ff */
.L_x_138:
[C---:B012---:R-:W-:Y:S02]  /*0690*/  IMAD R10, R9.reuse, 0x400, R14 ;  /* 0x00000400090a7824 */ /* 0x047fe400078e020e */
[----:B------:R-:W-:-:S03]  /*06a0*/  VIADD R9, R9, 0x10 ;  /* 0x0000001009097836 */ /* 0x000fc60000000000 */
[----:B------:R2:W-:Y:S02]  /*06b0*/  STS [R10+0x200], RZ ;  /* 0x000200ff0a007388 */ /* 0x0005e40000000800 */
[----:B------:R-:W-:Y:S02]  /*06c0*/  ISETP.NE.AND P0, PT, R9, R12, PT ;  /* 0x0000000c0900720c */ /* 0x000fe40003f05270 */
[----:B------:R2:W-:Y:S04]  /*06d0*/  STS [R10+0x600], RZ ;  /* 0x000600ff0a007388 */ /* 0x0005e80000000800 */
        /* <DEDUP_REMOVED lines=13> */
[----:B------:R2:W-:Y:S01]  /*07b0*/  STS [R10+0x3e00], RZ ;  /* 0x003e00ff0a007388 */ /* 0x0005e20000000800 */
[----:B------:R-:W-:Y:S05]  /*07c0*/  @P0 BRA `(.L_x_138) ;  /* 0xfffffffc00b00947 */ /* 0x000fea000383ffff */
[----:B------:R-:W-:-:S07]  /*07d0*/  IMAD.MOV.U32 R9, RZ, RZ, R12 ;  /* 0x000000ffff097224 */ /* 0x000fce00078e000c */
.L_x_137:
[----:B------:R-:W-:Y:S05]  /*07e0*/  @!P1 BRA `(.L_x_132) ;  /* 0x0000000000789947 */ /* 0x000fea0003800000 */
[----:B------:R-:W-:Y:S02]  /*07f0*/  ISETP.GE.U32.AND P0, PT, R11, 0x7, PT ;  /* 0x000000070b00780c */ /* 0x000fe40003f06070 */
[----:B------:R-:W-:-:S11]  /*0800*/  ISETP.NE.AND P1, PT, R6, RZ, PT ;  /* 0x000000ff0600720c */ /* 0x000fd60003f25270 */
[----:B------:R-:W-:Y:S05]  /*0810*/  @!P0 BRA `(.L_x_139) ;  /* 0x0000000000288947 */ /* 0x000fea0003800000 */
[C---:B012---:R-:W-:Y:S02]  /*0820*/  IMAD R10, R9.reuse, 0x400, R14 ;  /* 0x00000400090a7824 */ /* 0x047fe400078e020e */
[----:B------:R-:W-:-:S03]  /*0830*/  VIADD R9, R9, 0x8 ;  /* 0x0000000809097836 */ /* 0x000fc60000000000 */
[----:B------:R3:W-:Y:S04]  /*0840*/  STS [R10+0x200], RZ ;  /* 0x000200ff0a007388 */ /* 0x0007e80000000800 */
[----:B------:R3:W-:Y:S04]  /*0850*/  STS [R10+0x600], RZ ;  /* 0x000600ff0a007388 */ /* 0x0007e80000000800 */
[----:B------:R3:W-:Y:S04]  /*0860*/  STS [R10+0xa00], RZ ;  /* 0x000a00ff0a007388 */ /* 0x0007e80000000800 */
[----:B------:R3:W-:Y:S04]  /*0870*/  STS [R10+0xe00], RZ ;  /* 0x000e00ff0a007388 */ /* 0x0007e80000000800 */
[----:B------:R3:W-:Y:S04]  /*0880*/  STS [R10+0x1200], RZ ;  /* 0x001200ff0a007388 */ /* 0x0007e80000000800 */
[----:B------:R3:W-:Y:S04]  /*0890*/  STS [R10+0x1600], RZ ;  /* 0x001600ff0a007388 */ /* 0x0007e80000000800 */
[----:B------:R3:W-:Y:S04]  /*08a0*/  STS [R10+0x1a00], RZ ;  /* 0x001a00ff0a007388 */ /* 0x0007e80000000800 */
[----:B------:R3:W-:Y:S02]  /*08b0*/  STS [R10+0x1e00], RZ ;  /* 0x001e00ff0a007388 */ /* 0x0007e40000000800 */
.L_x_139:
[----:B------:R-:W-:Y:S05]  /*08c0*/  @!P1 BRA `(.L_x_132) ;  /* 0x0000000000409947 */ /* 0x000fea0003800000 */
[----:B------:R-:W-:Y:S02]  /*08d0*/  ISETP.GE.U32.AND P0, PT, R13, 0x3, PT ;  /* 0x000000030d00780c */ /* 0x000fe40003f06070 */
[----:B------:R-:W-:-:S11]  /*08e0*/  ISETP.NE.AND P1, PT, R7, RZ, PT ;  /* 0x000000ff0700720c */ /* 0x000fd60003f25270 */
[C---:B0123--:R-:W-:Y:S02]  /*08f0*/  @P0 IMAD R10, R9.reuse, 0x400, R14 ;  /* 0x00000400090a0824 */ /* 0x04ffe400078e020e */
[----:B------:R-:W-:-:S03]  /*0900*/  @P0 VIADD R9, R9, 0x4 ;  /* 0x0000000409090836 */ /* 0x000fc60000000000 */
[----:B------:R4:W-:Y:S04]  /*0910*/  @P0 STS [R10+0x200], RZ ;  /* 0x000200ff0a000388 */ /* 0x0009e80000000800 */
[----:B------:R4:W-:Y:S04]  /*0920*/  @P0 STS [R10+0x600], RZ ;  /* 0x000600ff0a000388 */ /* 0x0009e80000000800 */
[----:B------:R4:W-:Y:S04]  /*0930*/  @P0 STS [R10+0xa00], RZ ;  /* 0x000a00ff0a000388 */ /* 0x0009e80000000800 */
[----:B------:R4:W-:Y:S01]  /*0940*/  @P0 STS [R10+0xe00], RZ ;  /* 0x000e00ff0a000388 */ /* 0x0009e20000000800 */
[----:B------:R-:W-:Y:S05]  /*0950*/  @!P1 BRA `(.L_x_132) ;  /* 0x00000000001c9947 */ /* 0x000fea0003800000 */
[----:B------:R-:W-:Y:S01]  /*0960*/  IMAD R9, R9, 0x400, R14 ;  /* 0x0000040009097824 */ /* 0x000fe200078e020e */
[----:B------:R-:W-:-:S04]  /*0970*/  ISETP.NE.AND P0, PT, R7, 0x1, PT ;  /* 0x000000010700780c */ /* 0x000fc80003f05270 */
[----:B------:R0:W-:Y:S09]  /*0980*/  STS [R9+0x200], RZ ;  /* 0x000200ff09007388 */ /* 0x0001f20000000800 */
[----:B0-----:R-:W-:Y:S05]  /*0990*/  @!P0 BRA `(.L_x_132) ;  /* 0x00000000000c8947 */ /* 0x001fea0003800000 */
[----:B------:R-:W-:Y:S01]  /*09a0*/  ISETP.NE.AND P0, PT, R7, 0x2, PT ;  /* 0x000000020700780c */ /* 0x000fe20003f05270 */
[----:B------:R0:W-:-:S12]  /*09b0*/  STS [R9+0x600], RZ ;  /* 0x000600ff09007388 */ /* 0x0001d80000000800 */
[----:B------:R0:W-:Y:S02]  /*09c0*/  @P0 STS [R9+0xa00], RZ ;  /* 0x000a00ff09000388 */ /* 0x0001e40000000800 */
.L_x_132:
[----:B------:R-:W-:Y:S05]  /*09d0*/  BSYNC.RECONVERGENT B0 ;  /* 0x0000000000007941 */ /* 0x000fea0003800200 */
.L_x_131:
[----:B------:R-:W-:Y:S06]  /*09e0*/  BAR.SYNC.DEFER_BLOCKING 0x0 ;  /* 0x0000000000007b1d */ /* 0x000fec0000010000 */
[----:B------:R-:W5:Y:S02]  /*09f0*/  LDCU UR5, c[0x0][0x390] ;  /* 0x00007200ff0577ac */ /* 0x000f640008000800 */
[----:B-----5:R-:W-:-:S04]  /*0a00*/  UIMAD UR5, UR4, -0x40000000, UR5 ;  /* 0xc0000000040578a4 */ /* 0x020fc8000f8e0205 */
[----:B------:R-:W-:-:S04]  /*0a10*/  UISETP.LT.U32.AND UP0, UPT, UR5, 0x40000000, UPT ;  /* 0x400000000500788c */ /* 0x000fc8000bf01070 */
[----:B------:R-:W-:-:S04]  /*0a20*/  USEL UR8, UR5, 0x40000000, UP0 ;  /* 0x4000000005087887 */ /* 0x000fc80008000000 */
[----:B------:R-:W-:Y:S01]  /*0a30*/  UISETP.GE.U32.AND UP0, UPT, UR6, UR8, UPT ;  /* 0x000000080600728c */ /* 0x000fe2000bf06070 */
[----:B------:R-:W-:Y:S08]  /*0a40*/  BAR.SYNC.DEFER_BLOCKING 0x0 ;  /* 0x0000000000007b1d */ /* 0x000ff00000010000 */
[----:B------:R-:W-:Y:S05]  /*0a50*/  BRA.U UP0, `(.L_x_140) ;  /* 0x0000000900f87547 */ /* 0x000fea000b800000 */
[----:B------:R-:W-:-:S05]  /*0a60*/  UMOV UR7, UR6 ;  /* 0x0000000600077c82 */ /* 0x000fca0008000000 */
.L_x_145:
[----:B-----5:R-:W5:Y:S01]  /*0a70*/  LDCU UR5, c[0x0][0x390] ;  /* 0x00007200ff0577ac */ /* 0x020f620008000800 */
[----:B------:R-:W-:Y:S02]  /*0a80*/  ULEA UR9, UR4, UR7, 0x1e ;  /* 0x0000000704097291 */ /* 0x000fe4000f8ef0ff */
[----:B------:R-:W-:-:S04]  /*0a90*/  ULEA UR7, UR14, UR7, 0xb ;  /* 0x000000070e077291 */ /* 0x000fc8000f8e58ff */
[----:B------:R-:W-:Y:S02]  /*0aa0*/  UISETP.GE.U32.AND UP1, UPT, UR7, UR8, UPT ;  /* 0x000000080700728c */ /* 0x000fe4000bf26070 */
[----:B-----5:R-:W-:-:S04]  /*0ab0*/  UIADD3 UR5, UPT, UPT, -UR9, UR5, URZ ;  /* 0x0000000509057290 */ /* 0x020fc8000fffe1ff */
[----:B------:R-:W-:-:S09]  /*0ac0*/  UISETP.GE.U32.AND UP0, UPT, UR5, 0x800, UPT ;  /* 0x000008000500788c */ /* 0x000fd2000bf06070 */
[----:B0-----:R-:W-:Y:S05]  /*0ad0*/  BRA.U !UP0, `(.L_x_141) ;  /* 0x0000000108507547 */ /* 0x001fea000b800000 */
[----:B01234-:R-:W0:Y:S01]  /*0ae0*/  LDC.64 R10, c[0x0][0x388] ;  /* 0x0000e200ff0a7b82 */ /* 0x01fe220000000a00 */
[----:B------:R-:W-:-:S04]  /*0af0*/  VIADD R9, R0, UR9 ;  /* 0x0000000900097c36 */ /* 0x000fc80008000000 */
[----:B0-----:R-:W-:-:S05]  /*0b00*/  IMAD.WIDE.U32 R10, R9, 0x4, R10 ;  /* 0x00000004090a7825 */ /* 0x001fca00078e000a */
        /* <DEDUP_REMOVED lines=15> */
[----:B------:R0:W5:Y:S01]  /*0c00*/  LDG.E R26, desc[UR12][R10.64+0x1e00] ;  /* 0x001e000c0a1a7981 */ /* 0x000162000c1e1900 */
[----:B------:R-:W-:Y:S05]  /*0c10*/  BRA `(.L_x_142) ;  /* 0x0000000000fc7947 */ /* 0x000fea0003800000 */
.L_x_141:
[----:B01234-:R-:W0:Y:S01]  /*0c20*/  LDC.64 R10, c[0x0][0x388] ;  /* 0x0000e200ff0a7b82 */ /* 0x01fe220000000a00 */
[C---:B------:R-:W-:Y:S01]  /*0c30*/  ISETP.GE.AND P1, PT, R0.reuse, UR5, PT ;  /* 0x0000000500007c0c */ /* 0x040fe2000bf26270 */
[C---:B------:R-:W-:Y:S02]  /*0c40*/  VIADD R12, R0.reuse, 0x80 ;  /* 0x00000080000c7836 */ /* 0x040fe40000000000 */
[C---:B------:R-:W-:Y:S02]  /*0c50*/  VIADD R14, R0.reuse, 0x100 ;  /* 0x00000100000e7836 */ /* 0x040fe40000000000 */
[----:B------:R-:W-:Y:S01]  /*0c60*/  VIADD R13, R0, 0x180 ;  /* 0x00000180000d7836 */ /* 0x000fe20000000000 */
[----:B------:R-:W-:Y:S01]  /*0c70*/  ISETP.GE.AND P2, PT, R12, UR5, PT ;  /* 0x000000050c007c0c */ /* 0x000fe2000bf46270 */
[----:B------:R-:W-:Y:S01]  /*0c80*/  VIADD R9, R0, UR9 ;  /* 0x0000000900097c36 */ /* 0x000fe20008000000 */
[----:B------:R-:W-:Y:S01]  /*0c90*/  ISETP.GE.AND P3, PT, R14, UR5, PT ;  /* 0x000000050e007c0c */ /* 0x000fe2000bf66270 */
[----:B------:R-:W-:Y:S01]  /*0ca0*/  IMAD.MOV.U32 R22, RZ, RZ, 0x7fffffff ;  /* 0x7fffffffff167424 */ /* 0x000fe200078e00ff */
[----:B------:R-:W-:Y:S01]  /*0cb0*/  ISETP.GE.AND P4, PT, R13, UR5, PT ;  /* 0x000000050d007c0c */ /* 0x000fe2000bf86270 */
[----:B------:R-:W-:-:S02]  /*0cc0*/  VIADD R12, R0, 0x200 ;  /* 0x00000200000c7836 */ /* 0x000fc40000000000 */
[----:B------:R-:W-:Y:S02]  /*0cd0*/  VIADD R13, R0, 0x280 ;  /* 0x00000280000d7836 */ /* 0x000fe40000000000 */
[----:B------:R-:W-:Y:S01]  /*0ce0*/  IMAD.MOV.U32 R21, RZ, RZ, 0x7fffffff ;  /* 0x7fffffffff157424 */ /* 0x000fe200078e00ff */
[----:B------:R-:W-:Y:S01]  /*0cf0*/  ISETP.GE.AND P5, PT, R12, UR5, PT ;  /* 0x000000050c007c0c */ /* 0x000fe2000bfa6270 */
[----:B------:R-:W-:Y:S01]  /*0d00*/  IMAD.MOV.U32 R20, RZ, RZ, 0x7fffffff ;  /* 0x7fffffffff147424 */ /* 0x000fe200078e00ff */
[----:B------:R-:W-:Y:S01]  /*0d10*/  ISETP.GE.AND P0, PT, R13, UR5, PT ;  /* 0x000000050d007c0c */ /* 0x000fe2000bf06270 */
[----:B------:R-:W-:Y:S02]  /*0d20*/  IMAD.MOV.U32 R19, RZ, RZ, 0x7fffffff ;  /* 0x7fffffffff137424 */ /* 0x000fe400078e00ff */
[----:B0-----:R-:W-:-:S04]  /*0d30*/  IMAD.WIDE.U32 R10, R9, 0x4, R10 ;  /* 0x00000004090a7825 */ /* 0x001fc800078e000a */
[C---:B------:R-:W-:Y:S01]  /*0d40*/  VIADD R9, R0.reuse, 0x380 ;  /* 0x0000038000097836 */ /* 0x040fe20000000000 */
[----:B------:R1:W5:Y:S01]  /*0d50*/  @!P1 LDG.E R22, desc[UR12][R10.64] ;  /* 0x0000000c0a169981 */ /* 0x000362000c1e1900 */
[----:B------:R-:W-:-:S03]  /*0d60*/  VIADD R12, R0, 0x480 ;  /* 0x00000480000c7836 */ /* 0x000fc60000000000 */
[----:B------:R-:W-:Y:S01]  /*0d70*/  ISETP.GE.AND P1, PT, R9, UR5, PT ;  /* 0x0000000509007c0c */ /* 0x000fe2000bf26270 */
[----:B------:R1:W5:Y:S01]  /*0d80*/  @!P2 LDG.E R21, desc[UR12][R10.64+0x200] ;  /* 0x0002000c0a15a981 */ /* 0x000362000c1e1900 */
[----:B------:R-:W-:Y:S01]  /*0d90*/  LOP3.LUT R9, R0, 0x400, RZ, 0xfc, !PT ;  /* 0x0000040000097812 */ /* 0x000fe200078efcff */
[----:B------:R-:W-:Y:S01]  /*0da0*/  IMAD.MOV.U32 R18, RZ, RZ, 0x7fffffff ;  /* 0x7fffffffff127424 */ /* 0x000fe200078e00ff */
[----:B------:R-:W-:Y:S01]  /*0db0*/  ISETP.GE.AND P2, PT, R2, UR5, PT ;  /* 0x0000000502007c0c */ /* 0x000fe2000bf46270 */
[----:B------:R1:W5:Y:S01]  /*0dc0*/  @!P3 LDG.E R20, desc[UR12][R10.64+0x400] ;  /* 0x0004000c0a14b981 */ /* 0x000362000c1e1900 */
[----:B------:R-:W-:Y:S01]  /*0dd0*/  ISETP.GE.AND P3, PT, R9, UR5, PT ;  /* 0x0000000509007c0c */ /* 0x000fe2000bf66270 */
[----:B------:R-:W-:Y:S02]  /*0de0*/  IMAD.MOV.U32 R17, RZ, RZ, 0x7fffffff ;  /* 0x7fffffffff117424 */ /* 0x000fe400078e00ff */
[----:B------:R1:W5:Y:S01]  /*0df0*/  @!P4 LDG.E R19, desc[UR12][R10.64+0x600] ;  /* 0x0006000c0a13c981 */ /* 0x000362000c1e1900 */
[----:B------:R-:W-:Y:S01]  /*0e00*/  ISETP.GE.AND P4, PT, R12, UR5, PT ;  /* 0x000000050c007c0c */ /* 0x000fe2000bf86270 */
[----:B------:R-:W-:-:S02]  /*0e10*/  VIADD R9, R0, 0x580 ;  /* 0x0000058000097836 */ /* 0x000fc40000000000 */
[----:B------:R-:W-:Y:S01]  /*0e20*/  VIADD R12, R0, 0x600 ;  /* 0x00000600000c7836 */ /* 0x000fe20000000000 */
[----:B------:R1:W5:Y:S01]  /*0e30*/  @!P5 LDG.E R18, desc[UR12][R10.64+0x800] ;  /* 0x0008000c0a12d981 */ /* 0x000362000c1e1900 */
[----:B------:R-:W-:Y:S01]  /*0e40*/  IMAD.MOV.U32 R16, RZ, RZ, 0x7fffffff ;  /* 0x7fffffffff107424 */ /* 0x000fe200078e00ff */
[----:B------:R-:W-:Y:S01]  /*0e50*/  ISETP.GE.AND P5, PT, R9, UR5, PT ;  /* 0x0000000509007c0c */ /* 0x000fe2000bfa6270 */
[----:B------:R-:W-:Y:S01]  /*0e60*/  IMAD.MOV.U32 R15, RZ, RZ, 0x7fffffff ;  /* 0x7fffffffff0f7424 */ /* 0x000fe200078e00ff */
[----:B------:R1:W5:Y:S01]  /*0e70*/  @!P0 LDG.E R17, desc[UR12][R10.64+0xa00] ;  /* 0x000a000c0a118981 */ /* 0x000362000c1e1900 */
[----:B------:R-:W-:Y:S01]  /*0e80*/  IMAD.MOV.U32 R14, RZ, RZ, 0x7fffffff ;  /* 0x7fffffffff0e7424 */ /* 0x000fe200078e00ff */
[----:B------:R-:W-:Y:S01]  /*0e90*/  ISETP.GE.AND P0, PT, R12, UR5, PT ;  /* 0x000000050c007c0c */ /* 0x000fe2000bf06270 */
[----:B------:R-:W-:Y:S01]  /*0ea0*/  IMAD.MOV.U32 R13, RZ, RZ, 0x7fffffff ;  /* 0x7fffffffff0d7424 */ /* 0x000fe200078e00ff */
[----:B------:R1:W5:Y:S01]  /*0eb0*/  @!P2 LDG.E R16, desc[UR12][R10.64+0xc00] ;  /* 0x000c000c0a10a981 */ /* 0x000362000c1e1900 */
[----:B------:R-:W-:-:S02]  /*0ec0*/  VIADD R9, R0, 0x680 ;  /* 0x0000068000097836 */ /* 0x000fc40000000000 */
[----:B------:R-:W-:Y:S01]  /*0ed0*/  VIADD R12, R0, 0x700 ;  /* 0x00000700000c7836 */ /* 0x000fe20000000000 */
[----:B------:R1:W5:Y:S01]  /*0ee0*/  @!P1 LDG.E R15, desc[UR12][R10.64+0xe00] ;  /* 0x000e000c0a0f9981 */ /* 0x000362000c1e1900 */
[----:B------:R-:W-:Y:S02]  /*0ef0*/  ISETP.GE.AND P2, PT, R3, UR5, PT ;  /* 0x0000000503007c0c */ /* 0x000fe4000bf46270 */
[----:B------:R-:W-:Y:S01]  /*0f00*/  ISETP.GE.AND P1, PT, R9, UR5, PT ;  /* 0x0000000509007c0c */ /* 0x000fe2000bf26270 */
[----:B------:R1:W5:Y:S01]  /*0f10*/  @!P3 LDG.E R14, desc[UR12][R10.64+0x1000] ;  /* 0x0010000c0a0eb981 */ /* 0x000362000c1e1900 */
[----:B------:R-:W-:-:S03]  /*0f20*/  ISETP.GE.AND P3, PT, R12, UR5, PT ;  /* 0x000000050c007c0c */ /* 0x000fc6000bf66270 */
[----:B------:R1:W5:Y:S01]  /*0f30*/  @!P4 LDG.E R13, desc[UR12][R10.64+0x1200] ;  /* 0x0012000c0a0dc981 */ /* 0x000362000c1e1900 */
[----:B------:R-:W-:Y:S01]  /*0f40*/  ISETP.GE.AND P4, PT, R4, UR5, PT ;  /* 0x0000000504007c0c */ /* 0x000fe2000bf86270 */
[----:B------:R-:W-:Y:S02]  /*0f50*/  IMAD.MOV.U32 R12, RZ, RZ, 0x7fffffff ;  /* 0x7fffffffff0c7424 */ /* 0x000fe400078e00ff */
[----:B------:R-:W-:Y:S02]  /*0f60*/  IMAD.MOV.U32 R9, RZ, RZ, 0x7fffffff ;  /* 0x7fffffffff097424 */ /* 0x000fe400078e00ff */
[----:B------:R-:W-:Y:S02]  /*0f70*/  IMAD.MOV.U32 R23, RZ, RZ, 0x7fffffff ;  /* 0x7fffffffff177424 */ /* 0x000fe400078e00ff */
[----:B------:R-:W-:Y:S01]  /*0f80*/  IMAD.MOV.U32 R25, RZ, RZ, 0x7fffffff ;  /* 0x7fffffffff197424 */ /* 0x000fe200078e00ff */
[----:B------:R1:W5:Y:S01]  /*0f90*/  @!P2 LDG.E R12, desc[UR12][R10.64+0x1400] ;  /* 0x0014000c0a0ca981 */ /* 0x000362000c1e1900 */
[----:B------:R-:W-:-:S02]  /*0fa0*/  IMAD.MOV.U32 R24, RZ, RZ, 0x7fffffff ;  /* 0x7fffffffff187424 */ /* 0x000fc400078e00ff */
[----:B------:R-:W-:Y:S01]  /*0fb0*/  IMAD.MOV.U32 R26, RZ, RZ, 0x7fffffff ;  /* 0x7fffffffff1a7424 */ /* 0x000fe200078e00ff */
[----:B------:R1:W5:Y:S04]  /*0fc0*/  @!P5 LDG.E R9, desc[UR12][R10.64+0x1600] ;  /* 0x0016000c0a09d981 */ /* 0x000368000c1e1900 */
[----:B------:R1:W5:Y:S04]  /*0fd0*/  @!P0 LDG.E R23, desc[UR12][R10.64+0x1800] ;  /* 0x0018000c0a178981 */ /* 0x000368000c1e1900 */
[----:B------:R1:W5:Y:S04]  /*0fe0*/  @!P1 LDG.E R25, desc[UR12][R10.64+0x1a00] ;  /* 0x001a000c0a199981 */ /* 0x000368000c1e1900 */
[----:B------:R1:W5:Y:S04]  /*0ff0*/  @!P3 LDG.E R24, desc[UR12][R10.64+0x1c00] ;  /* 0x001c000c0a18b981 */ /* 0x000368000c1e1900 */
[----:B------:R1:W5:Y:S02]  /*1000*/  @!P4 LDG.E R26, desc[UR12][R10.64+0x1e00] ;  /* 0x001e000c0a1ac981 */ /* 0x000364000c1e1900 */
.L_x_142:
[----:B01----:R-:W0:Y:S01]  /*1010*/  LDC R10, c[0x0][0x398] ;  /* 0x0000e600ff0a7b82 */ /* 0x003e220000000800 */
[----:B------:R-:W0:Y:S02]  /*1020*/  LDCU UR5, c[0x0][0x394] ;  /* 0x00007280ff0577ac */ /* 0x000e240008000800 */
[----:B0-----:R-:W-:-:S13]  /*1030*/  ISETP.GT.AND P0, PT, R10, UR5, PT ;  /* 0x000000050a007c0c */ /* 0x001fda000bf04270 */
[----:B------:R-:W-:Y:S05]  /*1040*/  @!P0 BRA `(.L_x_143) ;  /* 0x0000000400788947 */ /* 0x000fea0003800000 */
[----:B------:R-:W0:Y:S01]  /*1050*/  S2UR UR9, SR_CgaCtaId ;  /* 0x00000000000979c3 */ /* 0x000e220000008800 */
[----:B-----5:R-:W-:Y:S01]  /*1060*/  LOP3.LUT R11, R26, 0x80000000, RZ, 0x3c, !PT ;  /* 0x800000001a0b7812 */ /* 0x020fe200078e3cff */
[----:B------:R-:W-:Y:S01]  /*1070*/  UMOV UR5, 0x400 ;  /* 0x0000040000057882 */ /* 0x000fe20000000000 */
[----:B------:R-:W-:Y:S01]  /*1080*/  LOP3.LUT R24, R24, 0x80000000, RZ, 0x3c, !PT ;  /* 0x8000000018187812 */ /* 0x000fe200078e3cff */
[----:B------:R-:W1:Y:S01]  /*1090*/  LDCU UR10, c[0x0][0x394] ;  /* 0x00007280ff0a77ac */ /* 0x000e620008000800 */
[----:B------:R-:W-:Y:S02]  /*10a0*/  LOP3.LUT R25, R25, 0x80000000, RZ, 0x3c, !PT ;  /* 0x8000000019197812 */ /* 0x000fe400078e3cff */
[----:B------:R-:W-:Y:S02]  /*10b0*/  LOP3.LUT R23, R23, 0x80000000, RZ, 0x3c, !PT ;  /* 0x8000000017177812 */ /* 0x000fe400078e3cff */
[----:B------:R-:W-:Y:S02]  /*10c0*/  LOP3.LUT R9, R9, 0x80000000, RZ, 0x3c, !PT ;  /* 0x8000000009097812 */ /* 0x000fe400078e3cff */
[----:B------:R-:W-:-:S02]  /*10d0*/  LOP3.LUT R12, R12, 0x80000000, RZ, 0x3c, !PT ;  /* 0x800000000c0c7812 */ /* 0x000fc400078e3cff */
[----:B------:R-:W-:Y:S02]  /*10e0*/  LOP3.LUT R13, R13, 0x80000000, RZ, 0x3c, !PT ;  /* 0x800000000d0d7812 */ /* 0x000fe400078e3cff */
[----:B------:R-:W-:Y:S02]  /*10f0*/  LOP3.LUT R14, R14, 0x80000000, RZ, 0x3c, !PT ;  /* 0x800000000e0e7812 */ /* 0x000fe400078e3cff */
[----:B------:R-:W-:Y:S02]  /*1100*/  LOP3.LUT R15, R15, 0x80000000, RZ, 0x3c, !PT ;  /* 0x800000000f0f7812 */ /* 0x000fe400078e3cff */
[----:B------:R-:W-:Y:S02]  /*1110*/  LOP3.LUT R16, R16, 0x80000000, RZ, 0x3c, !PT ;  /* 0x8000000010107812 */ /* 0x000fe400078e3cff */
[----:B------:R-:W-:Y:S02]  /*1120*/  LOP3.LUT R17, R17, 0x80000000, RZ, 0x3c, !PT ;  /* 0x8000000011117812 */ /* 0x000fe400078e3cff */
[----:B------:R-:W-:Y:S01]  /*1130*/  LOP3.LUT R18, R18, 0x80000000, RZ, 0x3c, !PT ;  /* 0x8000000012127812 */ /* 0x000fe200078e3cff */
[----:B0-----:R-:W-:Y:S01]  /*1140*/  ULEA UR9, UR9, UR5, 0x18 ;  /* 0x0000000509097291 */ /* 0x001fe2000f8ec0ff */
[----:B------:R-:W-:-:S02]  /*1150*/  LOP3.LUT R19, R19, 0x80000000, RZ, 0x3c, !PT ;  /* 0x8000000013137812 */ /* 0x000fc400078e3cff */
[----:B------:R-:W-:Y:S01]  /*1160*/  LOP3.LUT R20, R20, 0x80000000, RZ, 0x3c, !PT ;  /* 0x8000000014147812 */ /* 0x000fe200078e3cff */
[----:B------:R-:W-:Y:S01]  /*1170*/  UMOV UR5, URZ ;  /* 0x000000ff00057c82 */ /* 0x000fe20008000000 */
[----:B------:R-:W-:Y:S02]  /*1180*/  LOP3.LUT R21, R21, 0x80000000, RZ, 0x3c, !PT ;  /* 0x8000000015157812 */ /* 0x000fe400078e3cff */
[----:B-1----:R-:W-:-:S07]  /*1190*/  LOP3.LUT R22, R22, 0x80000000, RZ, 0x3c, !PT ;  /* 0x8000000016167812 */ /* 0x002fce00078e3cff */
.L_x_144:
[----:B------:R-:W-:Y:S01]  /*11a0*/  IMAD R27, RZ, RZ, -UR10 ;  /* 0x8000000aff1b7e24 */ /* 0x000fe2000f8e02ff */
[----:B------:R-:W-:Y:S01]  /*11b0*/  ULEA UR11, UR5, UR9, 0xa ;  /* 0x00000009050b7291 */ /* 0x000fe2000f8e50ff */
[----:B0-----:R-:W-:Y:S01]  /*11c0*/  SHF.R.U32.HI R29, RZ, UR10, R21 ;  /* 0x0000000aff1d7c19 */ /* 0x001fe20008011615 */
[----:B------:R-:W-:Y:S01]  /*11d0*/  UIADD3 UR5, UPT, UPT, UR5, 0x1, URZ ;  /* 0x0000000105057890 */ /* 0x000fe2000fffe0ff */
[----:B------:R-:W-:Y:S02]  /*11e0*/  SHF.R.U32.HI R28, RZ, UR10, R20 ;  /* 0x0000000aff1c7c19 */ /* 0x000fe40008011614 */
[----:B------:R-:W-:Y:S01]  /*11f0*/  VIADDMNMX R26, R27, R10, 0x8, PT ;  /* 0x000000081b1a7446 */ /* 0x000fe2000380010a */
[----:B------:R-:W-:-:S05]  /*1200*/  IMAD.MOV.U32 R27, RZ, RZ, -0x1 ;  /* 0xffffffffff1b7424 */ /* 0x000fca00078e00ff */
[----:B------:R-:W-:Y:S02]  /*1210*/  SHF.L.U32 R26, R27, R26, RZ ;  /* 0x0000001a1b1a7219 */ /* 0x000fe400000006ff */
[----:B------:R-:W-:Y:S02]  /*1220*/  SHF.R.U32.HI R27, RZ, UR10, R22 ;  /* 0x0000000aff1b7c19 */ /* 0x000fe40008011616 */
[-C--:B------:R-:W-:Y:S02]  /*1230*/  LOP3.LUT R29, R29, R26.reuse, RZ, 0x30, !PT ;  /* 0x0000001a1d1d7212 */ /* 0x080fe400078e30ff */
[-C--:B------:R-:W-:Y:S02]  /*1240*/  LOP3.LUT R27, R27, R26.reuse, RZ, 0x30, !PT ;  /* 0x0000001a1b1b7212 */ /* 0x080fe400078e30ff */
[----:B------:R-:W-:Y:S02]  /*1250*/  LOP3.LUT R28, R28, R26, RZ, 0x30, !PT ;  /* 0x0000001a1c1c7212 */ /* 0x000fe400078e30ff */
[----:B------:R-:W-:-:S02]  /*1260*/  LEA R27, R27, UR11, 0x2 ;  /* 0x0000000b1b1b7c11 */ /* 0x000fc4000f8e10ff */
[----:B------:R-:W-:Y:S02]  /*1270*/  LEA R29, R29, UR11, 0x2 ;  /* 0x0000000b1d1d7c11 */ /* 0x000fe4000f8e10ff */
[----:B------:R-:W-:Y:S01]  /*1280*/  LEA R28, R28, UR11, 0x2 ;  /* 0x0000000b1c1c7c11 */ /* 0x000fe2000f8e10ff */
[----:B------:R0:W-:Y:S04]  /*1290*/  ATOMS.POPC.INC.32 RZ, [R27+URZ] ;  /* 0x000000001bff7f8c */ /* 0x0001e8000d8000ff */
[----:B------:R-:W-:Y:S01]  /*12a0*/  ATOMS.POPC.INC.32 RZ, [R29+URZ] ;  /* 0x000000001dff7f8c */ /* 0x000fe2000d8000ff */
[----:B0-----:R-:W-:-:S03]  /*12b0*/  SHF.R.U32.HI R27, RZ, UR10, R19 ;  /* 0x0000000aff1b7c19 */ /* 0x001fc60008011613 */
[----:B------:R-:W-:Y:S01]  /*12c0*/  ATOMS.POPC.INC.32 RZ, [R28+URZ] ;  /* 0x000000001cff7f8c */ /* 0x000fe2000d8000ff */
[----:B------:R-:W-:-:S04]  /*12d0*/  LOP3.LUT R27, R27, R26, RZ, 0x30, !PT ;  /* 0x0000001a1b1b7212 */ /* 0x000fc800078e30ff */
[----:B------:R-:W-:-:S05]  /*12e0*/  LEA R27, R27, UR11, 0x2 ;  /* 0x0000000b1b1b7c11 */ /* 0x000fca000f8e10ff */
[----:B------:R0:W-:Y:S02]  /*12f0*/  ATOMS.POPC.INC.32 RZ, [R27+URZ] ;  /* 0x000000001bff7f8c */ /* 0x0001e4000d8000ff */
[----:B0-----:R-:W-:-:S04]  /*1300*/  SHF.R.U32.HI R27, RZ, UR10, R18 ;  /* 0x0000000aff1b7c19 */ /* 0x001fc80008011612 */
[----:B------:R-:W-:-:S04]  /*1310*/  LOP3.LUT R27, R27, R26, RZ, 0x30, !PT ;  /* 0x0000001a1b1b7212 */ /* 0x000fc800078e30ff */
[----:B------:R-:W-:Y:S02]  /*1320*/  LEA R29, R27, UR11, 0x2 ;  /* 0x0000000b1b1d7c11 */ /* 0x000fe4000f8e10ff */
[----:B------:R-:W-:-:S03]  /*1330*/  SHF.R.U32.HI R27, RZ, UR10, R17 ;  /* 0x0000000aff1b7c19 */ /* 0x000fc60008011611 */
[----:B------:R-:W-:Y:S01]  /*1340*/  ATOMS.POPC.INC.32 RZ, [R29+URZ] ;  /* 0x000000001dff7f8c */ /* 0x000fe2000d8000ff */
[----:B------:R-:W-:-:S04]  /*1350*/  LOP3.LUT R27, R27, R26, RZ, 0x30, !PT ;  /* 0x0000001a1b1b7212 */ /* 0x000fc800078e30ff */
[----:B------:R-:W-:Y:S02]  /*1360*/  LEA R28, R27, UR11, 0x2 ;  /* 0x0000000b1b1c7c11 */ /* 0x000fe4000f8e10ff */
[----:B------:R-:W-:-:S03]  /*1370*/  SHF.R.U32.HI R27, RZ, UR10, R16 ;  /* 0x0000000aff1b7c19 */ /* 0x000fc60008011610 */
        /* <DEDUP_REMOVED lines=32> */
[----:B------:R0:W-:Y:S01]  /*1580*/  ATOMS.POPC.INC.32 RZ, [R29+URZ] ;  /* 0x000000001dff7f8c */ /* 0x0001e2000d8000ff */
[----:B------:R-:W-:-:S04]  /*1590*/  LOP3.LUT R27, R27, R26, RZ, 0x30, !PT ;  /* 0x0000001a1b1b7212 */ /* 0x000fc800078e30ff */
[----:B------:R-:W-:Y:S02]  /*15a0*/  LEA R28, R27, UR11, 0x2 ;  /* 0x0000000b1b1c7c11 */ /* 0x000fe4000f8e10ff */
[----:B------:R-:W-:Y:S01]  /*15b0*/  SHF.R.U32.HI R27, RZ, UR10, R11 ;  /* 0x0000000aff1b7c19 */ /* 0x000fe2000801160b */
[----:B------:R-:W-:Y:S02]  /*15c0*/  UIADD3 UR10, UPT, UPT, UR10, 0x8, URZ ;  /* 0x000000080a0a7890 */ /* 0x000fe4000fffe0ff */
[----:B------:R0:W-:Y:S01]  /*15d0*/  ATOMS.POPC.INC.32 RZ, [R28+URZ] ;  /* 0x000000001cff7f8c */ /* 0x0001e2000d8000ff */
[----:B------:R-:W-:-:S03]  /*15e0*/  LOP3.LUT R26, R27, R26, RZ, 0x30, !PT ;  /* 0x0000001a1b1a7212 */ /* 0x000fc600078e30ff */
[----:B------:R-:W-:Y:S02]  /*15f0*/  ISETP.LE.AND P0, PT, R10, UR10, PT ;  /* 0x0000000a0a007c0c */ /* 0x000fe4000bf03270 */
[----:B------:R-:W-:-:S05]  /*1600*/  LEA R26, R26, UR11, 0x2 ;  /* 0x0000000b1a1a7c11 */ /* 0x000fca000f8e10ff */
[----:B------:R0:W-:Y:S06]  /*1610*/  ATOMS.POPC.INC.32 RZ, [R26+URZ] ;  /* 0x000000001aff7f8c */ /* 0x0001ec000d8000ff */
[----:B------:R-:W-:Y:S05]  /*1620*/  @!P0 BRA `(.L_x_144) ;  /* 0xfffffff800dc8947 */ /* 0x000fea000383ffff */
.L_x_143:
[----:B------:R-:W-:Y:S05]  /*1630*/  BRA.U !UP1, `(.L_x_145) ;  /* 0xfffffff5090c7547 */ /* 0x000fea000b83ffff */
.L_x_140:
[----:B------:R-:W-:Y:S01]  /*1640*/  BAR.SYNC.DEFER_BLOCKING 0x0 ;  /* 0x0000000000007b1d */ /* 0x000fe20000010000 */
[----:B------:R-:W-:-:S05]  /*1650*/  ISETP.NE.AND P0, PT, R8, RZ, PT ;  /* 0x000000ff0800720c */ /* 0x000fca0003f05270 */
[----:B------:R-:W-:Y:S08]  /*1660*/  BSSY.RECONVERGENT B0, `(.L_x_146) ;  /* 0x0000141000007945 */ /* 0x000ff00003800200 */
[----:B------:R-:W-:Y:S05]  /*1670*/  @P0 BRA `(.L_x_147) ;  /* 0x0000001000fc0947 */ /* 0x000fea0003800000 */
[----:B0-2--5:R-:W0:Y:S01]  /*1680*/  LDC R9, c[0x0][0x398] ;  /* 0x0000e600ff097b82 */ /* 0x025e220000000800 */
[----:B------:R-:W-:Y:S01]  /*1690*/  ISETP.GE.U32.AND P0, PT, R5, 0x7, PT ;  /* 0x000000070500780c */ /* 0x000fe20003f06070 */
[----:B------:R-:W-:-:S06]  /*16a0*/  UMOV UR5, 0x400 ;  /* 0x0000040000057882 */ /* 0x000fcc0000000000 */
[----:B-1-34-:R-:W0:Y:S08]  /*16b0*/  LDC R10, c[0x0][0x394] ;  /* 0x0000e500ff0a7b82 */ /* 0x01ae300000000800 */
        /* <DEDUP_REMOVED lines=10> */
[----:B------:R-:W0:Y:S01]  /*1760*/  LDC.64 R14, c[0x0][0x380] ;  /* 0x0000e000ff0e7b82 */ /* 0x000e220000000a00 */
[----:B------:R-:W-:-:S07]  /*1770*/  IMAD.MOV.U32 R9, RZ, RZ, RZ ;  /* 0x000000ffff097224 */ /* 0x000fce00078e00ff */
.L_x_165:
[----:B01234-:R-:W-:Y:S01]  /*1780*/  IMAD R16, R9, 0x400, R10 ;  /* 0x0000040009107824 */ /* 0x01ffe200078e020a */
[----:B------:R-:W-:Y:S04]  /*1790*/  BSSY.RECONVERGENT B1, `(.L_x_149) ;  /* 0x000000e000017945 */ /* 0x000fe80003800200 */
[----:B------:R-:W1:Y:S04]  /*17a0*/  LDS R29, [R16] ;  /* 0x00000000101d7984 */ /* 0x000e680000000800 */
[----:B------:R2:W3:Y:S04]  /*17b0*/  LDS R27, [R16+0x400] ;  /* 0x00040000101b7984 */ /* 0x0004e80000000800 */
[----:B------:R2:W4:Y:S04]  /*17c0*/  LDS R25, [R16+0x800] ;  /* 0x0008000010197984 */ /* 0x0005280000000800 */
[----:B------:R2:W0:Y:S04]  /*17d0*/  LDS R23, [R16+0xc00] ;  /* 0x000c000010177984 */ /* 0x0004280000000800 */
[----:B------:R2:W0:Y:S04]  /*17e0*/  LDS R21, [R16+0x1000] ;  /* 0x0010000010157984 */ /* 0x0004280000000800 */
[----:B------:R2:W0:Y:S04]  /*17f0*/  LDS R19, [R16+0x1400] ;  /* 0x0014000010137984 */ /* 0x0004280000000800 */
[----:B------:R2:W0:Y:S04]  /*1800*/  LDS R13, [R16+0x1800] ;  /* 0x00180000100d7984 */ /* 0x0004280000000800 */
[----:B------:R2:W0:Y:S01]  /*1810*/  LDS R18, [R16+0x1c00] ;  /* 0x001c000010127984 */ /* 0x0004220000000800 */
[----:B-1----:R-:W-:-:S13]  /*1820*/  ISETP.NE.AND P0, PT, R29, RZ, PT ;  /* 0x000000ff1d00720c */ /* 0x002fda0003f05270 */
[----:B--234-:R-:W-:Y:S05]  /*1830*/  @!P0 BRA `(.L_x_150) ;  /* 0x00000000000c8947 */ /* 0x01cfea0003800000 */
[----:B------:R-:W-:-:S04]  /*1840*/  IMAD R17, R9, 0x100, R0 ;  /* 0x0000010009117824 */ /* 0x000fc800078e0200 */
[----:B0-----:R-:W-:-:S05]  /*1850*/  IMAD.WIDE.U32 R16, R17, 0x4, R14 ;  /* 0x0000000411107825 */ /* 0x001fca00078e000e */
[----:B------:R1:W-:Y:S02]  /*1860*/  REDG.E.ADD.STRONG.GPU desc[UR12][R16.64], R29 ;  /* 0x0000001d1000798e */ /* 0x0003e4000c12e10c */
.L_x_150:
[----:B------:R-:W-:Y:S05]  /*1870*/  BSYNC.RECONVERGENT B1 ;  /* 0x0000000000017941 */ /* 0x000fea0003800200 */
.L_x_149:
[----:B------:R-:W-:Y:S01]  /*1880*/  ISETP.NE.AND P6, PT, R27, RZ, PT ;  /* 0x000000ff1b00720c */ /* 0x000fe20003fc5270 */
[----:B------:R-:W-:Y:S01]  /*1890*/  BSSY.RECONVERGENT B1, `(.L_x_151) ;  /* 0x000000c000017945 */ /* 0x000fe20003800200 */
[----:B------:R-:W-:Y:S02]  /*18a0*/  ISETP.NE.AND P0, PT, R25, RZ, PT ;  /* 0x000000ff1900720c */ /* 0x000fe40003f05270 */
[----:B0-----:R-:W-:Y:S02]  /*18b0*/  ISETP.NE.AND P1, PT, R23, RZ, PT ;  /* 0x000000ff1700720c */ /* 0x001fe40003f25270 */
[----:B------:R-:W-:Y:S02]  /*18c0*/  ISETP.NE.AND P2, PT, R21, RZ, PT ;  /* 0x000000ff1500720c */ /* 0x000fe40003f45270 */
[----:B------:R-:W-:Y:S02]  /*18d0*/  ISETP.NE.AND P3, PT, R19, RZ, PT ;  /* 0x000000ff1300720c */ /* 0x000fe40003f65270 */
[----:B------:R-:W-:-:S02]  /*18e0*/  ISETP.NE.AND P4, PT, R13, RZ, PT ;  /* 0x000000ff0d00720c */ /* 0x000fc40003f85270 */
[----:B------:R-:W-:Y:S01]  /*18f0*/  ISETP.NE.AND P5, PT, R18, RZ, PT ;  /* 0x000000ff1200720c */ /* 0x000fe20003fa5270 */
[----:B------:R-:W-:-:S12]  /*1900*/  @!P6 BRA `(.L_x_152) ;  /* 0x000000000010e947 */ /* 0x000fd80003800000 */
[----:B-1----:R-:W-:-:S04]  /*1910*/  IMAD R17, R9, 0x100, R0 ;  /* 0x0000010009117824 */ /* 0x002fc800078e0200 */
[----:B------:R-:W-:-:S04]  /*1920*/  VIADD R17, R17, 0x100 ;  /* 0x0000010011117836 */ /* 0x000fc80000000000 */
[----:B------:R-:W-:-:S05]  /*1930*/  IMAD.WIDE.U32 R16, R17, 0x4, R14 ;  /* 0x0000000411107825 */ /* 0x000fca00078e000e */
[----:B------:R0:W-:Y:S02]  /*1940*/  REDG.E.ADD.STRONG.GPU desc[UR12][R16.64], R27 ;  /* 0x0000001b1000798e */ /* 0x0001e4000c12e10c */
.L_x_152:
[----:B------:R-:W-:Y:S05]  /*1950*/  BSYNC.RECONVERGENT B1 ;  /* 0x0000000000017941 */ /* 0x000fea0003800200 */
.L_x_151:
[----:B------:R-:W-:Y:S04]  /*1960*/  BSSY.RECONVERGENT B1, `(.L_x_153) ;  /* 0x0000006000017945 */ /* 0x000fe80003800200 */
[----:B------:R-:W-:Y:S05]  /*1970*/  @!P0 BRA `(.L_x_154) ;  /* 0x0000000000108947 */ /* 0x000fea0003800000 */
[----:B01----:R-:W-:-:S04]  /*1980*/  IMAD R17, R9, 0x100, R0 ;  /* 0x0000010009117824 */ /* 0x003fc800078e0200 */
[----:B------:R-:W-:-:S04]  /*1990*/  VIADD R17, R17, 0x200 ;  /* 0x0000020011117836 */ /* 0x000fc80000000000 */
[----:B------:R-:W-:-:S05]  /*19a0*/  IMAD.WIDE.U32 R16, R17, 0x4, R14 ;  /* 0x0000000411107825 */ /* 0x000fca00078e000e */
[----:B------:R2:W-:Y:S02]  /*19b0*/  REDG.E.ADD.STRONG.GPU desc[UR12][R16.64], R25 ;  /* 0x000000191000798e */ /* 0x0005e4000c12e10c */
.L_x_154:
[----:B------:R-:W-:Y:S05]  /*19c0*/  BSYNC.RECONVERGENT B1 ;  /* 0x0000000000017941 */ /* 0x000fea0003800200 */
.L_x_153:
[----:B------:R-:W-:Y:S04]  /*19d0*/  BSSY.RECONVERGENT B1, `(.L_x_155) ;  /* 0x0000006000017945 */ /* 0x000fe80003800200 */
[----:B------:R-:W-:Y:S05]  /*19e0*/  @!P1 BRA `(.L_x_156) ;  /* 0x0000000000109947 */ /* 0x000fea0003800000 */
[----:B012---:R-:W-:-:S04]  /*19f0*/  IMAD R17, R9, 0x100, R0 ;  /* 0x0000010009117824 */ /* 0x007fc800078e0200 */
[----:B------:R-:W-:-:S04]  /*1a00*/  VIADD R17, R17, 0x300 ;  /* 0x0000030011117836 */ /* 0x000fc80000000000 */
[----:B------:R-:W-:-:S05]  /*1a10*/  IMAD.WIDE.U32 R16, R17, 0x4, R14 ;  /* 0x0000000411107825 */ /* 0x000fca00078e000e */
[----:B------:R3:W-:Y:S02]  /*1a20*/  REDG.E.ADD.STRONG.GPU desc[UR12][R16.64], R23 ;  /* 0x000000171000798e */ /* 0x0007e4000c12e10c */
.L_x_156:
[----:B------:R-:W-:Y:S05]  /*1a30*/  BSYNC.RECONVERGENT B1 ;  /* 0x0000000000017941 */ /* 0x000fea0003800200 */
.L_x_155:
[----:B------:R-:W-:Y:S04]  /*1a40*/  BSSY.RECONVERGENT B1, `(.L_x_157) ;  /* 0x0000006000017945 */ /* 0x000fe80003800200 */
[----:B------:R-:W-:Y:S05]  /*1a50*/  @!P2 BRA `(.L_x_158) ;  /* 0x000000000010a947 */ /* 0x000fea0003800000 */
[----:B0123--:R-:W-:-:S04]  /*1a60*/  IMAD R17, R9, 0x100, R0 ;  /* 0x0000010009117824 */ /* 0x00ffc800078e0200 */
[----:B------:R-:W-:-:S04]  /*1a70*/  VIADD R17, R17, 0x400 ;  /* 0x0000040011117836 */ /* 0x000fc80000000000 */
[----:B------:R-:W-:-:S05]  /*1a80*/  IMAD.WIDE.U32 R16, R17, 0x4, R14 ;  /* 0x0000000411107825 */ /* 0x000fca00078e000e */
[----:B------:R4:W-:Y:S02]  /*1a90*/  REDG.E.ADD.STRONG.GPU desc[UR12][R16.64], R21 ;  /* 0x000000151000798e */ /* 0x0009e4000c12e10c */
.L_x_158:
[----:B------:R-:W-:Y:S05]  /*1aa0*/  BSYNC.RECONVERGENT B1 ;  /* 0x0000000000017941 */ /* 0x000fea0003800200 */
.L_x_157:
[----:B------:R-:W-:Y:S04]  /*1ab0*/  BSSY.RECONVERGENT B1, `(.L_x_159) ;  /* 0x0000006000017945 */ /* 0x000fe80003800200 */
[----:B------:R-:W-:Y:S05]  /*1ac0*/  @!P3 BRA `(.L_x_160) ;  /* 0x000000000010b947 */ /* 0x000fea0003800000 */
[----:B01234-:R-:W-:-:S04]  /*1ad0*/  IMAD R17, R9, 0x100, R0 ;  /* 0x0000010009117824 */ /* 0x01ffc800078e0200 */
[----:B------:R-:W-:-:S04]  /*1ae0*/  VIADD R17, R17, 0x500 ;  /* 0x0000050011117836 */ /* 0x000fc80000000000 */
[----:B------:R-:W-:-:S05]  /*1af0*/  IMAD.WIDE.U32 R16, R17, 0x4, R14 ;  /* 0x0000000411107825 */ /* 0x000fca00078e000e */
[----:B------:R0:W-:Y:S02]  /*1b00*/  REDG.E.ADD.STRONG.GPU desc[UR12][R16.64], R19 ;  /* 0x000000131000798e */ /* 0x0001e4000c12e10c */
.L_x_160:
[----:B------:R-:W-:Y:S05]  /*1b10*/  BSYNC.RECONVERGENT B1 ;  /* 0x0000000000017941 */ /* 0x000fea0003800200 */
.L_x_159:
[----:B------:R-:W-:Y:S04]  /*1b20*/  BSSY.RECONVERGENT B1, `(.L_x_161) ;  /* 0x0000006000017945 */ /* 0x000fe80003800200 */
[----:B------:R-:W-:Y:S05]  /*1b30*/  @!P4 BRA `(.L_x_162) ;  /* 0x000000000010c947 */ /* 0x000fea0003800000 */
[----:B01234-:R-:W-:-:S04]  /*1b40*/  IMAD R17, R9, 0x100, R0 ;  /* 0x0000010009117824 */ /* 0x01ffc800078e0200 */
[----:B------:R-:W-:-:S04]  /*1b50*/  VIADD R17, R17, 0x600 ;  /* 0x0000060011117836 */ /* 0x000fc80000000000 */
[----:B------:R-:W-:-:S05]  /*1b60*/  IMAD.WIDE.U32 R16, R17, 0x4, R14 ;  /* 0x0000000411107825 */ /* 0x000fca00078e000e */
[----:B------:R0:W-:Y:S02]  /*1b70*/  REDG.E.ADD.STRONG.GPU desc[UR12][R16.64], R13 ;  /* 0x0000000d1000798e */ /* 0x0001e4000c12e10c */
.L_x_162:
[----:B------:R-:W-:Y:S05]  /*1b80*/  BSYNC.RECONVERGENT B1 ;  /* 0x0000000000017941 */ /* 0x000fea0003800200 */
.L_x_161:
[----:B------:R-:W-:Y:S04]  /*1b90*/  BSSY.RECONVERGENT B1, `(.L_x_163) ;  /* 0x0000006000017945 */ /* 0x000fe80003800200 */
[----:B------:R-:W-:Y:S05]  /*1ba0*/  @!P5 BRA `(.L_x_164) ;  /* 0x000000000010d947 */ /* 0x000fea0003800000 */
[----:B01234-:R-:W-:-:S04]  /*1bb0*/  IMAD R17, R9, 0x100, R0 ;  /* 0x0000010009117824 */ /* 0x01ffc800078e0200 */
[----:B------:R-:W-:-:S04]  /*1bc0*/  VIADD R17, R17, 0x700 ;  /* 0x0000070011117836 */ /* 0x000fc80000000000 */
[----:B------:R-:W-:-:S05]  /*1bd0*/  IMAD.WIDE.U32 R16, R17, 0x4, R14 ;  /* 0x0000000411107825 */ /* 0x000fca00078e000e */
[----:B------:R0:W-:Y:S02]  /*1be0*/  REDG.E.ADD.STRONG.GPU desc[UR12][R16.64], R18 ;  /* 0x000000121000798e */ /* 0x0001e4000c12e10c */
.L_x_164:
[----:B------:R-:W-:Y:S05]  /*1bf0*/  BSYNC.RECONVERGENT B1 ;  /* 0x0000000000017941 */ /* 0x000fea0003800200 */
.L_x_163:
[----:B------:R-:W-:-:S05]  /*1c00*/  VIADD R9, R9, 0x8 ;  /* 0x0000000809097836 */ /* 0x000fca0000000000 */
[----:B------:R-:W-:-:S13]  /*1c10*/  ISETP.NE.AND P0, PT, R9, R11, PT ;  /* 0x0000000b0900720c */ /* 0x000fda0003f05270 */
[----:B------:R-:W-:Y:S05]  /*1c20*/  @P0 BRA `(.L_x_165) ;  /* 0xfffffff800d40947 */ /* 0x000fea000383ffff */
[----:B------:R-:W-:-:S07]  /*1c30*/  IMAD.MOV.U32 R9, RZ, RZ, R11 ;  /* 0x000000ffff097224 */ /* 0x000fce00078e000b */
.L_x_148:
[C---:B------:R-:W-:Y:S01]  /*1c40*/  ISETP.NE.AND P0, PT, R6.reuse, RZ, PT ;  /* 0x000000ff0600720c */ /* 0x040fe20003f05270 */
[----:B0-----:R-:W-:Y:S01]  /*1c50*/  VIADD R13, R6, 0xffffffff ;  /* 0xffffffff060d7836 */ /* 0x001fe20000000000 */
[----:B------:R-:W-:Y:S01]  /*1c60*/  LOP3.LUT R12, R12, 0x1, RZ, 0xc0, !PT ;  /* 0x000000010c0c7812 */ /* 0x000fe200078ec0ff */
[----:B-1234-:R-:W-:-:S10]  /*1c70*/  VIADD R16, R7, 0xffffffff ;  /* 0xffffffff07107836 */ /* 0x01efd40000000000 */
[----:B------:R-:W-:Y:S05]  /*1c80*/  @!P0 BRA `(.L_x_166) ;  /* 0x0000000400408947 */ /* 0x000fea0003800000 */
[----:B------:R-:W-:-:S13]  /*1c90*/  ISETP.GE.U32.AND P0, PT, R13, 0x3, PT ;  /* 0x000000030d00780c */ /* 0x000fda0003f06070 */
[----:B------:R-:W-:Y:S05]  /*1ca0*/  @!P0 BRA `(.L_x_167) ;  /* 0x0000000000a48947 */ /* 0x000fea0003800000 */
[----:B------:R-:W-:Y:S01]  /*1cb0*/  IMAD R14, R9, 0x400, R10 ;  /* 0x00000400090e7824 */ /* 0x000fe200078e020a */
[----:B------:R-:W-:Y:S04]  /*1cc0*/  BSSY.RECONVERGENT B1, `(.L_x_168) ;  /* 0x000000e000017945 */ /* 0x000fe80003800200 */
[----:B------:R-:W0:Y:S04]  /*1cd0*/  LDS R25, [R14] ;  /* 0x000000000e197984 */ /* 0x000e280000000800 */
[----:B------:R-:W1:Y:S04]  /*1ce0*/  LDS R21, [R14+0x400] ;  /* 0x000400000e157984 */ /* 0x000e680000000800 */
[----:B------:R-:W2:Y:S04]  /*1cf0*/  LDS R19, [R14+0x800] ;  /* 0x000800000e137984 */ /* 0x000ea80000000800 */
[----:B------:R-:W3:Y:S01]  /*1d00*/  LDS R17, [R14+0xc00] ;  /* 0x000c00000e117984 */ /* 0x000ee20000000800 */
[----:B0-----:R-:W-:-:S02]  /*1d10*/  ISETP.NE.AND P0, PT, R25, RZ, PT ;  /* 0x000000ff1900720c */ /* 0x001fc40003f05270 */
[----:B-1----:R-:W-:Y:S02]  /*1d20*/  ISETP.NE.AND P1, PT, R21, RZ, PT ;  /* 0x000000ff1500720c */ /* 0x002fe40003f25270 */
[----:B--2---:R-:W-:Y:S02]  /*1d30*/  ISETP.NE.AND P2, PT, R19, RZ, PT ;  /* 0x000000ff1300720c */ /* 0x004fe40003f45270 */
[----:B---3--:R-:W-:-:S07]  /*1d40*/  ISETP.NE.AND P3, PT, R17, RZ, PT ;  /* 0x000000ff1100720c */ /* 0x008fce0003f65270 */
[----:B------:R-:W-:Y:S06]  /*1d50*/  @!P0 BRA `(.L_x_169) ;  /* 0x0000000000108947 */ /* 0x000fec0003800000 */
[----:B------:R-:W0:Y:S01]  /*1d60*/  LDC.64 R14, c[0x0][0x380] ;  /* 0x0000e000ff0e7b82 */ /* 0x000e220000000a00 */
[----:B------:R-:W-:-:S04]  /*1d70*/  IMAD R23, R9, 0x100, R0 ;  /* 0x0000010009177824 */ /* 0x000fc800078e0200 */
[----:B0-----:R-:W-:-:S05]  /*1d80*/  IMAD.WIDE.U32 R14, R23, 0x4, R14 ;  /* 0x00000004170e7825 */ /* 0x001fca00078e000e */
[----:B------:R0:W-:Y:S02]  /*1d90*/  REDG.E.ADD.STRONG.GPU desc[UR12][R14.64], R25 ;  /* 0x000000190e00798e */ /* 0x0001e4000c12e10c */
.L_x_169:
[----:B------:R-:W-:Y:S05]  /*1da0*/  BSYNC.RECONVERGENT B1 ;  /* 0x0000000000017941 */ /* 0x000fea0003800200 */
.L_x_168:
[----:B------:R-:W-:Y:S04]  /*1db0*/  BSSY.RECONVERGENT B1, `(.L_x_170) ;  /* 0x0000007000017945 */ /* 0x000fe80003800200 */
[----:B------:R-:W-:Y:S05]  /*1dc0*/  @!P1 BRA `(.L_x_171) ;  /* 0x0000000000149947 */ /* 0x000fea0003800000 */
[----:B0-----:R-:W0:Y:S01]  /*1dd0*/  LDC.64 R14, c[0x0][0x380] ;  /* 0x0000e000ff0e7b82 */ /* 0x001e220000000a00 */
[----:B------:R-:W-:-:S04]  /*1de0*/  IMAD R23, R9, 0x100, R0 ;  /* 0x0000010009177824 */ /* 0x000fc800078e0200 */
[----:B------:R-:W-:-:S04]  /*1df0*/  VIADD R23, R23, 0x100 ;  /* 0x0000010017177836 */ /* 0x000fc80000000000 */
[----:B0-----:R-:W-:-:S05]  /*1e00*/  IMAD.WIDE.U32 R14, R23, 0x4, R14 ;  /* 0x00000004170e7825 */ /* 0x001fca00078e000e */
[----:B------:R1:W-:Y:S02]  /*1e10*/  REDG.E.ADD.STRONG.GPU desc[UR12][R14.64], R21 ;  /* 0x000000150e00798e */ /* 0x0003e4000c12e10c */
.L_x_171:
[----:B------:R-:W-:Y:S05]  /*1e20*/  BSYNC.RECONVERGENT B1 ;  /* 0x0000000000017941 */ /* 0x000fea0003800200 */
.L_x_170:
[----:B------:R-:W-:Y:S04]  /*1e30*/  BSSY.RECONVERGENT B1, `(.L_x_172) ;  /* 0x0000007000017945 */ /* 0x000fe80003800200 */
[----:B------:R-:W-:Y:S05]  /*1e40*/  @!P2 BRA `(.L_x_173) ;  /* 0x000000000014a947 */ /* 0x000fea0003800000 */
[----:B01----:R-:W0:Y:S01]  /*1e50*/  LDC.64 R14, c[0x0][0x380] ;  /* 0x0000e000ff0e7b82 */ /* 0x003e220000000a00 */
[----:B------:R-:W-:-:S04]  /*1e60*/  IMAD R21, R9, 0x100, R0 ;  /* 0x0000010009157824 */ /* 0x000fc800078e0200 */
[----:B------:R-:W-:-:S04]  /*1e70*/  VIADD R21, R21, 0x200 ;  /* 0x0000020015157836 */ /* 0x000fc80000000000 */
[----:B0-----:R-:W-:-:S05]  /*1e80*/  IMAD.WIDE.U32 R14, R21, 0x4, R14 ;  /* 0x00000004150e7825 */ /* 0x001fca00078e000e */
[----:B------:R2:W-:Y:S02]  /*1e90*/  REDG.E.ADD.STRONG.GPU desc[UR12][R14.64], R19 ;  /* 0x000000130e00798e */ /* 0x0005e4000c12e10c */
.L_x_173:
[----:B------:R-:W-:Y:S05]  /*1ea0*/  BSYNC.RECONVERGENT B1 ;  /* 0x0000000000017941 */ /* 0x000fea0003800200 */
.L_x_172:
[----:B------:R-:W-:Y:S04]  /*1eb0*/  BSSY.RECONVERGENT B1, `(.L_x_174) ;  /* 0x0000007000017945 */ /* 0x000fe80003800200 */
[----:B------:R-:W-:Y:S05]  /*1ec0*/  @!P3 BRA `(.L_x_175) ;  /* 0x000000000014b947 */ /* 0x000fea0003800000 */
[----:B012---:R-:W0:Y:S01]  /*1ed0*/  LDC.64 R14, c[0x0][0x380] ;  /* 0x0000e000ff0e7b82 */ /* 0x007e220000000a00 */
[----:B------:R-:W-:-:S04]  /*1ee0*/  IMAD R19, R9, 0x100, R0 ;  /* 0x0000010009137824 */ /* 0x000fc800078e0200 */
[----:B------:R-:W-:-:S04]  /*1ef0*/  VIADD R19, R19, 0x300 ;  /* 0x0000030013137836 */ /* 0x000fc80000000000 */
[----:B0-----:R-:W-:-:S05]  /*1f00*/  IMAD.WIDE.U32 R14, R19, 0x4, R14 ;  /* 0x00000004130e7825 */ /* 0x001fca00078e000e */
[----:B------:R3:W-:Y:S02]  /*1f10*/  REDG.E.ADD.STRONG.GPU desc[UR12][R14.64], R17 ;  /* 0x000000110e00798e */ /* 0x0007e4000c12e10c */
.L_x_175:
[----:B------:R-:W-:Y:S05]  /*1f20*/  BSYNC.RECONVERGENT B1 ;  /* 0x0000000000017941 */ /* 0x000fea0003800200 */
.L_x_174:
[----:B------:R-:W-:-:S07]  /*1f30*/  VIADD R9, R9, 0x4 ;  /* 0x0000000409097836 */ /* 0x000fce0000000000 */
.L_x_167:
[----:B------:R-:W-:Y:S01]  /*1f40*/  ISETP.NE.AND P0, PT, R7, RZ, PT ;  /* 0x000000ff0700720c */ /* 0x000fe20003f05270 */
[----:B------:R-:W-:-:S12]  /*1f50*/  BSSY.RECONVERGENT B1, `(.L_x_166) ;  /* 0x0000023000017945 */ /* 0x000fd80003800200 */
[----:B------:R-:W-:Y:S05]  /*1f60*/  @!P0 BRA `(.L_x_176) ;  /* 0x0000000000848947 */ /* 0x000fea0003800000 */
[----:B------:R-:W-:-:S13]  /*1f70*/  ISETP.NE.AND P0, PT, R16, RZ, PT ;  /* 0x000000ff1000720c */ /* 0x000fda0003f05270 */
[----:B------:R-:W-:Y:S05]  /*1f80*/  @!P0 BRA `(.L_x_177) ;  /* 0x0000000000548947 */ /* 0x000fea0003800000 */
[----:B0123--:R-:W-:Y:S01]  /*1f90*/  IMAD R14, R9, 0x400, R10 ;  /* 0x00000400090e7824 */ /* 0x00ffe200078e020a */
[----:B------:R-:W-:Y:S04]  /*1fa0*/  BSSY.RECONVERGENT B2, `(.L_x_178) ;  /* 0x000000a000027945 */ /* 0x000fe80003800200 */
[----:B------:R-:W0:Y:S04]  /*1fb0*/  LDS R17, [R14] ;  /* 0x000000000e117984 */ /* 0x000e280000000800 */
[----:B------:R-:W1:Y:S01]  /*1fc0*/  LDS R19, [R14+0x400] ;  /* 0x000400000e137984 */ /* 0x000e620000000800 */
[----:B0-----:R-:W-:-:S02]  /*1fd0*/  ISETP.NE.AND P0, PT, R17, RZ, PT ;  /* 0x000000ff1100720c */ /* 0x001fc40003f05270 */
[----:B-1----:R-:W-:-:S11]  /*1fe0*/  ISETP.NE.AND P1, PT, R19, RZ, PT ;  /* 0x000000ff1300720c */ /* 0x002fd60003f25270 */
[----:B------:R-:W-:Y:S05]  /*1ff0*/  @!P0 BRA `(.L_x_179) ;  /* 0x0000000000108947 */ /* 0x000fea0003800000 */
[----:B------:R-:W0:Y:S01]  /*2000*/  LDC.64 R14, c[0x0][0x380] ;  /* 0x0000e000ff0e7b82 */ /* 0x000e220000000a00 */
[----:B------:R-:W-:-:S04]  /*2010*/  IMAD R21, R9, 0x100, R0 ;  /* 0x0000010009157824 */ /* 0x000fc800078e0200 */
[----:B0-----:R-:W-:-:S05]  /*2020*/  IMAD.WIDE.U32 R14, R21, 0x4, R14 ;  /* 0x00000004150e7825 */ /* 0x001fca00078e000e */
[----:B------:R0:W-:Y:S02]  /*2030*/  REDG.E.ADD.STRONG.GPU desc[UR12][R14.64], R17 ;  /* 0x000000110e00798e */ /* 0x0001e4000c12e10c */
.L_x_179:
[----:B------:R-:W-:Y:S05]  /*2040*/  BSYNC.RECONVERGENT B2 ;  /* 0x0000000000027941 */ /* 0x000fea0003800200 */
.L_x_178:
[----:B------:R-:W-:Y:S04]  /*2050*/  BSSY.RECONVERGENT B2, `(.L_x_180) ;  /* 0x0000007000027945 */ /* 0x000fe80003800200 */
[----:B------:R-:W-:Y:S05]  /*2060*/  @!P1 BRA `(.L_x_181) ;  /* 0x0000000000149947 */ /* 0x000fea0003800000 */
[----:B0-----:R-:W0:Y:S01]  /*2070*/  LDC.64 R14, c[0x0][0x380] ;  /* 0x0000e000ff0e7b82 */ /* 0x001e220000000a00 */
[----:B------:R-:W-:-:S04]  /*2080*/  IMAD R17, R9, 0x100, R0 ;  /* 0x0000010009117824 */ /* 0x000fc800078e0200 */
[----:B------:R-:W-:-:S04]  /*2090*/  VIADD R17, R17, 0x100 ;  /* 0x0000010011117836 */ /* 0x000fc80000000000 */
[----:B0-----:R-:W-:-:S05]  /*20a0*/  IMAD.WIDE.U32 R14, R17, 0x4, R14 ;  /* 0x00000004110e7825 */ /* 0x001fca00078e000e */
[----:B------:R1:W-:Y:S02]  /*20b0*/  REDG.E.ADD.STRONG.GPU desc[UR12][R14.64], R19 ;  /* 0x000000130e00798e */ /* 0x0003e4000c12e10c */
.L_x_181:
[----:B------:R-:W-:Y:S05]  /*20c0*/  BSYNC.RECONVERGENT B2 ;  /* 0x0000000000027941 */ /* 0x000fea0003800200 */
.L_x_180:
[----:B------:R-:W-:-:S07]  /*20d0*/  VIADD R9, R9, 0x2 ;  /* 0x0000000209097836 */ /* 0x000fce0000000000 */
.L_x_177:
[----:B------:R-:W-:-:S13]  /*20e0*/  ISETP.NE.AND P0, PT, R12, RZ, PT ;  /* 0x000000ff0c00720c */ /* 0x000fda0003f05270 */
[----:B------:R-:W-:Y:S05]  /*20f0*/  @!P0 BRA `(.L_x_176) ;  /* 0x0000000000208947 */ /* 0x000fea0003800000 */
[----:B0123--:R-:W-:-:S05]  /*2100*/  IMAD R14, R9, 0x400, R10 ;  /* 0x00000400090e7824 */ /* 0x00ffca00078e020a */
[----:B------:R-:W0:Y:S02]  /*2110*/  LDS R17, [R14] ;  /* 0x000000000e117984 */ /* 0x000e240000000800 */
[----:B0-----:R-:W-:-:S13]  /*2120*/  ISETP.NE.AND P0, PT, R17, RZ, PT ;  /* 0x000000ff1100720c */ /* 0x001fda0003f05270 */
[----:B------:R-:W-:Y:S05]  /*2130*/  @!P0 BRA `(.L_x_176) ;  /* 0x0000000000108947 */ /* 0x000fea0003800000 */
[----:B------:R-:W0:Y:S01]  /*2140*/  LDC.64 R14, c[0x0][0x380] ;  /* 0x0000e000ff0e7b82 */ /* 0x000e220000000a00 */
[----:B------:R-:W-:-:S04]  /*2150*/  IMAD R9, R9, 0x100, R0 ;  /* 0x0000010009097824 */ /* 0x000fc800078e0200 */
[----:B0-----:R-:W-:-:S05]  /*2160*/  IMAD.WIDE.U32 R14, R9, 0x4, R14 ;  /* 0x00000004090e7825 */ /* 0x001fca00078e000e */
[----:B------:R4:W-:Y:S02]  /*2170*/  REDG.E.ADD.STRONG.GPU desc[UR12][R14.64], R17 ;  /* 0x000000110e00798e */ /* 0x0009e4000c12e10c */
.L_x_176:
[----:B------:R-:W-:Y:S05]  /*2180*/  BSYNC.RECONVERGENT B1 ;  /* 0x0000000000017941 */ /* 0x000fea0003800200 */
.L_x_166:
[----:B------:R-:W-:-:S13]  /*2190*/  ISETP.GT.U32.AND P0, PT, R0, 0x7f, PT ;  /* 0x0000007f0000780c */ /* 0x000fda0003f04070 */
[----:B------:R-:W-:Y:S05]  /*21a0*/  @P0 BRA `(.L_x_147) ;  /* 0x0000000800300947 */ /* 0x000fea0003800000 */
[----:B------:R-:W-:Y:S01]  /*21b0*/  ISETP.GE.U32.AND P0, PT, R5, 0x7, PT ;  /* 0x000000070500780c */ /* 0x000fe20003f06070 */
[----:B------:R-:W-:-:S12]  /*21c0*/  IMAD.MOV.U32 R9, RZ, RZ, RZ ;  /* 0x000000ffff097224 */ /* 0x000fd800078e00ff */
[----:B------:R-:W-:Y:S05]  /*21d0*/  @!P0 BRA `(.L_x_182) ;  /* 0x0000000000e48947 */ /* 0x000fea0003800000 */
[----:B01234-:R-:W0:Y:S01]  /*21e0*/  LDC.64 R14, c[0x0][0x380] ;  /* 0x0000e000ff0e7b82 */ /* 0x01fe220000000a00 */
[----:B------:R-:W-:-:S07]  /*21f0*/  IMAD.MOV.U32 R9, RZ, RZ, RZ ;  /* 0x000000ffff097224 */ /* 0x000fce00078e00ff */
.L_x_199:
[C---:B------:R-:W-:Y:S01]  /*2200*/  IMAD R17, R9.reuse, 0x400, R10 ;  /* 0x0000040009117824 */ /* 0x040fe200078e020a */
[----:B------:R-:W-:Y:S01]  /*2210*/  BSSY.RECONVERGENT B1, `(.L_x_183) ;  /* 0x000000f000017945 */ /* 0x000fe20003800200 */
[----:B01234-:R-:W-:-:S03]  /*2220*/  IMAD R19, R9, 0x100, R0 ;  /* 0x0000010009137824 */ /* 0x01ffc600078e0200 */
[----:B------:R-:W1:Y:S01]  /*2230*/  LDS R21, [R17+0x200] ;  /* 0x0002000011157984 */ /* 0x000e620000000800 */
[----:B0-----:R-:W-:-:S03]  /*2240*/  IMAD.WIDE.U32 R18, R19, 0x4, R14 ;  /* 0x0000000413127825 */ /* 0x001fc600078e000e */
[----:B------:R-:W0:Y:S04]  /*2250*/  LDS R23, [R17+0x600] ;  /* 0x0006000011177984 */ /* 0x000e280000000800 */
[----:B------:R2:W3:Y:S04]  /*2260*/  LDS R25, [R17+0xa00] ;  /* 0x000a000011197984 */ /* 0x0004e80000000800 */
[----:B------:R2:W4:Y:S04]  /*2270*/  LDS R27, [R17+0xe00] ;  /* 0x000e0000111b7984 */ /* 0x0005280000000800 */
[----:B------:R2:W2:Y:S04]  /*2280*/  LDS R29, [R17+0x1200] ;  /* 0x00120000111d7984 */ /* 0x0004a80000000800 */
[----:B------:R0:W2:Y:S04]  /*2290*/  LDS R20, [R17+0x1600] ;  /* 0x0016000011147984 */ /* 0x0000a80000000800 */
[----:B------:R0:W2:Y:S04]  /*22a0*/  LDS R22, [R17+0x1a00] ;  /* 0x001a000011167984 */ /* 0x0000a80000000800 */
[----:B------:R0:W2:Y:S01]  /*22b0*/  LDS R24, [R17+0x1e00] ;  /* 0x001e000011187984 */ /* 0x0000a20000000800 */
[----:B-1----:R-:W-:-:S02]  /*22c0*/  ISETP.NE.AND P0, PT, R21, RZ, PT ;  /* 0x000000ff1500720c */ /* 0x002fc40003f05270 */
[----:B0-----:R-:W-:-:S11]  /*22d0*/  ISETP.NE.AND P1, PT, R23, RZ, PT ;  /* 0x000000ff1700720c */ /* 0x001fd60003f25270 */
[----:B---34-:R-:W-:Y:S05]  /*22e0*/  @!P0 BRA `(.L_x_184) ;  /* 0x0000000000048947 */ /* 0x018fea0003800000 */
[----:B------:R0:W-:Y:S02]  /*22f0*/  REDG.E.ADD.STRONG.GPU desc[UR12][R18.64+0x200], R21 ;  /* 0x000200151200798e */ /* 0x0001e4000c12e10c */
.L_x_184:
[----:B------:R-:W-:Y:S05]  /*2300*/  BSYNC.RECONVERGENT B1 ;  /* 0x0000000000017941 */ /* 0x000fea0003800200 */
.L_x_183:
[----:B------:R-:W-:Y:S01]  /*2310*/  BSSY.RECONVERGENT B1, `(.L_x_185) ;  /* 0x0000004000017945 */ /* 0x000fe20003800200 */
[----:B------:R-:W-:-:S03]  /*2320*/  VIADD R9, R9, 0x8 ;  /* 0x0000000809097836 */ /* 0x000fc60000000000 */
[----:B------:R-:W-:Y:S05]  /*2330*/  @!P1 BRA `(.L_x_186) ;  /* 0x0000000000049947 */ /* 0x000fea0003800000 */
[----:B------:R1:W-:Y:S02]  /*2340*/  REDG.E.ADD.STRONG.GPU desc[UR12][R18.64+0x600], R23 ;  /* 0x000600171200798e */ /* 0x0003e4000c12e10c */
.L_x_186:
[----:B------:R-:W-:Y:S05]  /*2350*/  BSYNC.RECONVERGENT B1 ;  /* 0x0000000000017941 */ /* 0x000fea0003800200 */
.L_x_185:
[----:B------:R-:W-:Y:S01]  /*2360*/  ISETP.NE.AND P6, PT, R25, RZ, PT ;  /* 0x000000ff1900720c */ /* 0x000fe20003fc5270 */
[----:B------:R-:W-:Y:S01]  /*2370*/  BSSY.RECONVERGENT B1, `(.L_x_187) ;  /* 0x0000009000017945 */ /* 0x000fe20003800200 */
[----:B------:R-:W-:Y:S02]  /*2380*/  ISETP.NE.AND P0, PT, R9, R11, PT ;  /* 0x0000000b0900720c */ /* 0x000fe40003f05270 */
[----:B------:R-:W-:Y:S02]  /*2390*/  ISETP.NE.AND P1, PT, R27, RZ, PT ;  /* 0x000000ff1b00720c */ /* 0x000fe40003f25270 */
[----:B--2---:R-:W-:Y:S02]  /*23a0*/  ISETP.NE.AND P2, PT, R29, RZ, PT ;  /* 0x000000ff1d00720c */ /* 0x004fe40003f45270 */
[----:B------:R-:W-:Y:S02]  /*23b0*/  ISETP.NE.AND P3, PT, R20, RZ, PT ;  /* 0x000000ff1400720c */ /* 0x000fe40003f65270 */
[----:B------:R-:W-:-:S02]  /*23c0*/  ISETP.NE.AND P4, PT, R22, RZ, PT ;  /* 0x000000ff1600720c */ /* 0x000fc40003f85270 */
[----:B------:R-:W-:Y:S01]  /*23d0*/  ISETP.NE.AND P5, PT, R24, RZ, PT ;  /* 0x000000ff1800720c */ /* 0x000fe20003fa5270 */
[----:B------:R-:W-:-:S12]  /*23e0*/  @!P6 BRA `(.L_x_188) ;  /* 0x000000000004e947 */ /* 0x000fd80003800000 */
[----:B------:R2:W-:Y:S02]  /*23f0*/  REDG.E.ADD.STRONG.GPU desc[UR12][R18.64+0xa00], R25 ;  /* 0x000a00191200798e */ /* 0x0005e4000c12e10c */
.L_x_188:
[----:B------:R-:W-:Y:S05]  /*2400*/  BSYNC.RECONVERGENT B1 ;  /* 0x0000000000017941 */ /* 0x000fea0003800200 */
.L_x_187:
[----:B------:R-:W-:Y:S04]  /*2410*/  BSSY.RECONVERGENT B1, `(.L_x_189) ;  /* 0x0000003000017945 */ /* 0x000fe80003800200 */
[----:B------:R-:W-:Y:S05]  /*2420*/  @!P1 BRA `(.L_x_190) ;  /* 0x0000000000049947 */ /* 0x000fea0003800000 */
[----:B------:R3:W-:Y:S02]  /*2430*/  REDG.E.ADD.STRONG.GPU desc[UR12][R18.64+0xe00], R27 ;  /* 0x000e001b1200798e */ /* 0x0007e4000c12e10c */
.L_x_190:
[----:B------:R-:W-:Y:S05]  /*2440*/  BSYNC.RECONVERGENT B1 ;  /* 0x0000000000017941 */ /* 0x000fea0003800200 */
.L_x_189:
[----:B------:R-:W-:Y:S04]  /*2450*/  BSSY.RECONVERGENT B1, `(.L_x_191) ;  /* 0x0000003000017945 */ /* 0x000fe80003800200 */
[----:B------:R-:W-:Y:S05]  /*2460*/  @!P2 BRA `(.L_x_192) ;  /* 0x000000000004a947 */ /* 0x000fea0003800000 */
[----:B------:R4:W-:Y:S02]  /*2470*/  REDG.E.ADD.STRONG.GPU desc[UR12][R18.64+0x1200], R29 ;  /* 0x0012001d1200798e */ /* 0x0009e4000c12e10c */
.L_x_192:
[----:B------:R-:W-:Y:S05]  /*2480*/  BSYNC.RECONVERGENT B1 ;  /* 0x0000000000017941 */ /* 0x000fea0003800200 */
.L_x_191:
[----:B------:R-:W-:Y:S04]  /*2490*/  BSSY.RECONVERGENT B1, `(.L_x_193) ;  /* 0x0000003000017945 */ /* 0x000fe80003800200 */
[----:B------:R-:W-:Y:S05]  /*24a0*/  @!P3 BRA `(.L_x_194) ;  /* 0x000000000004b947 */ /* 0x000fea0003800000 */
[----:B------:R0:W-:Y:S02]  /*24b0*/  REDG.E.ADD.STRONG.GPU desc[UR12][R18.64+0x1600], R20 ;  /* 0x001600141200798e */ /* 0x0001e4000c12e10c */
.L_x_194:
[----:B------:R-:W-:Y:S05]  /*24c0*/  BSYNC.RECONVERGENT B1 ;  /* 0x0000000000017941 */ /* 0x000fea0003800200 */
.L_x_193:
[----:B------:R-:W-:Y:S04]  /*24d0*/  BSSY.RECONVERGENT B1, `(.L_x_195) ;  /* 0x0000003000017945 */ /* 0x000fe80003800200 */
[----:B------:R-:W-:Y:S05]  /*24e0*/  @!P4 BRA `(.L_x_196) ;  /* 0x000000000004c947 */ /* 0x000fea0003800000 */
[----:B------:R0:W-:Y:S02]  /*24f0*/  REDG.E.ADD.STRONG.GPU desc[UR12][R18.64+0x1a00], R22 ;  /* 0x001a00161200798e */ /* 0x0001e4000c12e10c */
.L_x_196:
[----:B------:R-:W-:Y:S05]  /*2500*/  BSYNC.RECONVERGENT B1 ;  /* 0x0000000000017941 */ /* 0x000fea0003800200 */
.L_x_195:
[----:B------:R-:W-:Y:S04]  /*2510*/  BSSY.RECONVERGENT B1, `(.L_x_197) ;  /* 0x0000003000017945 */ /* 0x000fe80003800200 */
[----:B------:R-:W-:Y:S05]  /*2520*/  @!P5 BRA `(.L_x_198) ;  /* 0x000000000004d947 */ /* 0x000fea0003800000 */
[----:B------:R0:W-:Y:S02]  /*2530*/  REDG.E.ADD.STRONG.GPU desc[UR12][R18.64+0x1e00], R24 ;  /* 0x001e00181200798e */ /* 0x0001e4000c12e10c */
.L_x_198:
[----:B------:R-:W-:Y:S05]  /*2540*/  BSYNC.RECONVERGENT B1 ;  /* 0x0000000000017941 */ /* 0x000fea0003800200 */
.L_x_197:
[----:B------:R-:W-:Y:S05]  /*2550*/  @P0 BRA `(.L_x_199) ;  /* 0xfffffffc00280947 */ /* 0x000fea000383ffff */
[----:B------:R-:W-:-:S07]  /*2560*/  IMAD.MOV.U32 R9, RZ, RZ, R11 ;  /* 0x000000ffff097224 */ /* 0x000fce00078e000b */
.L_x_182:
[----:B------:R-:W-:-:S13]  /*2570*/  ISETP.NE.AND P0, PT, R6, RZ, PT ;  /* 0x000000ff0600720c */ /* 0x000fda0003f05270 */
[----:B------:R-:W-:Y:S05]  /*2580*/  @!P0 BRA `(.L_x_147) ;  /* 0x0000000400388947 */ /* 0x000fea0003800000 */
[----:B------:R-:W-:-:S13]  /*2590*/  ISETP.GE.U32.AND P0, PT, R13, 0x3, PT ;  /* 0x000000030d00780c */ /* 0x000fda0003f06070 */
[----:B------:R-:W-:Y:S05]  /*25a0*/  @!P0 BRA `(.L_x_200) ;  /* 0x0000000000a48947 */ /* 0x000fea0003800000 */
[----:B01234-:R-:W-:Y:S01]  /*25b0*/  IMAD R14, R9, 0x400, R10 ;  /* 0x00000400090e7824 */ /* 0x01ffe200078e020a */
[----:B------:R-:W-:Y:S04]  /*25c0*/  BSSY.RECONVERGENT B1, `(.L_x_201) ;  /* 0x000000e000017945 */ /* 0x000fe80003800200 */
[----:B------:R-:W0:Y:S04]  /*25d0*/  LDS R19, [R14+0x200] ;  /* 0x000200000e137984 */ /* 0x000e280000000800 */
        /* <DEDUP_REMOVED lines=12> */
.L_x_202:
[----:B------:R-:W-:Y:S05]  /*26a0*/  BSYNC.RECONVERGENT B1 ;  /* 0x0000000000017941 */ /* 0x000fea0003800200 */
.L_x_201:
[----:B------:R-:W-:Y:S04]  /*26b0*/  BSSY.RECONVERGENT B1, `(.L_x_203) ;  /* 0x0000007000017945 */ /* 0x000fe80003800200 */
[----:B------:R-:W-:Y:S05]  /*26c0*/  @!P1 BRA `(.L_x_204) ;  /* 0x0000000000149947 */ /* 0x000fea0003800000 */
[----:B0-----:R-:W0:Y:S01]  /*26d0*/  LDC.64 R14, c[0x0][0x380] ;  /* 0x0000e000ff0e7b82 */ /* 0x001e220000000a00 */
[----:B------:R-:W-:-:S04]  /*26e0*/  IMAD R17, R9, 0x100, R0 ;  /* 0x0000010009117824 */ /* 0x000fc800078e0200 */
[----:B------:R-:W-:-:S04]  /*26f0*/  VIADD R17, R17, 0x100 ;  /* 0x0000010011117836 */ /* 0x000fc80000000000 */
[----:B0-----:R-:W-:-:S05]  /*2700*/  IMAD.WIDE.U32 R14, R17, 0x4, R14 ;  /* 0x00000004110e7825 */ /* 0x001fca00078e000e */
[----:B------:R1:W-:Y:S02]  /*2710*/  REDG.E.ADD.STRONG.GPU desc[UR12][R14.64+0x200], R21 ;  /* 0x000200150e00798e */ /* 0x0003e4000c12e10c */
.L_x_204:
[----:B------:R-:W-:Y:S05]  /*2720*/  BSYNC.RECONVERGENT B1 ;  /* 0x0000000000017941 */ /* 0x000fea0003800200 */
.L_x_203:
[----:B------:R-:W-:Y:S04]  /*2730*/  BSSY.RECONVERGENT B1, `(.L_x_205) ;  /* 0x0000007000017945 */ /* 0x000fe80003800200 */
[----:B------:R-:W-:Y:S05]  /*2740*/  @!P2 BRA `(.L_x_206) ;  /* 0x000000000014a947 */ /* 0x000fea0003800000 */
[----:B01----:R-:W0:Y:S01]  /*2750*/  LDC.64 R14, c[0x0][0x380] ;  /* 0x0000e000ff0e7b82 */ /* 0x003e220000000a00 */
[----:B------:R-:W-:-:S04]  /*2760*/  IMAD R17, R9, 0x100, R0 ;  /* 0x0000010009117824 */ /* 0x000fc800078e0200 */
[----:B------:R-:W-:-:S04]  /*2770*/  VIADD R17, R17, 0x200 ;  /* 0x0000020011117836 */ /* 0x000fc80000000000 */
[----:B0-----:R-:W-:-:S05]  /*2780*/  IMAD.WIDE.U32 R14, R17, 0x4, R14 ;  /* 0x00000004110e7825 */ /* 0x001fca00078e000e */
[----:B------:R2:W-:Y:S02]  /*2790*/  REDG.E.ADD.STRONG.GPU desc[UR12][R14.64+0x200], R13 ;  /* 0x0002000d0e00798e */ /* 0x0005e4000c12e10c */
.L_x_206:
[----:B------:R-:W-:Y:S05]  /*27a0*/  BSYNC.RECONVERGENT B1 ;  /* 0x0000000000017941 */ /* 0x000fea0003800200 */
.L_x_205:
[----:B------:R-:W-:Y:S04]  /*27b0*/  BSSY.RECONVERGENT B1, `(.L_x_207) ;  /* 0x0000007000017945 */ /* 0x000fe80003800200 */
[----:B------:R-:W-:Y:S05]  /*27c0*/  @!P3 BRA `(.L_x_208) ;  /* 0x000000000014b947 */ /* 0x000fea0003800000 */
[----:B012---:R-:W0:Y:S01]  /*27d0*/  LDC.64 R14, c[0x0][0x380] ;  /* 0x0000e000ff0e7b82 */ /* 0x007e220000000a00 */
[----:B------:R-:W-:-:S04]  /*27e0*/  IMAD R13, R9, 0x100, R0 ;  /* 0x00000100090d7824 */ /* 0x000fc800078e0200 */
[----:B------:R-:W-:-:S04]  /*27f0*/  VIADD R13, R13, 0x300 ;  /* 0x000003000d0d7836 */ /* 0x000fc80000000000 */
[----:B0-----:R-:W-:-:S05]  /*2800*/  IMAD.WIDE.U32 R14, R13, 0x4, R14 ;  /* 0x000000040d0e7825 */ /* 0x001fca00078e000e */
[----:B------:R3:W-:Y:S02]  /*2810*/  REDG.E.ADD.STRONG.GPU desc[UR12][R14.64+0x200], R11 ;  /* 0x0002000b0e00798e */ /* 0x0007e4000c12e10c */
.L_x_208:
[----:B------:R-:W-:Y:S05]  /*2820*/  BSYNC.RECONVERGENT B1 ;  /* 0x0000000000017941 */ /* 0x000fea0003800200 */
.L_x_207:
[----:B------:R-:W-:-:S07]  /*2830*/  VIADD R9, R9, 0x4 ;  /* 0x0000000409097836 */ /* 0x000fce0000000000 */
.L_x_200:
[----:B------:R-:W-:-:S13]  /*2840*/  ISETP.NE.AND P0, PT, R7, RZ, PT ;  /* 0x000000ff0700720c */ /* 0x000fda0003f05270 */
[----:B------:R-:W-:Y:S05]  /*2850*/  @!P0 BRA `(.L_x_147) ;  /* 0x0000000000848947 */ /* 0x000fea0003800000 */
[----:B------:R-:W-:-:S13]  /*2860*/  ISETP.NE.AND P0, PT, R16, RZ, PT ;  /* 0x000000ff1000720c */ /* 0x000fda0003f05270 */
[----:B------:R-:W-:Y:S05]  /*2870*/  @!P0 BRA `(.L_x_209) ;  /* 0x0000000000548947 */ /* 0x000fea0003800000 */
[----:B01234-:R-:W-:Y:S01]  /*2880*/  IMAD R14, R9, 0x400, R10 ;  /* 0x00000400090e7824 */ /* 0x01ffe200078e020a */
[----:B------:R-:W-:Y:S04]  /*2890*/  BSSY.RECONVERGENT B1, `(.L_x_210) ;  /* 0x000000a000017945 */ /* 0x000fe80003800200 */
[----:B------:R-:W0:Y:S04]  /*28a0*/  LDS R11, [R14+0x200] ;  /* 0x000200000e0b7984 */ /* 0x000e280000000800 */
        /* <DEDUP_REMOVED lines=8> */
.L_x_211:
[----:B------:R-:W-:Y:S05]  /*2930*/  BSYNC.RECONVERGENT B1 ;  /* 0x0000000000017941 */ /* 0x000fea0003800200 */
.L_x_210:
[----:B------:R-:W-:Y:S04]  /*2940*/  BSSY.RECONVERGENT B1, `(.L_x_212) ;  /* 0x0000007000017945 */ /* 0x000fe80003800200 */
[----:B------:R-:W-:Y:S05]  /*2950*/  @!P1 BRA `(.L_x_213) ;  /* 0x0000000000149947 */ /* 0x000fea0003800000 */
[----:B0-----:R-:W0:Y:S01]  /*2960*/  LDC.64 R14, c[0x0][0x380] ;  /* 0x0000e000ff0e7b82 */ /* 0x001e220000000a00 */
[----:B------:R-:W-:-:S04]  /*2970*/  IMAD R11, R9, 0x100, R0 ;  /* 0x00000100090b7824 */ /* 0x000fc800078e0200 */
[----:B------:R-:W-:-:S04]  /*2980*/  VIADD R11, R11, 0x100 ;  /* 0x000001000b0b7836 */ /* 0x000fc80000000000 */
[----:B0-----:R-:W-:-:S05]  /*2990*/  IMAD.WIDE.U32 R14, R11, 0x4, R14 ;  /* 0x000000040b0e7825 */ /* 0x001fca00078e000e */
[----:B------:R1:W-:Y:S02]  /*29a0*/  REDG.E.ADD.STRONG.GPU desc[UR12][R14.64+0x200], R13 ;  /* 0x0002000d0e00798e */ /* 0x0003e4000c12e10c */
.L_x_213:
[----:B------:R-:W-:Y:S05]  /*29b0*/  BSYNC.RECONVERGENT B1 ;  /* 0x0000000000017941 */ /* 0x000fea0003800200 */
.L_x_212:
[----:B------:R-:W-:-:S07]  /*29c0*/  VIADD R9, R9, 0x2 ;  /* 0x0000000209097836 */ /* 0x000fce0000000000 */
.L_x_209:
[----:B------:R-:W-:-:S13]  /*29d0*/  ISETP.NE.AND P0, PT, R12, RZ, PT ;  /* 0x000000ff0c00720c */ /* 0x000fda0003f05270 */
[----:B------:R-:W-:Y:S05]  /*29e0*/  @!P0 BRA `(.L_x_147) ;  /* 0x0000000000208947 */ /* 0x000fea0003800000 */
[----:B------:R-:W-:-:S05]  /*29f0*/  IMAD R10, R9, 0x400, R10 ;  /* 0x00000400090a7824 */ /* 0x000fca00078e020a */
[----:B-12---:R-:W1:Y:S02]  /*2a00*/  LDS R13, [R10+0x200] ;  /* 0x000200000a0d7984 */ /* 0x006e640000000800 */
[----:B-1----:R-:W-:-:S13]  /*2a10*/  ISETP.NE.AND P0, PT, R13, RZ, PT ;  /* 0x000000ff0d00720c */ /* 0x002fda0003f05270 */
[----:B------:R-:W-:Y:S05]  /*2a20*/  @!P0 BRA `(.L_x_147) ;  /* 0x0000000000108947 */ /* 0x000fea0003800000 */
[----:B0--3--:R-:W0:Y:S01]  /*2a30*/  LDC.64 R10, c[0x0][0x380] ;  /* 0x0000e000ff0a7b82 */ /* 0x009e220000000a00 */
[----:B------:R-:W-:-:S04]  /*2a40*/  IMAD R9, R9, 0x100, R0 ;  /* 0x0000010009097824 */ /* 0x000fc800078e0200 */
[----:B0-----:R-:W-:-:S05]  /*2a50*/  IMAD.WIDE.U32 R10, R9, 0x4, R10 ;  /* 0x00000004090a7825 */ /* 0x001fca00078e000a */
[----:B------:R0:W-:Y:S02]  /*2a60*/  REDG.E.ADD.STRONG.GPU desc[UR12][R10.64+0x200], R13 ;  /* 0x0002000d0a00798e */ /* 0x0001e4000c12e10c */
.L_x_147:
[----:B------:R-:W-:Y:S05]  /*2a70*/  BSYNC.RECONVERGENT B0 ;  /* 0x0000000000007941 */ /* 0x000fea0003800200 */
.L_x_146:
[----:B------:R-:W1:Y:S01]  /*2a80*/  LDCU UR5, c[0x0][0x390] ;  /* 0x00007200ff0577ac */ /* 0x000e620008000800 */
[----:B------:R-:W-:Y:S02]  /*2a90*/  UIADD3 UR4, UPT, UPT, UR4, 0x1, URZ ;  /* 0x0000000104047890 */ /* 0x000fe4000fffe0ff */
[----:B-1----:R-:W-:-:S04]  /*2aa0*/  UIADD3 UR7, UPT, UPT, UR5, -0x1, URZ ;  /* 0xffffffff05077890 */ /* 0x002fc8000fffe0ff */
[----:B------:R-:W-:-:S04]  /*2ab0*/  ULEA.HI UR7, UR7, 0x1, URZ, 0x2 ;  /* 0x0000000107077891 */ /* 0x000fc8000f8f10ff */
[----:B------:R-:W-:-:S04]  /*2ac0*/  UISETP.LT.U32.AND UP0, UPT, UR7, UR5, UPT ;  /* 0x000000050700728c */ /* 0x000fc8000bf01070 */
[----:B------:R-:W-:-:S04]  /*2ad0*/  USEL UR5, UR7, UR5, UP0 ;  /* 0x0000000507057287 */ /* 0x000fc80008000000 */
[----:B------:R-:W-:Y:S01]  /*2ae0*/  UISETP.NE.AND UP0, UPT, UR4, UR5, UPT ;  /* 0x000000050400728c */ /* 0x000fe2000bf05270 */
[----:B------:R-:W-:Y:S08]  /*2af0*/  BAR.SYNC.DEFER_BLOCKING 0x0 ;  /* 0x0000000000007b1d */ /* 0x000ff00000010000 */
[----:B------:R-:W-:Y:S05]  /*2b00*/  BRA.U UP0, `(.L_x_214) ;  /* 0xffffffd500a07547 */ /* 0x000fea000b83ffff */
[----:B------:R-:W-:Y:S05]  /*2b10*/  EXIT ;  /* 0x000000000000794d */ /* 0x000fea0003800000 */
.L_x_215:
        /* <DEDUP_REMOVED lines=14> */
.L_x_223:


//--------------------- .text._ZN3cub18CUB_300001_SM_10006detail10radix_sort31DeviceRadixSortSingleTileKernelINS1_5radix10policy_hubIiNS0_8NullTypeEjE10Policy1000ELNS0_9SortOrderE0EiS6_jNS1_21identity_decomposer_tEEEvPKT1_PSB_PKT2_PSF_T3_iiT4_ --------------------------
	.section	.text._ZN3cub18CUB_300001_SM_10006detail10radix_sort31DeviceRadixSortSingleTileKernelINS1_5radix10policy_hubIiNS0_8NullTypeEjE10Policy1000ELNS0_9SortOrderE0EiS6_jNS1_21identity_decomposer_tEEEvPKT1_PSB_PKT2_PSF_T3_iiT4_,"ax",@progbits
	.align	128
        .global         _ZN3cub18CUB_300001_SM_10006detail10radix_sort31DeviceRadixSortSingleTileKernelINS1_5radix10policy_hubIiNS0_8NullTypeEjE10Policy1000ELNS0_9SortOrderE0EiS6_jNS1_21identity_decomposer_tEEEvPKT1_PSB_PKT2_PSF_T3_iiT4_
        .type           _ZN3cub18CUB_300001_SM_10006detail10radix_sort31DeviceRadixSortSingleTileKernelINS1_5radix10policy_hubIiNS0_8NullTypeEjE10Policy1000ELNS0_9SortOrderE0EiS6_jNS1_21identity_decomposer_tEEEvPKT1_PSB_PKT2_PSF_T3_iiT4_,@function
        .size           _ZN3cub18CUB_300001_SM_10006detail10radix_sort31DeviceRadixSortSingleTileKernelINS1_5radix10policy_hubIiNS0_8NullTypeEjE10Policy1000ELNS0_9SortOrderE0EiS6_jNS1_21identity_decomposer_tEEEvPKT1_PSB_PKT2_PSF_T3_iiT4_,(.L_x_224 - _ZN3cub18CUB_300001_SM_10006detail10radix_sort31DeviceRadixSortSingleTileKernelINS1_5radix10policy_hubIiNS0_8NullTypeEjE10Policy1000ELNS0_9SortOrderE0EiS6_jNS1_21identity_decomposer_tEEEvPKT1_PSB_PKT2_PSF_T3_iiT4_)
        .other          _ZN3cub18CUB_300001_SM_10006detail10radix_sort31DeviceRadixSortSingleTileKernelINS1_5radix10policy_hubIiNS0_8NullTypeEjE10Policy1000ELNS0_9SortOrderE0EiS6_jNS1_21identity_decomposer_tEEEvPKT1_PSB_PKT2_PSF_T3_iiT4_,@"STO_CUDA_ENTRY STV_DEFAULT"
_ZN3cub18CUB_300001_SM_10006detail10radix_sort31DeviceRadixSortSingleTileKernelINS1_5radix10policy_hubIiNS0_8NullTypeEjE10Policy1000ELNS0_9SortOrderE0EiS6_jNS1_21identity_decomposer_tEEEvPKT1_PSB_PKT2_PSF_T3_iiT4_:
.text._ZN3cub18CUB_300001_SM_10006detail10radix_sort31DeviceRadixSortSingleTileKernelINS1_5radix10policy_hubIiNS0_8NullTypeEjE10Policy1000ELNS0_9SortOrderE0EiS6_jNS1_21identity_decomposer_tEEEvPKT1_PSB_PKT2_PSF_T3_iiT4_:
[----:B------:R-:W-:Y:S01]  /*0000*/  LDC R1, c[0x0][0x37c] ;  /* 0x0000df00ff017b82 */ /* 0x000fe20000000800 */
[----:B------:R-:W0:Y:S01]  /*0010*/  S2R R0, SR_TID.X ;  /* 0x0000000000007919 */ /* 0x000e220000002100 */
[----:B------:R-:W1:Y:S06]  /*0020*/  LDCU UR4, c[0x0][0x3a0] ;  /* 0x00007400ff0477ac */ /* 0x000e6c0008000800 */
[----:B------:R-:W2:Y:S01]  /*0030*/  LDC.64 R4, c[0x0][0x380] ;  /* 0x0000e000ff047b82 */ /* 0x000ea20000000a00 */
[----:B------:R-:W3:Y:S01]  /*0040*/  LDCU.64 UR10, c[0x0][0x358] ;  /* 0x00006b00ff0a77ac */ /* 0x000ee20008000a00 */
[----:B------:R-:W-:-:S02]  /*0050*/  IMAD.MOV.U32 R13, RZ, RZ, -0x1 ;  /* 0xffffffffff0d7424 */ /* 0x000fc400078e00ff */
[----:B------:R-:W-:Y:S02]  /*0060*/  IMAD.MOV.U32 R14, RZ, RZ, -0x1 ;  /* 0xffffffffff0e7424 */ /* 0x000fe400078e00ff */
[----:B------:R-:W-:Y:S02]  /*0070*/  IMAD.MOV.U32 R20, RZ, RZ, -0x1 ;  /* 0xffffffffff147424 */ /* 0x000fe400078e00ff */
[----:B------:R-:W-:Y:S01]  /*0080*/  IMAD.MOV.U32 R21, RZ, RZ, -0x1 ;  /* 0xffffffffff157424 */ /* 0x000fe200078e00ff */
[----:B------:R-:W4:Y:S01]  /*0090*/  S2UR UR5, SR_CgaCtaId ;  /* 0x00000000000579c3 */ /* 0x000f220000008800 */
[----:B------:R-:W2:Y:S01]  /*00a0*/  S2R R23, SR_LANEID ;  /* 0x0000000000177919 */ /* 0x000ea20000000000 */
[----:B------:R-:W5:Y:S01]  /*00b0*/  LDCU UR6, c[0x0][0x3a4] ;  /* 0x00007480ff0677ac */ /* 0x000f620008000800 */
[----:B------:R-:W5:Y:S01]  /*00c0*/  LDCU UR7, c[0x0][0x3a8] ;  /* 0x00007500ff0777ac */ /* 0x000f620008000800 */
[----:B------:R-:W-:Y:S02]  /*00d0*/  IMAD.MOV.U32 R25, RZ, RZ, -0x1 ;  /* 0xffffffffff197424 */ /* 0x000fe400078e00ff */
[----:B------:R-:W-:Y:S01]  /*00e0*/  IMAD.MOV.U32 R26, RZ, RZ, -0x1 ;  /* 0xffffffffff1a7424 */ /* 0x000fe200078e00ff */
[----:B------:R-:W2:Y:S01]  /*00f0*/  LDCU UR9, c[0x0][0x3a8] ;  /* 0x00007500ff0977ac */ /* 0x000ea20008000800 */
[----:B0-----:R-:W-:-:S04]  /*0100*/  IMAD R7, R0, 0x13, RZ ;  /* 0x0000001300077824 */ /* 0x001fc800078e02ff */
[C---:B------:R-:W-:Y:S01]  /*0110*/  VIADD R2, R7.reuse, 0x1 ;  /* 0x0000000107027836 */ /* 0x040fe20000000000 */
[C---:B-1----:R-:W-:Y:S01]  /*0120*/  ISETP.GE.AND P1, PT, R7.reuse, UR4, PT ;  /* 0x0000000407007c0c */ /* 0x042fe2000bf26270 */
[----:B--2---:R-:W-:-:S03]  /*0130*/  IMAD.WIDE.U32 R4, R7, 0x4, R4 ;  /* 0x0000000407047825 */ /* 0x004fc600078e0004 */
[----:B------:R-:W-:Y:S01]  /*0140*/  ISETP.GE.AND P2, PT, R2, UR4, PT ;  /* 0x0000000402007c0c */ /* 0x000fe2000bf46270 */
[C---:B------:R-:W-:Y:S02]  /*0150*/  VIADD R2, R7.reuse, 0x2 ;  /* 0x0000000207027836 */ /* 0x040fe40000000000 */
[----:B------:R-:W-:-:S03]  /*0160*/  VIADD R3, R7, 0x3 ;  /* 0x0000000307037836 */ /* 0x000fc60000000000 */
[----:B------:R-:W-:Y:S01]  /*0170*/  ISETP.GE.AND P3, PT, R2, UR4, PT ;  /* 0x0000000402007c0c */ /* 0x000fe2000bf66270 */
[----:B------:R-:W-:Y:S01]  /*0180*/  VIADD R2, R7, 0x4 ;  /* 0x0000000407027836 */ /* 0x000fe20000000000 */
[----:B------:R-:W-:Y:S01]  /*0190*/  ISETP.GE.AND P4, PT, R3, UR4, PT ;  /* 0x0000000403007c0c */ /* 0x000fe2000bf86270 */
[----:B---3--:R-:W2:Y:S03]  /*01a0*/  @!P1 LDG.E R12, desc[UR10][R4.64] ;  /* 0x0000000a040c9981 */ /* 0x008ea6000c1e1900 */
[----:B------:R-:W-:Y:S01]  /*01b0*/  ISETP.GE.AND P5, PT, R2, UR4, PT ;  /* 0x0000000402007c0c */ /* 0x000fe2000bfa6270 */
[----:B------:R-:W3:Y:S06]  /*01c0*/  @!P2 LDG.E R6, desc[UR10][R4.64+0x4] ;  /* 0x0000040a0406a981 */ /* 0x000eec000c1e1900 */
[----:B------:R-:W5:Y:S04]  /*01d0*/  @!P3 LDG.E R8, desc[UR10][R4.64+0x8] ;  /* 0x0000080a0408b981 */ /* 0x000f68000c1e1900 */
[----:B------:R-:W4:Y:S04]  /*01e0*/  @!P4 LDG.E R9, desc[UR10][R4.64+0xc] ;  /* 0x00000c0a0409c981 */ /* 0x000f28000c1e1900 */
[----:B------:R-:W4:Y:S01]  /*01f0*/  @!P5 LDG.E R10, desc[UR10][R4.64+0x10] ;  /* 0x0000100a040ad981 */ /* 0x000f22000c1e1900 */
[----:B------:R-:W-:-:S02]  /*0200*/  VIADD R2, R7, 0x5 ;  /* 0x0000000507027836 */ /* 0x000fc40000000000 */
[C---:B------:R-:W-:Y:S02]  /*0210*/  VIADD R11, R7.reuse, 0x7 ;  /* 0x00000007070b7836 */ /* 0x040fe40000000000 */
[----:B------:R-:W-:Y:S01]  /*0220*/  VIADD R3, R7, 0x6 ;  /* 0x0000000607037836 */ /* 0x000fe20000000000 */
[----:B------:R-:W-:Y:S01]  /*0230*/  ISETP.GE.AND P6, PT, R2, UR4, PT ;  /* 0x0000000402007c0c */ /* 0x000fe2000bfc6270 */
[----:B------:R-:W-:-:S03]  /*0240*/  IMAD.MOV.U32 R2, RZ, RZ, -0x1 ;  /* 0xffffffffff027424 */ /* 0x000fc600078e00ff */
[----:B------:R-:W-:Y:S01]  /*0250*/  ISETP.GE.AND P0, PT, R3, UR4, PT ;  /* 0x0000000403007c0c */ /* 0x000fe2000bf06270 */
[----:B------:R-:W-:Y:S02]  /*0260*/  IMAD.MOV.U32 R3, RZ, RZ, -0x1 ;  /* 0xffffffffff037424 */ /* 0x000fe400078e00ff */
[----:B------:R-:W-:-:S06]  /*0270*/  VIADD R15, R7, 0xb ;  /* 0x0000000b070f7836 */ /* 0x000fcc0000000000 */
[----:B------:R-:W4:Y:S01]  /*0280*/  @!P6 LDG.E R17, desc[UR10][R4.64+0x14] ;  /* 0x0000140a0411e981 */ /* 0x000f22000c1e1900 */
[----:B--2---:R-:W-:Y:S01]  /*0290*/  @!P1 LOP3.LUT R2, R12, 0x80000000, RZ, 0x3c, !PT ;  /* 0x800000000c029812 */ /* 0x004fe200078e3cff */
[----:B------:R-:W-:Y:S01]  /*02a0*/  IMAD.MOV.U32 R12, RZ, RZ, -0x1 ;  /* 0xffffffffff0c7424 */ /* 0x000fe200078e00ff */
[----:B------:R-:W-:Y:S01]  /*02b0*/  ISETP.GE.AND P1, PT, R11, UR4, PT ;  /* 0x000000040b007c0c */ /* 0x000fe2000bf26270 */
[C---:B------:R-:W-:Y:S01]  /*02c0*/  VIADD R11, R7.reuse, 0x8 ;  /* 0x00000008070b7836 */ /* 0x040fe20000000000 */
[----:B---3--:R-:W-:Y:S01]  /*02d0*/  @!P2 LOP3.LUT R3, R6, 0x80000000, RZ, 0x3c, !PT ;  /* 0x800000000603a812 */ /* 0x008fe200078e3cff */
[----:B------:R-:W-:-:S03]  /*02e0*/  VIADD R6, R7, 0x9 ;  /* 0x0000000907067836 */ /* 0x000fc60000000000 */
[----:B------:R-:W-:Y:S01]  /*02f0*/  ISETP.GE.AND P2, PT, R11, UR4, PT ;  /* 0x000000040b007c0c */ /* 0x000fe2000bf46270 */
[----:B------:R-:W-:Y:S01]  /*0300*/  VIADD R11, R7, 0xa ;  /* 0x0000000a070b7836 */ /* 0x000fe20000000000 */
[----:B-----5:R-:W-:Y:S02]  /*0310*/  @!P3 LOP3.LUT R12, R8, 0x80000000, RZ, 0x3c, !PT ;  /* 0x80000000080cb812 */ /* 0x020fe400078e3cff */
[----:B------:R-:W-:Y:S02]  /*0320*/  ISETP.GE.AND P3, PT, R6, UR4, PT ;  /* 0x0000000406007c0c */ /* 0x000fe4000bf66270 */
[----:B----4-:R-:W-:Y:S01]  /*0330*/  @!P4 LOP3.LUT R13, R9, 0x80000000, RZ, 0x3c, !PT ;  /* 0x80000000090dc812 */ /* 0x010fe200078e3cff */
[----:B------:R-:W2:Y:S01]  /*0340*/  @!P0 LDG.E R6, desc[UR10][R4.64+0x18] ;  /* 0x0000180a04068981 */ /* 0x000ea2000c1e1900 */
[----:B------:R-:W-:Y:S02]  /*0350*/  ISETP.GE.AND P4, PT, R11, UR4, PT ;  /* 0x000000040b007c0c */ /* 0x000fe4000bf86270 */
[----:B------:R-:W-:Y:S01]  /*0360*/  @!P5 LOP3.LUT R14, R10, 0x80000000, RZ, 0x3c, !PT ;  /* 0x800000000a0ed812 */ /* 0x000fe200078e3cff */
[----:B------:R-:W3:Y:S01]  /*0370*/  @!P1 LDG.E R8, desc[UR10][R4.64+0x1c] ;  /* 0x00001c0a04089981 */ /* 0x000ee2000c1e1900 */
[----:B------:R-:W-:-:S03]  /*0380*/  ISETP.GE.AND P5, PT, R15, UR4, PT ;  /* 0x000000040f007c0c */ /* 0x000fc6000bfa6270 */
[----:B------:R-:W4:Y:S04]  /*0390*/  @!P2 LDG.E R9, desc[UR10][R4.64+0x20] ;  /* 0x0000200a0409a981 */ /* 0x000f28000c1e1900 */
[----:B------:R-:W5:Y:S04]  /*03a0*/  @!P3 LDG.E R10, desc[UR10][R4.64+0x24] ;  /* 0x0000240a040ab981 */ /* 0x000f68000c1e1900 */
[----:B------:R-:W5:Y:S04]  /*03b0*/  @!P4 LDG.E R11, desc[UR10][R4.64+0x28] ;  /* 0x0000280a040bc981 */ /* 0x000f68000c1e1900 */
[----:B------:R-:W5:Y:S01]  /*03c0*/  @!P5 LDG.E R22, desc[UR10][R4.64+0x2c] ;  /* 0x00002c0a0416d981 */ /* 0x000f62000c1e1900 */
[----:B------:R-:W-:-:S02]  /*03d0*/  VIADD R16, R7, 0xc ;  /* 0x0000000c07107836 */ /* 0x000fc40000000000 */
[----:B------:R-:W-:Y:S01]  /*03e0*/  IMAD.MOV.U32 R15, RZ, RZ, -0x1 ;  /* 0xffffffffff0f7424 */ /* 0x000fe200078e00ff */
[----:B------:R-:W-:Y:S01]  /*03f0*/  @!P6 LOP3.LUT R15, R17, 0x80000000, RZ, 0x3c, !PT ;  /* 0x80000000110fe812 */ /* 0x000fe200078e3cff */
[C---:B------:R-:W-:Y:S01]  /*0400*/  VIADD R18, R7.reuse, 0xd ;  /* 0x0000000d07127836 */ /* 0x040fe20000000000 */
[----:B------:R-:W-:Y:S01]  /*0410*/  ISETP.GE.AND P6, PT, R16, UR4, PT ;  /* 0x0000000410007c0c */ /* 0x000fe2000bfc6270 */
[----:B------:R-:W-:Y:S02]  /*0420*/  IMAD.MOV.U32 R16, RZ, RZ, -0x1 ;  /* 0xffffffffff107424 */ /* 0x000fe400078e00ff */
[----:B------:R-:W-:Y:S02]  /*0430*/  IMAD.MOV.U32 R17, RZ, RZ, -0x1 ;  /* 0xffffffffff117424 */ /* 0x000fe400078e00ff */
[----:B------:R-:W-:-:S08]  /*0440*/  VIADD R19, R7, 0xe ;  /* 0x0000000e07137836 */ /* 0x000fd00000000000 */
[----:B------:R-:W5:Y:S01]  /*0450*/  @!P6 LDG.E R24, desc[UR10][R4.64+0x30] ;  /* 0x0000300a0418e981 */ /* 0x000f62000c1e1900 */
[----:B--2---:R-:W-:Y:S01]  /*0460*/  @!P0 LOP3.LUT R16, R6, 0x80000000, RZ, 0x3c, !PT ;  /* 0x8000000006108812 */ /* 0x004fe200078e3cff */
[C---:B------:R-:W-:Y:S01]  /*0470*/  VIADD R6, R7.reuse, 0xf ;  /* 0x0000000f07067836 */ /* 0x040fe20000000000 */
[----:B------:R-:W-:Y:S01]  /*0480*/  ISETP.GE.AND P0, PT, R18, UR4, PT ;  /* 0x0000000412007c0c */ /* 0x000fe2000bf06270 */
[----:B------:R-:W-:Y:S01]  /*0490*/  IMAD.MOV.U32 R18, RZ, RZ, -0x1 ;  /* 0xffffffffff127424 */ /* 0x000fe200078e00ff */
[----:B---3--:R-:W-:Y:S01]  /*04a0*/  @!P1 LOP3.LUT R17, R8, 0x80000000, RZ, 0x3c, !PT ;  /* 0x8000000008119812 */ /* 0x008fe200078e3cff */
[----:B------:R-:W-:Y:S01]  /*04b0*/  VIADD R8, R7, 0x10 ;  /* 0x0000001007087836 */ /* 0x000fe20000000000 */
[----:B----4-:R-:W-:Y:S02]  /*04c0*/  @!P2 LOP3.LUT R18, R9, 0x80000000, RZ, 0x3c, !PT ;  /* 0x800000000912a812 */ /* 0x010fe400078e3cff */
[----:B------:R-:W-:Y:S01]  /*04d0*/  ISETP.GE.AND P2, PT, R6, UR4, PT ;  /* 0x0000000406007c0c */ /* 0x000fe2000bf46270 */
[----:B------:R-:W-:-:S02]  /*04e0*/  VIADD R6, R7, 0x11 ;  /* 0x0000001107067836 */ /* 0x000fc40000000000 */
[----:B------:R-:W-:Y:S01]  /*04f0*/  VIADD R7, R7, 0x12 ;  /* 0x0000001207077836 */ /* 0x000fe20000000000 */
[----:B------:R-:W-:Y:S01]  /*0500*/  ISETP.GE.AND P1, PT, R19, UR4, PT ;  /* 0x0000000413007c0c */ /* 0x000fe2000bf26270 */
[----:B------:R-:W-:Y:S01]  /*0510*/  IMAD.MOV.U32 R19, RZ, RZ, -0x1 ;  /* 0xffffffffff137424 */ /* 0x000fe200078e00ff */
[----:B-----5:R-:W-:Y:S02]  /*0520*/  @!P3 LOP3.LUT R19, R10, 0x80000000, RZ, 0x3c, !PT ;  /* 0x800000000a13b812 */ /* 0x020fe400078e3cff */
[----:B------:R-:W-:Y:S02]  /*0530*/  @!P4 LOP3.LUT R20, R11, 0x80000000, RZ, 0x3c, !PT ;  /* 0x800000000b14c812 */ /* 0x000fe400078e3cff */
[----:B------:R-:W-:Y:S02]  /*0540*/  @!P5 LOP3.LUT R21, R22, 0x80000000, RZ, 0x3c, !PT ;  /* 0x800000001615d812 */ /* 0x000fe400078e3cff */
[----:B------:R-:W-:Y:S02]  /*0550*/  ISETP.GE.AND P3, PT, R8, UR4, PT ;  /* 0x0000000408007c0c */ /* 0x000fe4000bf66270 */
[----:B------:R-:W-:Y:S01]  /*0560*/  ISETP.GE.AND P4, PT, R6, UR4, PT ;  /* 0x0000000406007c0c */ /* 0x000fe2000bf86270 */
[----:B------:R-:W2:Y:S01]  /*0570*/  @!P2 LDG.E R8, desc[UR10][R4.64+0x3c] ;  /* 0x00003c0a0408a981 */ /* 0x000ea2000c1e1900 */
[----:B------:R-:W-:-:S03]  /*0580*/  ISETP.GE.AND P5, PT, R7, UR4, PT ;  /* 0x0000000407007c0c */ /* 0x000fc6000bfa6270 */
[----:B------:R-:W3:Y:S04]  /*0590*/  @!P0 LDG.E R6, desc[UR10][R4.64+0x34] ;  /* 0x0000340a04068981 */ /* 0x000ee8000c1e1900 */
[----:B------:R-:W4:Y:S04]  /*05a0*/  @!P1 LDG.E R7, desc[UR10][R4.64+0x38] ;  /* 0x0000380a04079981 */ /* 0x000f28000c1e1900 */
[----:B------:R-:W5:Y:S04]  /*05b0*/  @!P3 LDG.E R9, desc[UR10][R4.64+0x40] ;  /* 0x0000400a0409b981 */ /* 0x000f68000c1e1900 */
[----:B------:R-:W5:Y:S04]  /*05c0*/  @!P4 LDG.E R10, desc[UR10][R4.64+0x44] ;  /* 0x0000440a040ac981 */ /* 0x000f68000c1e1900 */
[----:B------:R-:W5:Y:S01]  /*05d0*/  @!P5 LDG.E R11, desc[UR10][R4.64+0x48] ;  /* 0x0000480a040bd981 */ /* 0x000f62000c1e1900 */
[----:B------:R-:W-:-:S02]  /*05e0*/  UMOV UR4, 0x400 ;  /* 0x0000040000047882 */ /* 0x000fc40000000000 */
[----:B------:R-:W-:Y:S01]  /*05f0*/  ULEA UR4, UR5, UR4, 0x18 ;  /* 0x0000000405047291 */ /* 0x000fe2000f8ec0ff */
[----:B------:R-:W-:-:S05]  /*0600*/  SHF.R.U32.HI R105, RZ, 0x5, R0 ;  /* 0x00000005ff697819 */ /* 0x000fca0000011600 */
[----:B------:R-:W-:Y:S01]  /*0610*/  LEA R29, R0, UR4, 0x2 ;  /* 0x00000004001d7c11 */ /* 0x000fe2000f8e10ff */
[----:B------:R-:W-:Y:S01]  /*0620*/  IMAD.MOV.U32 R22, RZ, RZ, -0x1 ;  /* 0xffffffffff167424 */ /* 0x000fe200078e00ff */
[----:B------:R-:W-:-:S03]  /*0630*/  @!P6 LOP3.LUT R22, R24, 0x80000000, RZ, 0x3c, !PT ;  /* 0x800000001816e812 */ /* 0x000fc600078e3cff */
[C---:B------:R-:W-:Y:S01]  /*0640*/  IMAD R31, R0.reuse, 0x80, R29 ;  /* 0x00000080001f7824 */ /* 0x040fe200078e021d */
[----:B------:R-:W-:Y:S01]  /*0650*/  LEA R32, R105, UR4, 0x2 ;  /* 0x0000000469207c11 */ /* 0x000fe2000f8e10ff */
[----:B------:R-:W-:Y:S02]  /*0660*/  IMAD.MOV.U32 R24, RZ, RZ, -0x1 ;  /* 0xffffffffff187424 */ /* 0x000fe400078e00ff */
[----:B------:R-:W-:Y:S02]  /*0670*/  IMAD.MOV.U32 R27, RZ, RZ, -0x1 ;  /* 0xffffffffff1b7424 */ /* 0x000fe400078e00ff */
[----:B------:R-:W-:Y:S02]  /*0680*/  IMAD.MOV.U32 R28, RZ, RZ, -0x1 ;  /* 0xffffffffff1c7424 */ /* 0x000fe400078e00ff */
[----:B------:R-:W-:Y:S02]  /*0690*/  IMAD.MOV.U32 R30, RZ, RZ, -0x1 ;  /* 0xffffffffff1e7424 */ /* 0x000fe400078e00ff */
[----:B------:R-:W-:Y:S01]  /*06a0*/  IMAD R33, R0, -0x38, R31 ;  /* 0xffffffc800217824 */ /* 0x000fe200078e021f */
[----:B------:R-:W-:-:S02]  /*06b0*/  UIADD3 UR8, UPT, UPT, UR6, 0x6, URZ ;  /* 0x0000000606087890 */ /* 0x000fc4000fffe0ff */
[----:B------:R-:W-:Y:S01]  /*06c0*/  UIADD3 UR5, UPT, UPT, -UR6, UR7, URZ ;  /* 0x0000000706057290 */ /* 0x000fe2000fffe1ff */
[----:B------:R-:W-:Y:S01]  /*06d0*/  BAR.SYNC.DEFER_BLOCKING 0x0 ;  /* 0x0000000000007b1d */ /* 0x000fe20000010000 */
[----:B--2---:R-:W-:Y:S02]  /*06e0*/  @!P2 LOP3.LUT R26, R8, 0x80000000, RZ, 0x3c, !PT ;  /* 0x80000000081aa812 */ /* 0x004fe400078e3cff */
[----:B---3--:R-:W-:Y:S02]  /*06f0*/  @!P0 LOP3.LUT R24, R6, 0x80000000, RZ, 0x3c, !PT ;  /* 0x8000000006188812 */ /* 0x008fe400078e3cff */
[----:B----4-:R-:W-:Y:S02]  /*0700*/  @!P1 LOP3.LUT R25, R7, 0x80000000, RZ, 0x3c, !PT ;  /* 0x8000000007199812 */ /* 0x010fe400078e3cff */
[----:B-----5:R-:W-:Y:S02]  /*0710*/  @!P3 LOP3.LUT R27, R9, 0x80000000, RZ, 0x3c, !PT ;  /* 0x80000000091bb812 */ /* 0x020fe400078e3cff */
[----:B------:R-:W-:-:S02]  /*0720*/  @!P4 LOP3.LUT R28, R10, 0x80000000, RZ, 0x3c, !PT ;  /* 0x800000000a1cc812 */ /* 0x000fc400078e3cff */
[----:B------:R-:W-:-:S07]  /*0730*/  @!P5 LOP3.LUT R30, R11, 0x80000000, RZ, 0x3c, !PT ;  /* 0x800000000b1ed812 */ /* 0x000fce00078e3cff */
.L_x_217:
[----:B------:R-:W-:Y:S01]  /*0740*/  UISETP.LT.AND UP0, UPT, UR5, 0x6, UPT ;  /* 0x000000060500788c */ /* 0x000fe2000bf01270 */
[----:B------:R-:W-:Y:S01]  /*0750*/  STS [R29], RZ ;  /* 0x000000ff1d007388 */ /* 0x000fe20000000800 */
[----:B------:R-:W-:Y:S01]  /*0760*/  UIADD3 UR6, UPT, UPT, UR8, -0x6, URZ ;  /* 0xfffffffa08067890 */ /* 0x000fe2000fffe0ff */
[----:B------:R-:W-:Y:S01]  /*0770*/  ISETP.NE.AND P1, PT, R23, 0x1f, PT ;  /* 0x0000001f1700780c */ /* 0x000fe20003f25270 */
[----:B------:R-:W-:Y:S01]  /*0780*/  USEL UR4, UR5, 0x6, UP0 ;  /* 0x0000000605047887 */ /* 0x000fe20008000000 */
[----:B------:R-:W-:Y:S01]  /*0790*/  STS [R29+0x400], RZ ;  /* 0x000400ff1d007388 */ /* 0x000fe20000000800 */
[C---:B------:R-:W-:Y:S01]  /*07a0*/  ISETP.NE.AND P2, PT, R105.reuse, 0x6, PT ;  /* 0x000000066900780c */ /* 0x040fe20003f45270 */
[----:B------:R-:W-:Y:S01]  /*07b0*/  UISETP.GE.AND UP0, UPT, UR8, UR9, UPT ;  /* 0x000000090800728c */ /* 0x000fe2000bf06270 */
[----:B0-2---:R-:W-:Y:S01]  /*07c0*/  SHF.R.U32.HI R4, RZ, UR6, R2 ;  /* 0x00000006ff047c19 */ /* 0x005fe20008011602 */
[----:B------:R-:W-:Y:S01]  /*07d0*/  UBMSK UR4, URZ, UR4 ;  /* 0x00000004ff04729b */ /* 0x000fe20008000000 */
[----:B------:R-:W-:Y:S01]  /*07e0*/  STS [R29+0x800], RZ ;  /* 0x000800ff1d007388 */ /* 0x000fe20000000800 */
[----:B------:R-:W-:-:S03]  /*07f0*/  ISETP.NE.AND P3, PT, R105, 0x7, PT ;  /* 0x000000076900780c */ /* 0x000fc60003f65270 */
[----:B------:R-:W-:Y:S01]  /*0800*/  STS [R29+0xc00], RZ ;  /* 0x000c00ff1d007388 */ /* 0x000fe20000000800 */
[----:B------:R-:W-:-:S03]  /*0810*/  LOP3.LUT R4, R4, UR4, RZ, 0xc0, !PT ;  /* 0x0000000404047c12 */ /* 0x000fc6000f8ec0ff */
[----:B------:R-:W-:Y:S02]  /*0820*/  STS [R29+0x1000], RZ ;  /* 0x001000ff1d007388 */ /* 0x000fe40000000800 */
[----:B------:R-:W-:Y:S01]  /*0830*/  IMAD.SHL.U32 R5, R4, 0x400, RZ ;  /* 0x0000040004057824 */ /* 0x000fe200078e00ff */
[----:B------:R-:W-:Y:S01]  /*0840*/  SHF.R.U32.HI R4, RZ, 0x4, R4 ;  /* 0x00000004ff047819 */ /* 0x000fe20000011604 */
[----:B------:R-:W-:Y:S03]  /*0850*/  STS [R29+0x1400], RZ ;  /* 0x001400ff1d007388 */ /* 0x000fe60000000800 */
[----:B------:R-:W-:Y:S01]  /*0860*/  LOP3.LUT R36, R5, 0x7c00, RZ, 0xc0, !PT ;  /* 0x00007c0005247812 */ /* 0x000fe200078ec0ff */
[----:B------:R-:W-:Y:S01]  /*0870*/  STS [R29+0x1800], RZ ;  /* 0x001800ff1d007388 */ /* 0x000fe20000000800 */
[----:B------:R-:W-:-:S03]  /*0880*/  LOP3.LUT R4, R4, 0xffffffe, RZ, 0xc0, !PT ;  /* 0x0ffffffe04047812 */ /* 0x000fc600078ec0ff */
[----:B------:R-:W-:Y:S01]  /*0890*/  STS [R29+0x1c00], RZ ;  /* 0x001c00ff1d007388 */ /* 0x000fe20000000800 */
[----:B------:R-:W-:Y:S02]  /*08a0*/  IADD3 R36, PT, PT, R4, R29, R36 ;  /* 0x0000001d04247210 */ /* 0x000fe40007ffe024 */
[----:B------:R-:W-:Y:S01]  /*08b0*/  SHF.R.U32.HI R4, RZ, UR6, R3 ;  /* 0x00000006ff047c19 */ /* 0x000fe20008011603 */
[----:B------:R-:W-:Y:S03]  /*08c0*/  STS [R29+0x2000], RZ ;  /* 0x002000ff1d007388 */ /* 0x000fe60000000800 */
[----:B------:R-:W-:Y:S01]  /*08d0*/  LOP3.LUT R4, R4, UR4, RZ, 0xc0, !PT ;  /* 0x0000000404047c12 */ /* 0x000fe2000f8ec0ff */
[----:B------:R-:W-:Y:S03]  /*08e0*/  STS [R29+0x2400], RZ ;  /* 0x002400ff1d007388 */ /* 0x000fe60000000800 */
[----:B------:R-:W-:Y:S01]  /*08f0*/  SHF.R.U32.HI R6, RZ, 0x4, R4 ;  /* 0x00000004ff067819 */ /* 0x000fe20000011604 */
[----:B------:R-:W-:Y:S01]  /*0900*/  STS [R29+0x2800], RZ ;  /* 0x002800ff1d007388 */ /* 0x000fe20000000800 */
[----:B------:R-:W-:-:S02]  /*0910*/  IMAD.SHL.U32 R5, R4, 0x400, RZ ;  /* 0x0000040004057824 */ /* 0x000fc400078e00ff */
[----:B------:R-:W-:Y:S01]  /*0920*/  LOP3.LUT R6, R6, 0xffffffe, RZ, 0xc0, !PT ;  /* 0x0ffffffe06067812 */ /* 0x000fe200078ec0ff */
[----:B------:R-:W-:Y:S02]  /*0930*/  STS [R29+0x2c00], RZ ;  /* 0x002c00ff1d007388 */ /* 0x000fe40000000800 */
[----:B------:R-:W-:Y:S02]  /*0940*/  LOP3.LUT R4, R5, 0x7c00, RZ, 0xc0, !PT ;  /* 0x00007c0005047812 */ /* 0x000fe400078ec0ff */
[----:B------:R-:W-:Y:S02]  /*0950*/  STS [R29+0x3000], RZ ;  /* 0x003000ff1d007388 */ /* 0x000fe40000000800 */
[----:B------:R-:W-:Y:S02]  /*0960*/  IADD3 R37, PT, PT, R6, R29, R4 ;  /* 0x0000001d06257210 */ /* 0x000fe40007ffe004 */
[----:B------:R-:W-:Y:S01]  /*0970*/  STS [R29+0x3400], RZ ;  /* 0x003400ff1d007388 */ /* 0x000fe20000000800 */
[----:B------:R-:W-:-:S03]  /*0980*/  SHF.R.U32.HI R4, RZ, UR6, R12 ;  /* 0x00000006ff047c19 */ /* 0x000fc6000801160c */
        /* <DEDUP_REMOVED lines=10> */
[----:B------:R-:W-:-:S03]  /*0a30*/  IADD3 R39, PT, PT, R39, R29, R6 ;  /* 0x0000001d27277210 */ /* 0x000fc60007ffe006 */
[----:B------:R-:W-:Y:S04]  /*0a40*/  STS [R29+0x4c00], RZ ;  /* 0x004c00ff1d007388 */ /* 0x000fe80000000800 */
        /* <DEDUP_REMOVED lines=13> */
[----:B------:R-:W0:Y:S02]  /*0b20*/  LDS.U16 R34, [R36] ;  /* 0x0000000024227984 */ /* 0x000e240000000400 */
[----:B0-----:R-:W-:-:S05]  /*0b30*/  VIADD R5, R34, 0x1 ;  /* 0x0000000122057836 */ /* 0x001fca0000000000 */
[----:B------:R0:W-:Y:S04]  /*0b40*/  STS.U16 [R36], R5 ;  /* 0x0000000524007388 */ /* 0x0001e80000000400 */
[----:B------:R-:W1:Y:S01]  /*0b50*/  LDS.U16 R38, [R37] ;  /* 0x0000000025267984 */ /* 0x000e620000000400 */
[----:B0-----:R-:W-:-:S04]  /*0b60*/  SHF.R.U32.HI R5, RZ, UR6, R13 ;  /* 0x00000006ff057c19 */ /* 0x001fc8000801160d */
[----:B------:R-:W-:-:S05]  /*0b70*/  LOP3.LUT R5, R5, UR4, RZ, 0xc0, !PT ;  /* 0x0000000405057c12 */ /* 0x000fca000f8ec0ff */
[----:B------:R-:W-:Y:S01]  /*0b80*/  IMAD.SHL.U32 R6, R5, 0x400, RZ ;  /* 0x0000040005067824 */ /* 0x000fe200078e00ff */
[----:B------:R-:W-:-:S04]  /*0b90*/  SHF.R.U32.HI R5, RZ, 0x4, R5 ;  /* 0x00000004ff057819 */ /* 0x000fc80000011605 */
[----:B------:R-:W-:Y:S02]  /*0ba0*/  LOP3.LUT R8, R6, 0x7c00, RZ, 0xc0, !PT ;  /* 0x00007c0006087812 */ /* 0x000fe400078ec0ff */
[----:B------:R-:W-:-:S04]  /*0bb0*/  LOP3.LUT R5, R5, 0xffffffe, RZ, 0xc0, !PT ;  /* 0x0ffffffe05057812 */ /* 0x000fc800078ec0ff */
[----:B------:R-:W-:Y:S01]  /*0bc0*/  IADD3 R41, PT, PT, R5, R29, R8 ;  /* 0x0000001d05297210 */ /* 0x000fe20007ffe008 */
[----:B-1----:R-:W-:-:S05]  /*0bd0*/  VIADD R4, R38, 0x1 ;  /* 0x0000000126047836 */ /* 0x002fca0000000000 */
[----:B------:R0:W-:Y:S04]  /*0be0*/  STS.U16 [R37], R4 ;  /* 0x0000000425007388 */ /* 0x0001e80000000400 */
[----:B------:R-:W1:Y:S01]  /*0bf0*/  LDS.U16 R40, [R39] ;  /* 0x0000000027287984 */ /* 0x000e620000000400 */
[----:B0-----:R-:W-:-:S04]  /*0c00*/  SHF.R.U32.HI R4, RZ, UR6, R14 ;  /* 0x00000006ff047c19 */ /* 0x001fc8000801160e */
[----:B------:R-:W-:-:S05]  /*0c10*/  LOP3.LUT R4, R4, UR4, RZ, 0xc0, !PT ;  /* 0x0000000404047c12 */ /* 0x000fca000f8ec0ff */
[----:B------:R-:W-:Y:S01]  /*0c20*/  IMAD.SHL.U32 R5, R4, 0x400, RZ ;  /* 0x0000040004057824 */ /* 0x000fe200078e00ff */
[----:B------:R-:W-:-:S04]  /*0c30*/  SHF.R.U32.HI R4, RZ, 0x4, R4 ;  /* 0x00000004ff047819 */ /* 0x000fc80000011604 */
[----:B------:R-:W-:Y:S02]  /*0c40*/  LOP3.LUT R8, R5, 0x7c00, RZ, 0xc0, !PT ;  /* 0x00007c0005087812 */ /* 0x000fe400078ec0ff */
[----:B------:R-:W-:Y:S02]  /*0c50*/  LOP3.LUT R43, R4, 0xffffffe, RZ, 0xc0, !PT ;  /* 0x0ffffffe042b7812 */ /* 0x000fe400078ec0ff */
[----:B------:R-:W-:Y:S02]  /*0c60*/  SHF.R.U32.HI R5, RZ, UR6, R15 ;  /* 0x00000006ff057c19 */ /* 0x000fe4000801160f */
[----:B------:R-:W-:Y:S02]  /*0c70*/  IADD3 R43, PT, PT, R43, R29, R8 ;  /* 0x0000001d2b2b7210 */ /* 0x000fe40007ffe008 */
[----:B------:R-:W-:Y:S01]  /*0c80*/  LOP3.LUT R5, R5, UR4, RZ, 0xc0, !PT ;  /* 0x0000000405057c12 */ /* 0x000fe2000f8ec0ff */
[----:B-1----:R-:W-:-:S05]  /*0c90*/  VIADD R6, R40, 0x1 ;  /* 0x0000000128067836 */ /* 0x002fca0000000000 */
[----:B------:R0:W-:Y:S04]  /*0ca0*/  STS.U16 [R39], R6 ;  /* 0x0000000627007388 */ /* 0x0001e80000000400 */
[----:B------:R-:W1:Y:S01]  /*0cb0*/  LDS.U16 R42, [R41] ;  /* 0x00000000292a7984 */ /* 0x000e620000000400 */
[----:B0-----:R-:W-:Y:S01]  /*0cc0*/  IMAD.SHL.U32 R6, R5, 0x400, RZ ;  /* 0x0000040005067824 */ /* 0x001fe200078e00ff */
        /* <DEDUP_REMOVED lines=127> */
[----:B0-----:R-:W-:Y:S01]  /*14c0*/  SHF.R.U32.HI R4, RZ, UR6, R30 ;  /* 0x00000006ff047c19 */ /* 0x001fe2000801161e */
[----:B------:R-:W0:Y:S03]  /*14d0*/  S2UR UR6, SR_CgaCtaId ;  /* 0x00000000000679c3 */ /* 0x000e260000008800 */
[----:B------:R-:W-:Y:S01]  /*14e0*/  LOP3.LUT R4, R4, UR4, RZ, 0xc0, !PT ;  /* 0x0000000404047c12 */ /* 0x000fe2000f8ec0ff */
[----:B------:R-:W-:-:S04]  /*14f0*/  UMOV UR4, 0x400 ;  /* 0x0000040000047882 */ /* 0x000fc80000000000 */
[----:B------:R-:W-:Y:S01]  /*1500*/  IMAD.SHL.U32 R5, R4, 0x400, RZ ;  /* 0x0000040004057824 */ /* 0x000fe200078e00ff */
[----:B------:R-:W-:-:S04]  /*1510*/  SHF.R.U32.HI R4, RZ, 0x4, R4 ;  /* 0x00000004ff047819 */ /* 0x000fc80000011604 */
[----:B------:R-:W-:Y:S02]  /*1520*/  LOP3.LUT R8, R5, 0x7c00, RZ, 0xc0, !PT ;  /* 0x00007c0005087812 */ /* 0x000fe400078ec0ff */
[----:B------:R-:W-:-:S04]  /*1530*/  LOP3.LUT R71, R4, 0xffffffe, RZ, 0xc0, !PT ;  /* 0x0ffffffe04477812 */ /* 0x000fc800078ec0ff */
[----:B------:R-:W-:Y:S01]  /*1540*/  IADD3 R71, PT, PT, R71, R29, R8 ;  /* 0x0000001d47477210 */ /* 0x000fe20007ffe008 */
[----:B0-----:R-:W-:Y:S01]  /*1550*/  ULEA UR4, UR6, UR4, 0x18 ;  /* 0x0000000406047291 */ /* 0x001fe2000f8ec0ff */
[----:B-1----:R-:W-:-:S05]  /*1560*/  VIADD R6, R68, 0x1 ;  /* 0x0000000144067836 */ /* 0x002fca0000000000 */
[----:B------:R-:W-:Y:S04]  /*1570*/  STS.U16 [R67], R6 ;  /* 0x0000000643007388 */ /* 0x000fe80000000400 */
[----:B------:R-:W0:Y:S02]  /*1580*/  LDS.U16 R70, [R69] ;  /* 0x0000000045467984 */ /* 0x000e240000000400 */
[----:B0-----:R-:W-:-:S05]  /*1590*/  VIADD R4, R70, 0x1 ;  /* 0x0000000146047836 */ /* 0x001fca0000000000 */
[----:B------:R-:W-:Y:S04]  /*15a0*/  STS.U16 [R69], R4 ;  /* 0x0000000445007388 */ /* 0x000fe80000000400 */
[----:B------:R-:W0:Y:S02]  /*15b0*/  LDS.U16 R72, [R71] ;  /* 0x0000000047487984 */ /* 0x000e240000000400 */
[----:B0-----:R-:W-:-:S05]  /*15c0*/  VIADD R6, R72, 0x1 ;  /* 0x0000000148067836 */ /* 0x001fca0000000000 */
[----:B------:R-:W-:Y:S01]  /*15d0*/  STS.U16 [R71], R6 ;  /* 0x0000000647007388 */ /* 0x000fe20000000400 */
[----:B------:R-:W-:Y:S06]  /*15e0*/  BAR.SYNC.DEFER_BLOCKING 0x0 ;  /* 0x0000000000007b1d */ /* 0x000fec0000010000 */
[----:B------:R-:W-:Y:S04]  /*15f0*/  LDS R73, [R31] ;  /* 0x000000001f497984 */ /* 0x000fe80000000800 */
[----:B------:R-:W0:Y:S04]  /*1600*/  LDS R74, [R31+0x4] ;  /* 0x000004001f4a7984 */ /* 0x000e280000000800 */
        /* <DEDUP_REMOVED lines=12> */
[----:B-1----:R-:W-:-:S03]  /*16d0*/  IMAD.IADD R75, R75, 0x1, R74 ;  /* 0x000000014b4b7824 */ /* 0x002fc600078e024a */
[----:B------:R-:W1:Y:S01]  /*16e0*/  LDS R86, [R31+0x34] ;  /* 0x000034001f567984 */ /* 0x000e620000000800 */
[----:B--2---:R-:W-:-:S03]  /*16f0*/  IMAD.IADD R76, R76, 0x1, R75 ;  /* 0x000000014c4c7824 */ /* 0x004fc600078e024b */
[----:B------:R-:W2:Y:S01]  /*1700*/  LDS R87, [R31+0x38] ;  /* 0x000038001f577984 */ /* 0x000ea20000000800 */
[----:B---3--:R-:W-:-:S03]  /*1710*/  IMAD.IADD R77, R77, 0x1, R76 ;  /* 0x000000014d4d7824 */ /* 0x008fc600078e024c */
[----:B------:R-:W3:Y:S01]  /*1720*/  LDS R88, [R31+0x3c] ;  /* 0x00003c001f587984 */ /* 0x000ee20000000800 */
[----:B----4-:R-:W-:-:S03]  /*1730*/  IMAD.IADD R78, R78, 0x1, R77 ;  /* 0x000000014e4e7824 */ /* 0x010fc600078e024d */
[----:B------:R-:W4:Y:S01]  /*1740*/  LDS R89, [R31+0x40] ;  /* 0x000040001f597984 */ /* 0x000f220000000800 */
[----:B-----5:R-:W-:-:S03]  /*1750*/  IMAD.IADD R79, R79, 0x1, R78 ;  /* 0x000000014f4f7824 */ /* 0x020fc600078e024e */
[----:B------:R-:W5:Y:S01]  /*1760*/  LDS R90, [R31+0x44] ;  /* 0x000044001f5a7984 */ /* 0x000f620000000800 */
[----:B------:R-:W-:-:S03]  /*1770*/  IMAD.IADD R80, R80, 0x1, R79 ;  /* 0x0000000150507824 */ /* 0x000fc600078e024f */
        /* <DEDUP_REMOVED lines=29> */
[----:B------:R-:W-:-:S04]  /*1950*/  IMAD.IADD R95, R95, 0x1, R94 ;  /* 0x000000015f5f7824 */ /* 0x000fc800078e025e */
[----:B0-----:R-:W-:-:S04]  /*1960*/  IMAD.IADD R96, R96, 0x1, R95 ;  /* 0x0000000160607824 */ /* 0x001fc800078e025f */
[----:B-1----:R-:W-:-:S04]  /*1970*/  IMAD.IADD R97, R97, 0x1, R96 ;  /* 0x0000000161617824 */ /* 0x002fc800078e0260 */
[----:B--2---:R-:W-:-:S04]  /*1980*/  IMAD.IADD R98, R98, 0x1, R97 ;  /* 0x0000000162627824 */ /* 0x004fc800078e0261 */
[----:B---3--:R-:W-:-:S04]  /*1990*/  IMAD.IADD R99, R99, 0x1, R98 ;  /* 0x0000000163637824 */ /* 0x008fc800078e0262 */
[----:B----4-:R-:W-:-:S04]  /*19a0*/  IMAD.IADD R100, R100, 0x1, R99 ;  /* 0x0000000164647824 */ /* 0x010fc800078e0263 */
[----:B-----5:R-:W-:-:S04]  /*19b0*/  IMAD.IADD R101, R101, 0x1, R100 ;  /* 0x0000000165657824 */ /* 0x020fc800078e0264 */
[----:B------:R-:W-:-:S04]  /*19c0*/  IMAD.IADD R102, R102, 0x1, R101 ;  /* 0x0000000166667824 */ /* 0x000fc800078e0265 */
[----:B------:R-:W-:-:S04]  /*19d0*/  IMAD.IADD R103, R103, 0x1, R102 ;  /* 0x0000000167677824 */ /* 0x000fc800078e0266 */
[----:B------:R-:W-:-:S04]  /*19e0*/  IMAD.IADD R104, R104, 0x1, R103 ;  /* 0x0000000168687824 */ /* 0x000fc800078e0267 */
[----:B------:R-:W-:-:S05]  /*19f0*/  IMAD.IADD R106, R5, 0x1, R104 ;  /* 0x00000001056a7824 */ /* 0x000fca00078e0268 */
        /* <DEDUP_REMOVED lines=8> */
[----:B------:R-:W0:Y:S02]  /*1a80*/  SHFL.UP P0, R107, R108, 0x10, RZ ;  /* 0x060000006c6b7989 */ /* 0x000e2400000000ff */
[----:B0-----:R-:W-:Y:S01]  /*1a90*/  @P0 IMAD.IADD R107, R108, 0x1, R107 ;  /* 0x000000016c6b0824 */ /* 0x001fe200078e026b */
[----:B------:R-:W-:-:S03]  /*1aa0*/  ISETP.NE.AND P0, PT, R105, 0x1, PT ;  /* 0x000000016900780c */ /* 0x000fc60003f05270 */
[----:B------:R-:W-:Y:S01]  /*1ab0*/  IMAD.IADD R106, R107, 0x1, -R106 ;  /* 0x000000016b6a7824 */ /* 0x000fe200078e0a6a */
[----:B------:R-:W-:Y:S01]  /*1ac0*/  @!P1 STS [R32+0x8400], R107 ;  /* 0x0084006b20009388 */ /* 0x000fe20000000800 */
[----:B------:R-:W-:Y:S01]  /*1ad0*/  BAR.SYNC.DEFER_BLOCKING 0x0 ;  /* 0x0000000000007b1d */ /* 0x000fe20000010000 */
[----:B------:R-:W-:-:S05]  /*1ae0*/  ISETP.NE.AND P1, PT, R105, 0x4, PT ;  /* 0x000000046900780c */ /* 0x000fca0003f25270 */
[----:B------:R-:W0:Y:S04]  /*1af0*/  LDS.128 R4, [UR4+0x8400] ;  /* 0x00840004ff047984 */ /* 0x000e280008000c00 */
[----:B------:R-:W1:Y:S01]  /*1b00*/  LDS.128 R8, [UR4+0x8410] ;  /* 0x00841004ff087984 */ /* 0x000e620008000c00 */
[C---:B0-----:R-:W-:Y:S01]  /*1b10*/  SEL R35, R4.reuse, R35, !P0 ;  /* 0x0000002304237207 */ /* 0x041fe20004000000 */
[----:B------:R-:W-:Y:S01]  /*1b20*/  IMAD.IADD R5, R4, 0x1, R5 ;  /* 0x0000000104057824 */ /* 0x000fe200078e0205 */
[----:B------:R-:W-:-:S03]  /*1b30*/  ISETP.NE.AND P0, PT, R105, 0x2, PT ;  /* 0x000000026900780c */ /* 0x000fc60003f05270 */
[----:B------:R-:W-:Y:S01]  /*1b40*/  IMAD.IADD R6, R6, 0x1, R5 ;  /* 0x0000000106067824 */ /* 0x000fe200078e0205 */
[----:B------:R-:W-:Y:S02]  /*1b50*/  SEL R35, R5, R35, !P0 ;  /* 0x0000002305237207 */ /* 0x000fe40004000000 */
[----:B------:R-:W-:Y:S01]  /*1b60*/  ISETP.NE.AND P0, PT, R105, 0x3, PT ;  /* 0x000000036900780c */ /* 0x000fe20003f05270 */
[----:B------:R-:W-:-:S03]  /*1b70*/  IMAD.IADD R7, R7, 0x1, R6 ;  /* 0x0000000107077824 */ /* 0x000fc600078e0206 */
[----:B------:R-:W-:Y:S01]  /*1b80*/  SEL R35, R6, R35, !P0 ;  /* 0x0000002306237207 */ /* 0x000fe20004000000 */
[----:B-1----:R-:W-:Y:S01]  /*1b90*/  IMAD.IADD R8, R7, 0x1, R8 ;  /* 0x0000000107087824 */ /* 0x002fe200078e0208 */
[----:B------:R-:W-:Y:S02]  /*1ba0*/  ISETP.NE.AND P0, PT, R105, 0x5, PT ;  /* 0x000000056900780c */ /* 0x000fe40003f05270 */
[----:B------:R-:W-:Y:S01]  /*1bb0*/  SEL R35, R7, R35, !P1 ;  /* 0x0000002307237207 */ /* 0x000fe20004800000 */
[----:B------:R-:W-:Y:S01]  /*1bc0*/  IMAD.IADD R9, R9, 0x1, R8 ;  /* 0x0000000109097824 */ /* 0x000fe200078e0208 */
[----:B------:R-:W-:Y:S02]  /*1bd0*/  ISETP.NE.AND P1, PT, R23, RZ, PT ;  /* 0x000000ff1700720c */ /* 0x000fe40003f25270 */
[----:B------:R-:W-:Y:S01]  /*1be0*/  SEL R35, R8, R35, !P0 ;  /* 0x0000002308237207 */ /* 0x000fe20004000000 */
[----:B------:R-:W-:Y:S01]  /*1bf0*/  IMAD.IADD R10, R10, 0x1, R9 ;  /* 0x000000010a0a7824 */ /* 0x000fe200078e0209 */
[----:B------:R-:W-:-:S02]  /*1c00*/  ISETP.GT.U32.AND P0, PT, R0, 0x1f, PT ;  /* 0x0000001f0000780c */ /* 0x000fc40003f04070 */
[----:B------:R-:W-:Y:S01]  /*1c10*/  SEL R35, R9, R35, !P2 ;  /* 0x0000002309237207 */ /* 0x000fe20005000000 */
[----:B------:R-:W-:Y:S01]  /*1c20*/  IMAD.IADD R11, R11, 0x1, R10 ;  /* 0x000000010b0b7824 */ /* 0x000fe200078e020a */
[----:B------:R-:W-:Y:S02]  /*1c30*/  ISETP.GT.U32.OR P2, PT, R0, 0x1f, P1 ;  /* 0x0000001f0000780c */ /* 0x000fe40000f44470 */
[----:B------:R-:W-:Y:S02]  /*1c40*/  SEL R4, R106, RZ, P1 ;  /* 0x000000ff6a047207 */ /* 0x000fe40000800000 */
[----:B------:R-:W-:-:S05]  /*1c50*/  SEL R35, R10, R35, !P3 ;  /* 0x000000230a237207 */ /* 0x000fca0005800000 */
[----:B------:R-:W-:Y:S01]  /*1c60*/  @P0 IMAD.IADD R106, R35, 0x1, R4 ;  /* 0x00000001236a0824 */ /* 0x000fe200078e0204 */
[----:B------:R-:W-:-:S03]  /*1c70*/  ISETP.NE.AND P0, PT, R0, RZ, PT ;  /* 0x000000ff0000720c */ /* 0x000fc60003f05270 */
[----:B------:R-:W-:-:S05]  /*1c80*/  @!P2 IMAD.U32 R106, R11, 0x10000, RZ ;  /* 0x000100000b6aa824 */ /* 0x000fca00078e00ff */
[----:B------:R-:W-:Y:S01]  /*1c90*/  @!P2 STS [UR4+0x8428], R106 ;  /* 0x0084286aff00a988 */ /* 0x000fe20008000804 */
[----:B------:R-:W-:Y:S06]  /*1ca0*/  BAR.SYNC.DEFER_BLOCKING 0x0 ;  /* 0x0000000000007b1d */ /* 0x000fec0000010000 */
[----:B------:R-:W0:Y:S02]  /*1cb0*/  LDS R4, [UR4+0x8428] ;  /* 0x00842804ff047984 */ /* 0x000e240008000800 */
[----:B0-----:R-:W-:-:S05]  /*1cc0*/  SEL R5, R4, RZ, P0 ;  /* 0x000000ff04057207 */ /* 0x001fca0000000000 */
[----:B------:R-:W-:-:S04]  /*1cd0*/  IMAD.IADD R4, R5, 0x1, R106 ;  /* 0x0000000105047824 */ /* 0x000fc800078e026a */
[--C-:B------:R-:W-:Y:S01]  /*1ce0*/  IMAD.IADD R6, R73, 0x1, R4.reuse ;  /* 0x0000000149067824 */ /* 0x100fe200078e0204 */
[----:B------:R-:W-:Y:S01]  /*1cf0*/  STS [R31], R4 ;  /* 0x000000041f007388 */ /* 0x000fe20000000800 */
[--C-:B------:R-:W-:Y:S02]  /*1d00*/  IMAD.IADD R74, R74, 0x1, R4.reuse ;  /* 0x000000014a4a7824 */ /* 0x100fe400078e0204 */
[--C-:B------:R-:W-:Y:S01]  /*1d10*/  IMAD.IADD R8, R75, 0x1, R4.reuse ;  /* 0x000000014b087824 */ /* 0x100fe200078e0204 */
[----:B------:R-:W-:Y:S01]  /*1d20*/  STS [R31+0x4], R6 ;  /* 0x000004061f007388 */ /* 0x000fe20000000800 */
[--C-:B------:R-:W-:Y:S02]  /*1d30*/  IMAD.IADD R76, R76, 0x1, R4.reuse ;  /* 0x000000014c4c7824 */ /* 0x100fe400078e0204 */
[--C-:B------:R-:W-:Y:S01]  /*1d40*/  IMAD.IADD R10, R77, 0x1, R4.reuse ;  /* 0x000000014d0a7824 */ /* 0x100fe200078e0204 */
[----:B------:R-:W-:Y:S01]  /*1d50*/  STS [R31+0x8], R74 ;  /* 0x0000084a1f007388 */ /* 0x000fe20000000800 */
[----:B------:R-:W-:-:S02]  /*1d60*/  IMAD.IADD R78, R78, 0x1, R4 ;  /* 0x000000014e4e7824 */ /* 0x000fc400078e0204 */
[--C-:B------:R-:W-:Y:S01]  /*1d70*/  IMAD.IADD R106, R79, 0x1, R4.reuse ;  /* 0x000000014f6a7824 */ /* 0x100fe200078e0204 */
[----:B------:R-:W-:Y:S01]  /*1d80*/  STS [R31+0xc], R8 ;  /* 0x00000c081f007388 */ /* 0x000fe20000000800 */
        /* <DEDUP_REMOVED lines=36> */
[----:B------:R-:W-:-:S03]  /*1fd0*/  IMAD.IADD R104, R104, 0x1, R4 ;  /* 0x0000000168687824 */ /* 0x000fc600078e0204 */
[----:B------:R-:W-:Y:S04]  /*1fe0*/  STS [R31+0x40], R88 ;  /* 0x000040581f007388 */ /* 0x000fe80000000800 */
        /* <DEDUP_REMOVED lines=15> */
[----:B------:R-:W-:Y:S01]  /*20e0*/  STS [R31+0x80], R104 ;  /* 0x000080681f007388 */ /* 0x000fe20000000800 */
[----:B------:R-:W-:Y:S06]  /*20f0*/  BAR.SYNC.DEFER_BLOCKING 0x0 ;  /* 0x0000000000007b1d */ /* 0x000fec0000010000 */
[----:B------:R-:W0:Y:S04]  /*2100*/  LDS.U16 R5, [R36] ;  /* 0x0000000024057984 */ /* 0x000e280000000400 */
[----:B------:R-:W1:Y:S04]  /*2110*/  LDS.U16 R37, [R37] ;  /* 0x0000000025257984 */ /* 0x000e680000000400 */
[----:B------:R-:W2:Y:S04]  /*2120*/  LDS.U16 R39, [R39] ;  /* 0x0000000027277984 */ /* 0x000ea80000000400 */
[----:B------:R-:W3:Y:S04]  /*2130*/  LDS.U16 R41, [R41] ;  /* 0x0000000029297984 */ /* 0x000ee80000000400 */
[----:B------:R-:W4:Y:S04]  /*2140*/  LDS.U16 R43, [R43] ;  /* 0x000000002b2b7984 */ /* 0x000f280000000400 */
[----:B------:R-:W5:Y:S04]  /*2150*/  LDS.U16 R45, [R45] ;  /* 0x000000002d2d7984 */ /* 0x000f680000000400 */
[----:B------:R-:W5:Y:S04]  /*2160*/  LDS.U16 R47, [R47] ;  /* 0x000000002f2f7984 */ /* 0x000f680000000400 */
[----:B------:R-:W5:Y:S04]  /*2170*/  LDS.U16 R49, [R49] ;  /* 0x0000000031317984 */ /* 0x000f680000000400 */
[----:B------:R-:W5:Y:S04]  /*2180*/  LDS.U16 R51, [R51] ;  /* 0x0000000033337984 */ /* 0x000f680000000400 */
[----:B------:R-:W5:Y:S04]  /*2190*/  LDS.U16 R53, [R53] ;  /* 0x0000000035357984 */ /* 0x000f680000000400 */
[----:B------:R-:W5:Y:S01]  /*21a0*/  LDS.U16 R55, [R55] ;  /* 0x0000000037377984 */ /* 0x000f620000000400 */
[----:B0-----:R-:W-:-:S03]  /*21b0*/  IMAD.IADD R5, R34, 0x1, R5 ;  /* 0x0000000122057824 */ /* 0x001fc600078e0205 */
[----:B------:R-:W0:Y:S01]  /*21c0*/  LDS.U16 R57, [R57] ;  /* 0x0000000039397984 */ /* 0x000e220000000400 */
[----:B-1----:R-:W-:-:S03]  /*21d0*/  IMAD.IADD R37, R38, 0x1, R37 ;  /* 0x0000000126257824 */ /* 0x002fc600078e0225 */
[----:B------:R-:W1:Y:S01]  /*21e0*/  LDS.U16 R59, [R59] ;  /* 0x000000003b3b7984 */ /* 0x000e620000000400 */
[----:B--2---:R-:W-:-:S03]  /*21f0*/  IMAD.IADD R39, R40, 0x1, R39 ;  /* 0x0000000128277824 */ /* 0x004fc600078e0227 */
[----:B------:R-:W2:Y:S01]  /*2200*/  LDS.U16 R61, [R61] ;  /* 0x000000003d3d7984 */ /* 0x000ea20000000400 */
[----:B---3--:R-:W-:-:S03]  /*2210*/  IMAD.IADD R41, R42, 0x1, R41 ;  /* 0x000000012a297824 */ /* 0x008fc600078e0229 */
[----:B------:R-:W3:Y:S01]  /*2220*/  LDS.U16 R63, [R63] ;  /* 0x000000003f3f7984 */ /* 0x000ee20000000400 */
[----:B----4-:R-:W-:-:S03]  /*2230*/  IMAD.IADD R43, R44, 0x1, R43 ;  /* 0x000000012c2b7824 */ /* 0x010fc600078e022b */
[----:B------:R-:W4:Y:S01]  /*2240*/  LDS.U16 R65, [R65] ;  /* 0x0000000041417984 */ /* 0x000f220000000400 */
[----:B-----5:R-:W-:-:S03]  /*2250*/  IMAD.IADD R45, R46, 0x1, R45 ;  /* 0x000000012e2d7824 */ /* 0x020fc600078e022d */
[----:B------:R-:W5:Y:S01]  /*2260*/  LDS.U16 R67, [R67] ;  /* 0x0000000043437984 */ /* 0x000f620000000400 */
[----:B------:R-:W-:-:S03]  /*2270*/  IMAD.IADD R47, R48, 0x1, R47 ;  /* 0x00000001302f7824 */ /* 0x000fc600078e022f */
[----:B------:R-:W5:Y:S01]  /*2280*/  LDS.U16 R69, [R69] ;  /* 0x0000000045457984 */ /* 0x000f620000000400 */
[----:B------:R-:W-:-:S03]  /*2290*/  IMAD.IADD R49, R50, 0x1, R49 ;  /* 0x0000000132317824 */ /* 0x000fc600078e0231 */
[----:B------:R-:W5:Y:S01]  /*22a0*/  LDS.U16 R71, [R71] ;  /* 0x0000000047477984 */ /* 0x000f620000000400 */
[----:B------:R-:W-:Y:S02]  /*22b0*/  IMAD.IADD R51, R52, 0x1, R51 ;  /* 0x0000000134337824 */ /* 0x000fe400078e0233 */
[----:B------:R-:W-:Y:S02]  /*22c0*/  IMAD.IADD R53, R54, 0x1, R53 ;  /* 0x0000000136357824 */ /* 0x000fe400078e0235 */
[----:B------:R-:W-:Y:S02]  /*22d0*/  IMAD.IADD R55, R56, 0x1, R55 ;  /* 0x0000000138377824 */ /* 0x000fe400078e0237 */
[----:B0-----:R-:W-:Y:S02]  /*22e0*/  IMAD.IADD R57, R58, 0x1, R57 ;  /* 0x000000013a397824 */ /* 0x001fe400078e0239 */
[----:B-1----:R-:W-:Y:S02]  /*22f0*/  IMAD.IADD R59, R60, 0x1, R59 ;  /* 0x000000013c3b7824 */ /* 0x002fe400078e023b */
[----:B--2---:R-:W-:-:S02]  /*2300*/  IMAD.IADD R61, R62, 0x1, R61 ;  /* 0x000000013e3d7824 */ /* 0x004fc400078e023d */
[----:B---3--:R-:W-:Y:S02]  /*2310*/  IMAD.IADD R63, R64, 0x1, R63 ;  /* 0x00000001403f7824 */ /* 0x008fe400078e023f */
[----:B----4-:R-:W-:Y:S02]  /*2320*/  IMAD.IADD R65, R66, 0x1, R65 ;  /* 0x0000000142417824 */ /* 0x010fe400078e0241 */
[----:B-----5:R-:W-:Y:S02]  /*2330*/  IMAD.IADD R67, R68, 0x1, R67 ;  /* 0x0000000144437824 */ /* 0x020fe400078e0243 */
[----:B------:R-:W-:Y:S02]  /*2340*/  IMAD.IADD R69, R70, 0x1, R69 ;  /* 0x0000000146457824 */ /* 0x000fe400078e0245 */
[----:B------:R-:W-:Y:S01]  /*2350*/  IMAD.IADD R71, R72, 0x1, R71 ;  /* 0x0000000148477824 */ /* 0x000fe200078e0247 */
[----:B------:R-:W-:Y:S06]  /*2360*/  BAR.SYNC.DEFER_BLOCKING 0x0 ;  /* 0x0000000000007b1d */ /* 0x000fec0000010000 */
[----:B------:R-:W-:Y:S05]  /*2370*/  BRA.U UP0, `(.L_x_216) ;  /* 0x0000000100f87547 */ /* 0x000fea000b800000 */
[----:B------:R-:W-:Y:S01]  /*2380*/  LEA R5, R5, UR4, 0x2 ;  /* 0x0000000405057c11 */ /* 0x000fe2000f8e10ff */
[----:B------:R-:W-:Y:S01]  /*2390*/  UIADD3 UR8, UPT, UPT, UR8, 0x6, URZ ;  /* 0x0000000608087890 */ /* 0x000fe2000fffe0ff */
[----:B------:R-:W-:Y:S01]  /*23a0*/  LEA R4, R37, UR4, 0x2 ;  /* 0x0000000425047c11 */ /* 0x000fe2000f8e10ff */
[----:B------:R-:W-:Y:S01]  /*23b0*/  UIADD3 UR5, UPT, UPT, UR5, -0x6, URZ ;  /* 0xfffffffa05057890 */ /* 0x000fe2000fffe0ff */
[----:B------:R-:W-:Y:S01]  /*23c0*/  LEA R7, R39, UR4, 0x2 ;  /* 0x0000000427077c11 */ /* 0x000fe2000f8e10ff */
[----:B------:R0:W-:Y:S01]  /*23d0*/  STS [R5], R2 ;  /* 0x0000000205007388 */ /* 0x0001e20000000800 */
[----:B------:R-:W-:Y:S02]  /*23e0*/  LEA R6, R41, UR4, 0x2 ;  /* 0x0000000429067c11 */ /* 0x000fe4000f8e10ff */
[----:B------:R-:W-:Y:S01]  /*23f0*/  LEA R9, R43, UR4, 0x2 ;  /* 0x000000042b097c11 */ /* 0x000fe2000f8e10ff */
[----:B------:R1:W-:Y:S01]  /*2400*/  STS [R4], R3 ;  /* 0x0000000304007388 */ /* 0x0003e20000000800 */
[----:B------:R-:W-:-:S02]  /*2410*/  LEA R8, R45, UR4, 0x2 ;  /* 0x000000042d087c11 */ /* 0x000fc4000f8e10ff */
[----:B------:R-:W-:Y:S01]  /*2420*/  LEA R11, R47, UR4, 0x2 ;  /* 0x000000042f0b7c11 */ /* 0x000fe2000f8e10ff */
[----:B------:R2:W-:Y:S01]  /*2430*/  STS [R7], R12 ;  /* 0x0000000c07007388 */ /* 0x0005e20000000800 */
[----:B------:R-:W-:Y:S02]  /*2440*/  LEA R10, R49, UR4, 0x2 ;  /* 0x00000004310a7c11 */ /* 0x000fe4000f8e10ff */
[----:B0-----:R-:W-:Y:S01]  /*2450*/  LEA R5, R51, UR4, 0x2 ;  /* 0x0000000433057c11 */ /* 0x001fe2000f8e10ff */
[----:B------:R0:W-:Y:S01]  /*2460*/  STS [R6], R13 ;  /* 0x0000000d06007388 */ /* 0x0001e20000000800 */
[----:B------:R-:W-:Y:S02]  /*2470*/  LEA R2, R53, UR4, 0x2 ;  /* 0x0000000435027c11 */ /* 0x000fe4000f8e10ff */
[----:B-1----:R-:W-:Y:S01]  /*2480*/  LEA R3, R55, UR4, 0x2 ;  /* 0x0000000437037c11 */ /* 0x002fe2000f8e10ff */
[----:B------:R1:W-:Y:S01]  /*2490*/  STS [R9], R14 ;  /* 0x0000000e09007388 */ /* 0x0003e20000000800 */
[----:B------:R-:W-:-:S02]  /*24a0*/  LEA R4, R57, UR4, 0x2 ;  /* 0x0000000439047c11 */ /* 0x000fc4000f8e10ff */
[----:B--2---:R-:W-:Y:S01]  /*24b0*/  LEA R7, R59, UR4, 0x2 ;  /* 0x000000043b077c11 */ /* 0x004fe2000f8e10ff */
[----:B------:R2:W-:Y:S01]  /*24c0*/  STS [R8], R15 ;  /* 0x0000000f08007388 */ /* 0x0005e20000000800 */
[----:B0-----:R-:W-:-:S03]  /*24d0*/  LEA R6, R63, UR4, 0x2 ;  /* 0x000000043f067c11 */ /* 0x001fc6000f8e10ff */
[----:B------:R0:W-:Y:S01]  /*24e0*/  STS [R11], R16 ;  /* 0x000000100b007388 */ /* 0x0001e20000000800 */
[----:B-1----:R-:W-:-:S03]  /*24f0*/  LEA R9, R61, UR4, 0x2 ;  /* 0x000000043d097c11 */ /* 0x002fc6000f8e10ff */
[----:B------:R-:W-:Y:S01]  /*2500*/  STS [R10], R17 ;  /* 0x000000110a007388 */ /* 0x000fe20000000800 */
[----:B--2---:R-:W-:-:S03]  /*2510*/  LEA R8, R67, UR4, 0x2 ;  /* 0x0000000443087c11 */ /* 0x004fc6000f8e10ff */
[----:B------:R1:W-:Y:S01]  /*2520*/  STS [R5], R18 ;  /* 0x0000001205007388 */ /* 0x0003e20000000800 */
[----:B0-----:R-:W-:-:S03]  /*2530*/  LEA R11, R65, UR4, 0x2 ;  /* 0x00000004410b7c11 */ /* 0x001fc6000f8e10ff */
[----:B------:R0:W-:Y:S04]  /*2540*/  STS [R2], R19 ;  /* 0x0000001302007388 */ /* 0x0001e80000000800 */
[----:B------:R2:W-:Y:S01]  /*2550*/  STS [R3], R20 ;  /* 0x0000001403007388 */ /* 0x0005e20000000800 */
[----:B-1----:R-:W-:-:S03]  /*2560*/  LEA R5, R69, UR4, 0x2 ;  /* 0x0000000445057c11 */ /* 0x002fc6000f8e10ff */
[----:B------:R2:W-:Y:S01]  /*2570*/  STS [R4], R21 ;  /* 0x0000001504007388 */ /* 0x0005e20000000800 */
[----:B0-----:R-:W-:-:S03]  /*2580*/  LEA R19, R71, UR4, 0x2 ;  /* 0x0000000447137c11 */ /* 0x001fc6000f8e10ff */
[----:B------:R2:W-:Y:S04]  /*2590*/  STS [R7], R22 ;  /* 0x0000001607007388 */ /* 0x0005e80000000800 */
[----:B------:R2:W-:Y:S04]  /*25a0*/  STS [R9], R24 ;  /* 0x0000001809007388 */ /* 0x0005e80000000800 */
[----:B------:R2:W-:Y:S04]  /*25b0*/  STS [R6], R25 ;  /* 0x0000001906007388 */ /* 0x0005e80000000800 */
[----:B------:R2:W-:Y:S04]  /*25c0*/  STS [R11], R26 ;  /* 0x0000001a0b007388 */ /* 0x0005e80000000800 */
[----:B------:R2:W-:Y:S04]  /*25d0*/  STS [R8], R27 ;  /* 0x0000001b08007388 */ /* 0x0005e80000000800 */
[----:B------:R2:W-:Y:S04]  /*25e0*/  STS [R5], R28 ;  /* 0x0000001c05007388 */ /* 0x0005e80000000800 */
[----:B------:R2:W-:Y:S01]  /*25f0*/  STS [R19], R30 ;  /* 0x0000001e13007388 */ /* 0x0005e20000000800 */
[----:B------:R-:W-:Y:S06]  /*2600*/  BAR.SYNC.DEFER_BLOCKING 0x0 ;  /* 0x0000000000007b1d */ /* 0x000fec0000010000 */
[----:B------:R2:W0:Y:S04]  /*2610*/  LDS R2, [R33] ;  /* 0x0000000021027984 */ /* 0x0004280000000800 */
[----:B------:R2:W1:Y:S04]  /*2620*/  LDS R3, [R33+0x4] ;  /* 0x0000040021037984 */ /* 0x0004680000000800 */
[----:B------:R2:W3:Y:S04]  /*2630*/  LDS R12, [R33+0x8] ;  /* 0x00000800210c7984 */ /* 0x0004e80000000800 */
[----:B------:R2:W4:Y:S04]  /*2640*/  LDS R13, [R33+0xc] ;  /* 0x00000c00210d7984 */ /* 0x0005280000000800 */
[----:B------:R2:W0:Y:S04]  /*2650*/  LDS R14, [R33+0x10] ;  /* 0x00001000210e7984 */ /* 0x0004280000000800 */
        /* <DEDUP_REMOVED lines=13> */
[----:B------:R2:W0:Y:S01]  /*2730*/  LDS R30, [R33+0x48] ;  /* 0x00004800211e7984 */ /* 0x0004220000000800 */
[----:B------:R-:W-:Y:S06]  /*2740*/  BAR.SYNC.DEFER_BLOCKING 0x0 ;  /* 0x0000000000007b1d */ /* 0x000fec0000010000 */
[----:B-1-34-:R-:W-:Y:S05]  /*2750*/  BRA `(.L_x_217) ;  /* 0xffffffdc00f87947 */ /* 0x01afea000383ffff */
.L_x_216:
[----:B------:R-:W-:Y:S01]  /*2760*/  LEA R5, R5, UR4, 0x2 ;  /* 0x0000000405057c11 */ /* 0x000fe2000f8e10ff */
[C---:B------:R-:W-:Y:S01]  /*2770*/  IMAD R33, R0.reuse, -0x48, R33 ;  /* 0xffffffb800217824 */ /* 0x040fe200078e0221 */
[----:B------:R-:W-:Y:S01]  /*2780*/  LEA R4, R37, UR4, 0x2 ;  /* 0x0000000425047c11 */ /* 0x000fe2000f8e10ff */
[----:B------:R-:W-:Y:S01]  /*2790*/  VIADD R11, R0, 0x300 ;  /* 0x00000300000b7836 */ /* 0x000fe20000000000 */
[----:B------:R-:W-:Y:S01]  /*27a0*/  LEA R39, R39, UR4, 0x2 ;  /* 0x0000000427277c11 */ /* 0x000fe2000f8e10ff */
[----:B------:R0:W-:Y:S01]  /*27b0*/  STS [R5], R2 ;  /* 0x0000000205007388 */ /* 0x0001e20000000800 */
[----:B------:R-:W-:Y:S02]  /*27c0*/  LEA R6, R41, UR4, 0x2 ;  /* 0x0000000429067c11 */ /* 0x000fe4000f8e10ff */
[----:B------:R-:W-:Y:S01]  /*27d0*/  LEA R43, R43, UR4, 0x2 ;  /* 0x000000042b2b7c11 */ /* 0x000fe2000f8e10ff */
[----:B------:R1:W-:Y:S01]  /*27e0*/  STS [R4], R3 ;  /* 0x0000000304007388 */ /* 0x0003e20000000800 */
[----:B------:R-:W-:-:S02]  /*27f0*/  LEA R8, R45, UR4, 0x2 ;  /* 0x000000042d087c11 */ /* 0x000fc4000f8e10ff */
[----:B------:R-:W-:Y:S01]  /*2800*/  LEA R47, R47, UR4, 0x2 ;  /* 0x000000042f2f7c11 */ /* 0x000fe2000f8e10ff */
[----:B------:R-:W-:Y:S01]  /*2810*/  STS [R39], R12 ;  /* 0x0000000c27007388 */ /* 0x000fe20000000800 */
[----:B------:R-:W-:Y:S02]  /*2820*/  LEA R10, R49, UR4, 0x2 ;  /* 0x00000004310a7c11 */ /* 0x000fe4000f8e10ff */
[----:B------:R-:W-:Y:S01]  /*2830*/  LEA R51, R51, UR4, 0x2 ;  /* 0x0000000433337c11 */ /* 0x000fe2000f8e10ff */
[----:B------:R2:W-:Y:S01]  /*2840*/  STS [R6], R13 ;  /* 0x0000000d06007388 */ /* 0x0005e20000000800 */
[----:B0-----:R-:W-:Y:S02]  /*2850*/  LEA R2, R53, UR4, 0x2 ;  /* 0x0000000435027c11 */ /* 0x001fe4000f8e10ff */
[----:B------:R-:W-:Y:S01]  /*2860*/  LEA R55, R55, UR4, 0x2 ;  /* 0x0000000437377c11 */ /* 0x000fe2000f8e10ff */
[----:B------:R0:W-:Y:S01]  /*2870*/  STS [R43], R14 ;  /* 0x0000000e2b007388 */ /* 0x0001e20000000800 */
[----:B-1----:R-:W-:-:S02]  /*2880*/  LEA R4, R57, UR4, 0x2 ;  /* 0x0000000439047c11 */ /* 0x002fc4000f8e10ff */
[----:B------:R-:W-:Y:S01]  /*2890*/  LEA R59, R59, UR4, 0x2 ;  /* 0x000000043b3b7c11 */ /* 0x000fe2000f8e10ff */
[----:B------:R1:W-:Y:S01]  /*28a0*/  STS [R8], R15 ;  /* 0x0000000f08007388 */ /* 0x0003e20000000800 */
[----:B------:R-:W-:Y:S01]  /*28b0*/  LEA R61, R61, UR4, 0x2 ;  /* 0x000000043d3d7c11 */ /* 0x000fe2000f8e10ff */
[C---:B--2---:R-:W-:Y:S01]  /*28c0*/  VIADD R13, R0.reuse, 0x500 ;  /* 0x00000500000d7836 */ /* 0x044fe20000000000 */
[----:B------:R-:W-:Y:S01]  /*28d0*/  LEA R6, R63, UR4, 0x2 ;  /* 0x000000043f067c11 */ /* 0x000fe2000f8e10ff */
[----:B------:R-:W-:Y:S01]  /*28e0*/  STS [R47], R16 ;  /* 0x000000102f007388 */ /* 0x000fe20000000800 */
[----:B------:R-:W-:Y:S01]  /*28f0*/  LEA R65, R65, UR4, 0x2 ;  /* 0x0000000441417c11 */ /* 0x000fe2000f8e10ff */
[C---:B0-----:R-:W-:Y:S01]  /*2900*/  VIADD R14, R0.reuse, 0x700 ;  /* 0x00000700000e7836 */ /* 0x041fe20000000000 */
[----:B------:R-:W-:Y:S01]  /*2910*/  LEA R69, R69, UR4, 0x2 ;  /* 0x0000000445457c11 */ /* 0x000fe2000f8e10ff */
[----:B------:R0:W-:Y:S01]  /*2920*/  STS [R10], R17 ;  /* 0x000000110a007388 */ /* 0x0001e20000000800 */
[----:B------:R-:W-:Y:S01]  /*2930*/  LEA R71, R71, UR4, 0x2 ;  /* 0x0000000447477c11 */ /* 0x000fe2000f8e10ff */
[C---:B-1----:R-:W-:Y:S01]  /*2940*/  VIADD R8, R0.reuse, 0x100 ;  /* 0x0000010000087836 */ /* 0x042fe20000000000 */
[C---:B------:R-:W-:Y:S01]  /*2950*/  LOP3.LUT R12, R0.reuse, 0x400, RZ, 0xfc, !PT ;  /* 0x00000400000c7812 */ /* 0x040fe200078efcff */
[----:B------:R1:W-:Y:S04]  /*2960*/  STS [R51], R18 ;  /* 0x0000001233007388 */ /* 0x0003e80000000800 */
[----:B------:R2:W-:Y:S01]  /*2970*/  STS [R2], R19 ;  /* 0x0000001302007388 */ /* 0x0005e20000000800 */
[----:B0-----:R-:W-:Y:S01]  /*2980*/  LEA R10, R67, UR4, 0x2 ;  /* 0x00000004430a7c11 */ /* 0x001fe2000f8e10ff */
[----:B------:R-:W0:Y:S02]  /*2990*/  LDCU UR4, c[0x0][0x3a0] ;  /* 0x00007400ff0477ac */ /* 0x000e240008000800 */
[----:B------:R3:W-:Y:S01]  /*29a0*/  STS [R55], R20 ;  /* 0x0000001437007388 */ /* 0x0007e20000000800 */
[----:B-1----:R-:W-:-:S03]  /*29b0*/  VIADD R18, R0, 0xa00 ;  /* 0x00000a0000127836 */ /* 0x002fc60000000000 */
[----:B------:R-:W-:Y:S01]  /*29c0*/  STS [R4], R21 ;  /* 0x0000001504007388 */ /* 0x000fe20000000800 */
[----:B--2---:R-:W1:Y:S03]  /*29d0*/  LDC.64 R2, c[0x0][0x388] ;  /* 0x0000e200ff027b82 */ /* 0x004e660000000a00 */
[----:B------:R-:W-:Y:S01]  /*29e0*/  STS [R59], R22 ;  /* 0x000000163b007388 */ /* 0x000fe20000000800 */
[----:B---3--:R-:W-:-:S03]  /*29f0*/  VIADD R20, R0, 0xb00 ;  /* 0x00000b0000147836 */ /* 0x008fc60000000000 */
[----:B------:R-:W-:Y:S04]  /*2a00*/  STS [R61], R24 ;  /* 0x000000183d007388 */ /* 0x000fe80000000800 */
[----:B------:R-:W-:Y:S01]  /*2a10*/  STS [R6], R25 ;  /* 0x0000001906007388 */ /* 0x000fe20000000800 */
[----:B0-----:R-:W-:Y:S02]  /*2a20*/  ISETP.GE.U32.AND P1, PT, R8, UR4, PT ;  /* 0x0000000408007c0c */ /* 0x001fe4000bf26070 */
[----:B------:R-:W-:Y:S01]  /*2a30*/  ISETP.GE.U32.AND P3, PT, R11, UR4, PT ;  /* 0x000000040b007c0c */ /* 0x000fe2000bf66070 */
[----:B------:R-:W-:Y:S01]  /*2a40*/  STS [R65], R26 ;  /* 0x0000001a41007388 */ /* 0x000fe20000000800 */
[----:B------:R-:W-:Y:S01]  /*2a50*/  ISETP.GE.U32.AND P5, PT, R13, UR4, PT ;  /* 0x000000040d007c0c */ /* 0x000fe2000bfa6070 */
[----:B------:R-:W-:Y:S01]  /*2a60*/  VIADD R13, R0, 0x600 ;  /* 0x00000600000d7836 */ /* 0x000fe20000000000 */
[----:B------:R-:W-:Y:S01]  /*2a70*/  ISETP.GE.U32.AND P4, PT, R12, UR4, PT ;  /* 0x000000040c007c0c */ /* 0x000fe2000bf86070 */
[----:B------:R0:W-:Y:S01]  /*2a80*/  STS [R10], R27 ;  /* 0x0000001b0a007388 */ /* 0x0001e20000000800 */
[----:B------:R-:W-:-:S02]  /*2a90*/  ISETP.GE.U32.AND P0, PT, R14, UR4, PT ;  /* 0x000000040e007c0c */ /* 0x000fc4000bf06070 */
[----:B------:R-:W-:Y:S01]  /*2aa0*/  ISETP.GE.U32.AND P6, PT, R13, UR4, PT ;  /* 0x000000040d007c0c */ /* 0x000fe2000bfc6070 */
[----:B------:R-:W-:Y:S01]  /*2ab0*/  STS [R69], R28 ;  /* 0x0000001c45007388 */ /* 0x000fe20000000800 */
[C---:B------:R-:W-:Y:S01]  /*2ac0*/  LOP3.LUT R14, R0.reuse, 0x800, RZ, 0xfc, !PT ;  /* 0x00000800000e7812 */ /* 0x040fe200078efcff */
[C---:B-1----:R-:W-:Y:S02]  /*2ad0*/  IMAD.WIDE.U32 R2, R0.reuse, 0x4, R2 ;  /* 0x0000000400027825 */ /* 0x042fe400078e0002 */
[----:B------:R-:W-:Y:S02]  /*2ae0*/  STS [R71], R30 ;  /* 0x0000001e47007388 */ /* 0x000fe40000000800 */
[----:B0-----:R-:W-:Y:S01]  /*2af0*/  VIADD R10, R0, 0x200 ;  /* 0x00000200000a7836 */ /* 0x001fe20000000000 */
[----:B------:R-:W-:Y:S04]  /*2b00*/  BAR.SYNC.DEFER_BLOCKING 0x0 ;  /* 0x0000000000007b1d */ /* 0x000fe80000010000 */
[----:B------:R-:W-:-:S02]  /*2b10*/  ISETP.GE.U32.AND P2, PT, R10, UR4, PT ;  /* 0x000000040a007c0c */ /* 0x000fc4000bf46070 */
[----:B------:R-:W0:Y:S04]  /*2b20*/  LDS R4, [R33+0x400] ;  /* 0x0004000021047984 */ /* 0x000e280000000800 */
[----:B------:R-:W1:Y:S04]  /*2b30*/  LDS R5, [R33+0x800] ;  /* 0x0008000021057984 */ /* 0x000e680000000800 */
[----:B------:R-:W2:Y:S04]  /*2b40*/  LDS R6, [R33+0xc00] ;  /* 0x000c000021067984 */ /* 0x000ea80000000800 */
[----:B------:R-:W3:Y:S04]  /*2b50*/  LDS R7, [R33+0x1000] ;  /* 0x0010000021077984 */ /* 0x000ee80000000800 */
[----:B------:R-:W-:Y:S04]  /*2b60*/  LDS R8, [R33+0x1400] ;  /* 0x0014000021087984 */ /* 0x000fe80000000800 */
[----:B------:R-:W4:Y:S04]  /*2b70*/  LDS R9, [R33+0x1800] ;  /* 0x0018000021097984 */ /* 0x000f280000000800 */
[----:B------:R-:W-:Y:S04]  /*2b80*/  LDS R10, [R33+0x1c00] ;  /* 0x001c0000210a7984 */ /* 0x000fe80000000800 */
[----:B------:R-:W-:Y:S04]  /*2b90*/  LDS R12, [R33+0x2400] ;  /* 0x00240000210c7984 */ /* 0x000fe80000000800 */
[----:B------:R-:W5:Y:S04]  /*2ba0*/  LDS R11, [R33+0x2000] ;  /* 0x00200000210b7984 */ /* 0x000f680000000800 */
[----:B------:R-:W-:Y:S01]  /*2bb0*/  LDS R16, [R33+0x4400] ;  /* 0x0044000021107984 */ /* 0x000fe20000000800 */
[----:B0-----:R-:W-:-:S03]  /*2bc0*/  @!P1 LOP3.LUT R13, R4, 0x80000000, RZ, 0x3c, !PT ;  /* 0x80000000040d9812 */ /* 0x001fc600078e3cff */
[----:B------:R-:W0:Y:S01]  /*2bd0*/  LDS R4, [R33+0x2800] ;  /* 0x0028000021047984 */ /* 0x000e220000000800 */
[----:B-1----:R-:W-:-:S03]  /*2be0*/  @!P2 LOP3.LUT R15, R5, 0x80000000, RZ, 0x3c, !PT ;  /* 0x80000000050fa812 */ /* 0x002fc600078e3cff */
[----:B------:R-:W1:Y:S01]  /*2bf0*/  LDS R5, [R33+0x2c00] ;  /* 0x002c000021057984 */ /* 0x000e620000000800 */
[----:B--2---:R-:W-:-:S03]  /*2c00*/  @!P3 LOP3.LUT R17, R6, 0x80000000, RZ, 0x3c, !PT ;  /* 0x800000000611b812 */ /* 0x004fc600078e3cff */
[----:B------:R-:W-:Y:S01]  /*2c10*/  @!P2 STG.E desc[UR10][R2.64+0x800], R15 ;  /* 0x0008000f0200a986 */ /* 0x000fe2000c10190a */
[----:B------:R-:W-:Y:S02]  /*2c20*/  ISETP.GE.U32.AND P2, PT, R0, UR4, PT ;  /* 0x0000000400007c0c */ /* 0x000fe4000bf46070 */
[----:B---3--:R-:W-:Y:S01]  /*2c30*/  @!P4 LOP3.LUT R19, R7, 0x80000000, RZ, 0x3c, !PT ;  /* 0x800000000713c812 */ /* 0x008fe200078e3cff */
[----:B------:R-:W2:Y:S04]  /*2c40*/  LDS R6, [R33+0x3000] ;  /* 0x0030000021067984 */ /* 0x000ea80000000800 */
[----:B------:R-:W-:Y:S01]  /*2c50*/  @!P1 STG.E desc[UR10][R2.64+0x400], R13 ;  /* 0x0004000d02009986 */ /* 0x000fe2000c10190a */
[----:B------:R-:W-:Y:S01]  /*2c60*/  ISETP.GE.U32.AND P1, PT, R14, UR4, PT ;  /* 0x000000040e007c0c */ /* 0x000fe2000bf26070 */
[----:B------:R-:W-:Y:S01]  /*2c70*/  VIADD R14, R0, 0x900 ;  /* 0x00000900000e7836 */ /* 0x000fe20000000000 */
[----:B----4-:R-:W-:Y:S01]  /*2c80*/  @!P6 LOP3.LUT R9, R9, 0x80000000, RZ, 0x3c, !PT ;  /* 0x800000000909e812 */ /* 0x010fe200078e3cff */
[----:B------:R3:W-:Y:S03]  /*2c90*/  @!P3 STG.E desc[UR10][R2.64+0xc00], R17 ;  /* 0x000c00110200b986 */ /* 0x0007e6000c10190a */
[----:B------:R-:W-:Y:S01]  /*2ca0*/  ISETP.GE.U32.AND P3, PT, R14, UR4, PT ;  /* 0x000000040e007c0c */ /* 0x000fe2000bf66070 */
[----:B------:R-:W4:Y:S04]  /*2cb0*/  LDS R7, [R33+0x3400] ;  /* 0x0034000021077984 */ /* 0x000f280000000800 */
[----:B------:R-:W4:Y:S02]  /*2cc0*/  LDS R13, [R33+0x3800] ;  /* 0x00380000210d7984 */ /* 0x000f240000000800 */
[----:B-----5:R-:W-:-:S02]  /*2cd0*/  @!P1 LOP3.LUT R11, R11, 0x80000000, RZ, 0x3c, !PT ;  /* 0x800000000b0b9812 */ /* 0x020fc400078e3cff */
[----:B---3--:R-:W-:Y:S01]  /*2ce0*/  @!P5 LOP3.LUT R17, R8, 0x80000000, RZ, 0x3c, !PT ;  /* 0x800000000811d812 */ /* 0x008fe200078e3cff */
[----:B------:R-:W3:Y:S03]  /*2cf0*/  LDS R14, [R33+0x3c00] ;  /* 0x003c0000210e7984 */ /* 0x000ee60000000800 */
[----:B------:R-:W-:Y:S01]  /*2d00*/  @!P3 LOP3.LUT R21, R12, 0x80000000, RZ, 0x3c, !PT ;  /* 0x800000000c15b812 */ /* 0x000fe200078e3cff */
[----:B------:R-:W5:Y:S04]  /*2d10*/  LDS R15, [R33+0x4000] ;  /* 0x00400000210f7984 */ /* 0x000f680000000800 */
[----:B------:R-:W5:Y:S04]  /*2d20*/  @!P2 LDS R8, [R33] ;  /* 0x000000002108a984 */ /* 0x000f680000000800 */
[----:B------:R0:W-:Y:S01]  /*2d30*/  @!P4 STG.E desc[UR10][R2.64+0x1000], R19 ;  /* 0x001000130200c986 */ /* 0x0001e2000c10190a */
[----:B------:R-:W-:-:S02]  /*2d40*/  ISETP.GE.U32.AND P4, PT, R18, UR4, PT ;  /* 0x0000000412007c0c */ /* 0x000fc4000bf86070 */
[----:B------:R-:W-:Y:S01]  /*2d50*/  LOP3.LUT R18, R0, 0xc00, RZ, 0xfc, !PT ;  /* 0x00000c0000127812 */ /* 0x000fe200078efcff */
[----:B------:R-:W-:Y:S01]  /*2d60*/  @!P5 STG.E desc[UR10][R2.64+0x1400], R17 ;  /* 0x001400110200d986 */ /* 0x000fe2000c10190a */
[----:B------:R-:W-:-:S03]  /*2d70*/  ISETP.GE.U32.AND P5, PT, R20, UR4, PT ;  /* 0x0000000414007c0c */ /* 0x000fc6000bfa6070 */
[----:B------:R1:W-:Y:S01]  /*2d80*/  @!P6 STG.E desc[UR10][R2.64+0x1800], R9 ;  /* 0x001800090200e986 */ /* 0x0003e2000c10190a */
[----:B------:R-:W-:Y:S01]  /*2d90*/  ISETP.GE.U32.AND P6, PT, R18, UR4, PT ;  /* 0x0000000412007c0c */ /* 0x000fe2000bfc6070 */
[----:B------:R-:W-:Y:S01]  /*2da0*/  VIADD R18, R0, 0xe00 ;  /* 0x00000e0000127836 */ /* 0x000fe20000000000 */
[----:B0-----:R-:W-:Y:S01]  /*2db0*/  @!P0 LOP3.LUT R19, R10, 0x80000000, RZ, 0x3c, !PT ;  /* 0x800000000a138812 */ /* 0x001fe200078e3cff */
[----:B------:R-:W-:Y:S01]  /*2dc0*/  VIADD R10, R0, 0xd00 ;  /* 0x00000d00000a7836 */ /* 0x000fe20000000000 */
[----:B------:R-:W-:Y:S04]  /*2dd0*/  @!P3 STG.E desc[UR10][R2.64+0x2400], R21 ;  /* 0x002400150200b986 */ /* 0x000fe8000c10190a */
[----:B------:R-:W-:Y:S01]  /*2de0*/  @!P0 STG.E desc[UR10][R2.64+0x1c00], R19 ;  /* 0x001c001302008986 */ /* 0x000fe2000c10190a */
[----:B------:R-:W-:Y:S01]  /*2df0*/  ISETP.GE.U32.AND P0, PT, R10, UR4, PT ;  /* 0x000000040a007c0c */ /* 0x000fe2000bf06070 */
[----:B------:R-:W-:Y:S01]  /*2e00*/  VIADD R10, R0, 0xf00 ;  /* 0x00000f00000a7836 */ /* 0x000fe20000000000 */
[----:B-1----:R-:W-:Y:S01]  /*2e10*/  @!P4 LOP3.LUT R9, R4, 0x80000000, RZ, 0x3c, !PT ;  /* 0x800000000409c812 */ /* 0x002fe200078e3cff */
[----:B------:R2:W-:Y:S01]  /*2e20*/  @!P1 STG.E desc[UR10][R2.64+0x2000], R11 ;  /* 0x0020000b02009986 */ /* 0x0005e2000c10190a */
[----:B------:R-:W-:-:S02]  /*2e30*/  @!P5 LOP3.LUT R5, R5, 0x80000000, RZ, 0x3c, !PT ;  /* 0x800000000505d812 */ /* 0x000fc400078e3cff */
[----:B------:R-:W-:Y:S01]  /*2e40*/  ISETP.GE.U32.AND P3, PT, R10, UR4, PT ;  /* 0x000000040a007c0c */ /* 0x000fe2000bf66070 */
[C---:B------:R-:W-:Y:S01]  /*2e50*/  VIADD R10, R0.reuse, 0x1100 ;  /* 0x00001100000a7836 */ /* 0x040fe20000000000 */
[----:B------:R-:W-:Y:S01]  /*2e60*/  LOP3.LUT R4, R0, 0x1000, RZ, 0xfc, !PT ;  /* 0x0000100000047812 */ /* 0x000fe200078efcff */
[----:B------:R3:W-:Y:S01]  /*2e70*/  @!P4 STG.E desc[UR10][R2.64+0x2800], R9 ;  /* 0x002800090200c986 */ /* 0x0007e2000c10190a */
[----:B------:R-:W-:Y:S01]  /*2e80*/  ISETP.GE.U32.AND P1, PT, R18, UR4, PT ;  /* 0x0000000412007c0c */ /* 0x000fe2000bf26070 */
[----:B------:R-:W-:Y:S01]  /*2e90*/  VIADD R0, R0, 0x1200 ;  /* 0x0000120000007836 */ /* 0x000fe20000000000 */
[----:B------:R-:W-:Y:S01]  /*2ea0*/  ISETP.GE.U32.AND P4, PT, R4, UR4, PT ;  /* 0x0000000404007c0c */ /* 0x000fe2000bf86070 */
[----:B------:R0:W-:Y:S01]  /*2eb0*/  @!P5 STG.E desc[UR10][R2.64+0x2c00], R5 ;  /* 0x002c00050200d986 */ /* 0x0001e2000c10190a */
[----:B------:R-:W-:Y:S02]  /*2ec0*/  ISETP.GE.U32.AND P5, PT, R10, UR4, PT ;  /* 0x000000040a007c0c */ /* 0x000fe4000bfa6070 */
[----:B--2---:R-:W-:-:S02]  /*2ed0*/  @!P6 LOP3.LUT R11, R6, 0x80000000, RZ, 0x3c, !PT ;  /* 0x80000000060be812 */ /* 0x004fc400078e3cff */
[----:B----4-:R-:W-:-:S03]  /*2ee0*/  @!P0 LOP3.LUT R7, R7, 0x80000000, RZ, 0x3c, !PT ;  /* 0x8000000007078812 */ /* 0x010fc600078e3cff */
[----:B------:R1:W-:Y:S01]  /*2ef0*/  @!P6 STG.E desc[UR10][R2.64+0x3000], R11 ;  /* 0x0030000b0200e986 */ /* 0x0003e2000c10190a */
[----:B------:R-:W-:Y:S02]  /*2f00*/  ISETP.GE.U32.AND P6, PT, R0, UR4, PT ;  /* 0x0000000400007c0c */ /* 0x000fe4000bfc6070 */
[----:B------:R-:W-:Y:S01]  /*2f10*/  @!P1 LOP3.LUT R13, R13, 0x80000000, RZ, 0x3c, !PT ;  /* 0x800000000d0d9812 */ /* 0x000fe200078e3cff */
[----:B------:R1:W-:Y:S01]  /*2f20*/  @!P0 STG.E desc[UR10][R2.64+0x3400], R7 ;  /* 0x0034000702008986 */ /* 0x0003e2000c10190a */
[----:B---3--:R-:W-:Y:S02]  /*2f30*/  @!P3 LOP3.LUT R9, R14, 0x80000000, RZ, 0x3c, !PT ;  /* 0x800000000e09b812 */ /* 0x008fe400078e3cff */
[----:B-----5:R-:W-:Y:S01]  /*2f40*/  @!P4 LOP3.LUT R15, R15, 0x80000000, RZ, 0x3c, !PT ;  /* 0x800000000f0fc812 */ /* 0x020fe200078e3cff */
[----:B------:R1:W-:Y:S01]  /*2f50*/  @!P1 STG.E desc[UR10][R2.64+0x3800], R13 ;  /* 0x0038000d02009986 */ /* 0x0003e2000c10190a */
[----:B------:R-:W-:Y:S02]  /*2f60*/  @!P5 LOP3.LUT R17, R16, 0x80000000, RZ, 0x3c, !PT ;  /* 0x800000001011d812 */ /* 0x000fe400078e3cff */
[----:B0-----:R-:W-:Y:S01]  /*2f70*/  @!P2 LOP3.LUT R5, R8, 0x80000000, RZ, 0x3c, !PT ;  /* 0x800000000805a812 */ /* 0x001fe200078e3cff */
[----:B------:R1:W-:Y:S04]  /*2f80*/  @!P3 STG.E desc[UR10][R2.64+0x3c00], R9 ;  /* 0x003c00090200b986 */ /* 0x0003e8000c10190a */
[----:B------:R1:W-:Y:S04]  /*2f90*/  @!P4 STG.E desc[UR10][R2.64+0x4000], R15 ;  /* 0x0040000f0200c986 */ /* 0x0003e8000c10190a */
[----:B------:R1:W-:Y:S04]  /*2fa0*/  @!P5 STG.E desc[UR10][R2.64+0x4400], R17 ;  /* 0x004400110200d986 */ /* 0x0003e8000c10190a */
[----:B------:R1:W-:Y:S01]  /*2fb0*/  @!P2 STG.E desc[UR10][R2.64], R5 ;  /* 0x000000050200a986 */ /* 0x0003e2000c10190a */
[----:B------:R-:W-:Y:S05]  /*2fc0*/  @P6 EXIT ;  /* 0x000000000000694d */ /* 0x000fea0003800000 */
[----:B------:R-:W1:Y:S02]  /*2fd0*/  LDS R33, [R33+0x4800] ;  /* 0x0048000021217984 */ /* 0x000e640000000800 */
[----:B-1----:R-:W-:-:S05]  /*2fe0*/  LOP3.LUT R5, R33, 0x80000000, RZ, 0x3c, !PT ;  /* 0x8000000021057812 */ /* 0x002fca00078e3cff */
[----:B------:R-:W-:Y:S01]  /*2ff0*/  STG.E desc[UR10][R2.64+0x4800], R5 ;  /* 0x0048000502007986 */ /* 0x000fe2000c10190a */
[----:B------:R-:W-:Y:S05]  /*3000*/  EXIT ;  /* 0x000000000000794d */ /* 0x000fea0003800000 */
.L_x_218:
        /* <DEDUP_REMOVED lines=15> */
.L_x_224:


//--------------------- .text._ZN3cub18CUB_300001_SM_10006detail11EmptyKernelIvEEvv --------------------------
	.section	.text._ZN3cub18CUB_300001_SM_10006detail11EmptyKernelIvEEvv,"ax",@progbits
	.align	128
        .global         _ZN3cub18CUB_300001_SM_10006detail11EmptyKernelIvEEvv
        .type           _ZN3cub18CUB_300001_SM_10006detail11EmptyKernelIvEEvv,@function
        .size           _ZN3cub18CUB_300001_SM_10006detail11EmptyKernelIvEEvv,(.L_x_225 - _ZN3cub18CUB_300001_SM_10006detail11EmptyKernelIvEEvv)
        .other          _ZN3cub18CUB_300001_SM_10006detail11EmptyKernelIvEEvv,@"STO_CUDA_ENTRY STV_DEFAULT"
_ZN3cub18CUB_300001_SM_10006detail11EmptyKernelIvEEvv:
.text._ZN3cub18CUB_300001_SM_10006detail11EmptyKernelIvEEvv:
[----:B------:R-:W-:Y:S01]  /*0000*/  LDC R1, c[0x0][0x37c] ;  /* 0x0000df00ff017b82 */ /* 0x000fe20000000800 */
[----:B------:R-:W-:Y:S05]  /*0010*/  EXIT ;  /* 0x000000000000794d */ /* 0x000fea0003800000 */
.L_x_219:
        /* <DEDUP_REMOVED lines=14> */
.L_x_225:


//--------------------- .text._Z11emptyKernelv    --------------------------
	.section	.text._Z11emptyKernelv,"ax",@progbits
	.align	128
        .global         _Z11emptyKernelv
        .type           _Z11emptyKernelv,@function
        .size           _Z11emptyKernelv,(.L_x_226 - _Z11emptyKernelv)
        .other          _Z11emptyKernelv,@"STO_CUDA_ENTRY STV_DEFAULT"
_Z11emptyKernelv:
.text._Z11emptyKernelv:
[----:B------:R-:W-:Y:S01]  /*0000*/  LDC R1, c[0x0][0x37c] ;  /* 0x0000df00ff017b82 */ /* 0x000fe20000000800 */
[----:B------:R-:W-:Y:S05]  /*0010*/  EXIT ;  /* 0x000000000000794d */ /* 0x000fea0003800000 */
.L_x_220:
        /* <DEDUP_REMOVED lines=14> */
.L_x_226:


//--------------------- .nv.shared._ZN3cub18CUB_300001_SM_10006detail10radix_sort29DeviceRadixSortOnesweepKernelINS1_5radix10policy_hubIiNS0_8NullTypeEjE10Policy1000ELNS0_9SortOrderE0EiS6_jiiNS1_21identity_decomposer_tEEEvPT5_SC_PT3_PKSD_PT1_PKSH_PT2_PKSL_T4_iiT6_ --------------------------
	.section	.nv.shared._ZN3cub18CUB_300001_SM_10006detail10radix_sort29DeviceRadixSortOnesweepKernelINS1_5radix10policy_hubIiNS0_8NullTypeEjE10Policy1000ELNS0_9SortOrderE0EiS6_jiiNS1_21identity_decomposer_tEEEvPT5_SC_PT3_PKSD_PT1_PKSH_PT2_PKSL_T4_iiT6_,"aw",@nobits
	.sectionflags	@""
	.align	16
.nv.shared._ZN3cub18CUB_300001_SM_10006detail10radix_sort29DeviceRadixSortOnesweepKernelINS1_5radix10policy_hubIiNS0_8NullTypeEjE10Policy1000ELNS0_9SortOrderE0EiS6_jiiNS1_21identity_decomposer_tEEEvPT5_SC_PT3_PKSD_PT1_PKSH_PT2_PKSL_T4_iiT6_:
	.zero		32768


//--------------------- .nv.shared.reserved.0     --------------------------
	.section	.nv.shared.reserved.0,"aw",@nobits
	.weak		__nv_reservedSMEM_offset_0_alias
	.size		__nv_reservedSMEM_offset_0_alias, 0, 64
	.other		__nv_reservedSMEM_offset_0_alias,@"STO_CUDA_RESERVED_SHARED STV_DEFAULT"
__nv_reservedSMEM_offset_0_alias:
	.zero		0
	.zero		64


//--------------------- .nv.global                --------------------------
	.section	.nv.global,"aw",@nobits
.nv.global:
	.type		_ZN27_INTERNAL_e2c4a023_4_k_cu_N6thrust24THRUST_300001_SM_1000_NS12placeholders2_5E,@object
	.size		_ZN27_INTERNAL_e2c4a023_4_k_cu_N6thrust24THRUST_300001_SM_1000_NS12placeholders2_5E,(_ZN27_INTERNAL_e2c4a023_4_k_cu_N4cuda3std3__45__cpo6cbeginE - _ZN27_INTERNAL_e2c4a023_4_k_cu_N6thrust24THRUST_300001_SM_1000_NS12placeholders2_5E)
_ZN27_INTERNAL_e2c4a023_4_k_cu_N6thrust24THRUST_300001_SM_1000_NS12placeholders2_5E:
	.zero		1
	.type		_ZN27_INTERNAL_e2c4a023_4_k_cu_N4cuda3std3__45__cpo6cbeginE,@object
	.size		_ZN27_INTERNAL_e2c4a023_4_k_cu_N4cuda3std3__45__cpo6cbeginE,(_ZN27_INTERNAL_e2c4a023_4_k_cu_N4cuda3std6ranges3__45__cpo6cbeginE - _ZN27_INTERNAL_e2c4a023_4_k_cu_N4cuda3std3__45__cpo6cbeginE)
_ZN27_INTERNAL_e2c4a023_4_k_cu_N4cuda3std3__45__cpo6cbeginE:
	.zero		1
	.type		_ZN27_INTERNAL_e2c4a023_4_k_cu_N4cuda3std6ranges3__45__cpo6cbeginE,@object
	.size		_ZN27_INTERNAL_e2c4a023_4_k_cu_N4cuda3std6ranges3__45__cpo6cbeginE,(_ZN27_INTERNAL_e2c4a023_4_k_cu_N4cuda3std3__48in_placeE - _ZN27_INTERNAL_e2c4a023_4_k_cu_N4cuda3std6ranges3__45__cpo6cbeginE)
_ZN27_INTERNAL_e2c4a023_4_k_cu_N4cuda3std6ranges3__45__cpo6cbeginE:
	.zero		1
	.type		_ZN27_INTERNAL_e2c4a023_4_k_cu_N4cuda3std3__48in_placeE,@object
	.size		_ZN27_INTERNAL_e2c4a023_4_k_cu_N4cuda3std3__48in_placeE,(_ZN27_INTERNAL_e2c4a023_4_k_cu_N4cuda3std6ranges3__45__cpo4sizeE - _ZN27_INTERNAL_e2c4a023_4_k_cu_N4cuda3std3__48in_placeE)
_ZN27_INTERNAL_e2c4a023_4_k_cu_N4cuda3std3__48in_placeE:
	.zero		1
	.type		_ZN27_INTERNAL_e2c4a023_4_k_cu_N4cuda3std6ranges3__45__cpo4sizeE,@object
	.size		_ZN27_INTERNAL_e2c4a023_4_k_cu_N4cuda3std6ranges3__45__cpo4sizeE,(_ZN27_INTERNAL_e2c4a023_4_k_cu_N6thrust24THRUST_300001_SM_1000_NS12placeholders2_9E - _ZN27_INTERNAL_e2c4a023_4_k_cu_N4cuda3std6ranges3__45__cpo4sizeE)
_ZN27_INTERNAL_e2c4a023_4_k_cu_N4cuda3std6ranges3__45__cpo4sizeE:
	.zero		1
	.type		_ZN27_INTERNAL_e2c4a023_4_k_cu_N6thrust24THRUST_300001_SM_1000_NS12placeholders2_9E,@object
	.size		_ZN27_INTERNAL_e2c4a023_4_k_cu_N6thrust24THRUST_300001_SM_1000_NS12placeholders2_9E,(_ZN27_INTERNAL_e2c4a023_4_k_cu_N4cuda3std3__45__cpo7crbeginE - _ZN27_INTERNAL_e2c4a023_4_k_cu_N6thrust24THRUST_300001_SM_1000_NS12placeholders2_9E)
_ZN27_INTERNAL_e2c4a023_4_k_cu_N6thrust24THRUST_300001_SM_1000_NS12placeholders2_9E:
	.zero		1
	.type		_ZN27_INTERNAL_e2c4a023_4_k_cu_N4cuda3std3__45__cpo7crbeginE,@object
	.size		_ZN27_INTERNAL_e2c4a023_4_k_cu_N4cuda3std3__45__cpo7crbeginE,(_ZN27_INTERNAL_e2c4a023_4_k_cu_N4cuda3std6ranges3__45__cpo4nextE - _ZN27_INTERNAL_e2c4a023_4_k_cu_N4cuda3std3__45__cpo7crbeginE)
_ZN27_INTERNAL_e2c4a023_4_k_cu_N4cuda3std3__45__cpo7crbeginE:
	.zero		1
	.type		_ZN27_INTERNAL_e2c4a023_4_k_cu_N4cuda3std6ranges3__45__cpo4nextE,@object
	.size		_ZN27_INTERNAL_e2c4a023_4_k_cu_N4cuda3std6ranges3__45__cpo4nextE,(_ZN27_INTERNAL_e2c4a023_4_k_cu_N4cuda3std6ranges3__45__cpo4swapE - _ZN27_INTERNAL_e2c4a023_4_k_cu_N4cuda3std6ranges3__45__cpo4nextE)
_ZN27_INTERNAL_e2c4a023_4_k_cu_N4cuda3std6ranges3__45__cpo4nextE:
	.zero		1
	.type		_ZN27_INTERNAL_e2c4a023_4_k_cu_N4cuda3std6ranges3__45__cpo4swapE,@object
	.size		_ZN27_INTERNAL_e2c4a023_4_k_cu_N4cuda3std6ranges3__45__cpo4swapE,(_ZN27_INTERNAL_e2c4a023_4_k_cu_N6thrust24THRUST_300001_SM_1000_NS12placeholders2_1E - _ZN27_INTERNAL_e2c4a023_4_k_cu_N4cuda3std6ranges3__45__cpo4swapE)
_ZN27_INTERNAL_e2c4a023_4_k_cu_N4cuda3std6ranges3__45__cpo4swapE:
	.zero		1
	.type		_ZN27_INTERNAL_e2c4a023_4_k_cu_N6thrust24THRUST_300001_SM_1000_NS12placeholders2_1E,@object
	.size		_ZN27_INTERNAL_e2c4a023_4_k_cu_N6thrust24THRUST_300001_SM_1000_NS12placeholders2_1E,(_ZN27_INTERNAL_e2c4a023_4_k_cu_N6thrust24THRUST_300001_SM_1000_NS12placeholders2_3E - _ZN27_INTERNAL_e2c4a023_4_k_cu_N6thrust24THRUST_300001_SM_1000_NS12placeholders2_1E)
_ZN27_INTERNAL_e2c4a023_4_k_cu_N6thrust24THRUST_300001_SM_1000_NS12placeholders2_1E:
	.zero		1
	.type		_ZN27_INTERNAL_e2c4a023_4_k_cu_N6thrust24THRUST_300001_SM_1000_NS12placeholders2_3E,@object
	.size		_ZN27_INTERNAL_e2c4a023_4_k_cu_N6thrust24THRUST_300001_SM_1000_NS12placeholders2_3E,(_ZN27_INTERNAL_e2c4a023_4_k_cu_N4cuda3std3__45__cpo5beginE - _ZN27_INTERNAL_e2c4a023_4_k_cu_N6thrust24THRUST_300001_SM_1000_NS12placeholders2_3E)
_ZN27_INTERNAL_e2c4a023_4_k_cu_N6thrust24THRUST_300001_SM_1000_NS12placeholders2_3E:
	.zero		1
	.type		_ZN27_INTERNAL_e2c4a023_4_k_cu_N4cuda3std3__45__cpo5beginE,@object
	.size		_ZN27_INTERNAL_e2c4a023_4_k_cu_N4cuda3std3__45__cpo5beginE,(_ZN27_INTERNAL_e2c4a023_4_k_cu_N4cuda3std6ranges3__45__cpo5beginE - _ZN27_INTERNAL_e2c4a023_4_k_cu_N4cuda3std3__45__cpo5beginE)
_ZN27_INTERNAL_e2c4a023_4_k_cu_N4cuda3std3__45__cpo5beginE:
	.zero		1
	.type		_ZN27_INTERNAL_e2c4a023_4_k_cu_N4cuda3std6ranges3__45__cpo5beginE,@object
	.size		_ZN27_INTERNAL_e2c4a023_4_k_cu_N4cuda3std6ranges3__45__cpo5beginE,(_ZN27_INTERNAL_e2c4a023_4_k_cu_N4cuda3std3__429_GLOBAL__N__e2c4a023_4_k_cu_N6ignoreE - _ZN27_INTERNAL_e2c4a023_4_k_cu_N4cuda3std6ranges3__45__cpo5beginE)
_ZN27_INTERNAL_e2c4a023_4_k_cu_N4cuda3std6ranges3__45__cpo5beginE:
	.zero		1
	.type		_ZN27_INTERNAL_e2c4a023_4_k_cu_N4cuda3std3__429_GLOBAL__N__e2c4a023_4_k_cu_N6ignoreE,@object
	.size		_ZN27_INTERNAL_e2c4a023_4_k_cu_N4cuda3std3__429_GLOBAL__N__e2c4a023_4_k_cu_N6ignoreE,(_ZN27_INTERNAL_e2c4a023_4_k_cu_N4cuda3std6ranges3__45__cpo4dataE - _ZN27_INTERNAL_e2c4a023_4_k_cu_N4cuda3std3__429_GLOBAL__N__e2c4a023_4_k_cu_N6ignoreE)
_ZN27_INTERNAL_e2c4a023_4_k_cu_N4cuda3std3__429_GLOBAL__N__e2c4a023_4_k_cu_N6ignoreE:
	.zero		1
	.type		_ZN27_INTERNAL_e2c4a023_4_k_cu_N4cuda3std6ranges3__45__cpo4dataE,@object
	.size		_ZN27_INTERNAL_e2c4a023_4_k_cu_N4cuda3std6ranges3__45__cpo4dataE,(_ZN27_INTERNAL_e2c4a023_4_k_cu_N6thrust24THRUST_300001_SM_1000_NS12placeholders2_7E - _ZN27_INTERNAL_e2c4a023_4_k_cu_N4cuda3std6ranges3__45__cpo4dataE)
_ZN27_INTERNAL_e2c4a023_4_k_cu_N4cuda3std6ranges3__45__cpo4dataE:
	.zero		1
	.type		_ZN27_INTERNAL_e2c4a023_4_k_cu_N6thrust24THRUST_300001_SM_1000_NS12placeholders2_7E,@object
	.size		_ZN27_INTERNAL_e2c4a023_4_k_cu_N6thrust24THRUST_300001_SM_1000_NS12placeholders2_7E,(_ZN27_INTERNAL_e2c4a023_4_k_cu_N4cuda3std3__45__cpo6rbeginE - _ZN27_INTERNAL_e2c4a023_4_k_cu_N6thrust24THRUST_300001_SM_1000_NS12placeholders2_7E)
_ZN27_INTERNAL_e2c4a023_4_k_cu_N6thrust24THRUST_300001_SM_1000_NS12placeholders2_7E:
	.zero		1
	.type		_ZN27_INTERNAL_e2c4a023_4_k_cu_N4cuda3std3__45__cpo6rbeginE,@object
	.size		_ZN27_INTERNAL_e2c4a023_4_k_cu_N4cuda3std3__45__cpo6rbeginE,(_ZN27_INTERNAL_e2c4a023_4_k_cu_N4cuda3std6ranges3__45__cpo7advanceE - _ZN27_INTERNAL_e2c4a023_4_k_cu_N4cuda3std3__45__cpo6rbeginE)
_ZN27_INTERNAL_e2c4a023_4_k_cu_N4cuda3std3__45__cpo6rbeginE:
	.zero		1
	.type		_ZN27_INTERNAL_e2c4a023_4_k_cu_N4cuda3std6ranges3__45__cpo7advanceE,@object
	.size		_ZN27_INTERNAL_e2c4a023_4_k_cu_N4cuda3std6ranges3__45__cpo7advanceE,(_ZN27_INTERNAL_e2c4a023_4_k_cu_N4cuda3std3__47nulloptE - _ZN27_INTERNAL_e2c4a023_4_k_cu_N4cuda3std6ranges3__45__cpo7advanceE)
_ZN27_INTERNAL_e2c4a023_4_k_cu_N4cuda3std6ranges3__45__cpo7advanceE:
	.zero		1
	.type		_ZN27_INTERNAL_e2c4a023_4_k_cu_N4cuda3std3__47nulloptE,@object
	.size		_ZN27_INTERNAL_e2c4a023_4_k_cu_N4cuda3std3__47nulloptE,(_ZN27_INTERNAL_e2c4a023_4_k_cu_N4cuda3std6ranges3__45__cpo8distanceE - _ZN27_INTERNAL_e2c4a023_4_k_cu_N4cuda3std3__47nulloptE)
_ZN27_INTERNAL_e2c4a023_4_k_cu_N4cuda3std3__47nulloptE:
	.zero		1
	.type		_ZN27_INTERNAL_e2c4a023_4_k_cu_N4cuda3std6ranges3__45__cpo8distanceE,@object
	.size		_ZN27_INTERNAL_e2c4a023_4_k_cu_N4cuda3std6ranges3__45__cpo8distanceE,(_ZN27_INTERNAL_e2c4a023_4_k_cu_N6thrust24THRUST_300001_SM_1000_NS12placeholders2_6E - _ZN27_INTERNAL_e2c4a023_4_k_cu_N4cuda3std6ranges3__45__cpo8distanceE)
_ZN27_INTERNAL_e2c4a023_4_k_cu_N4cuda3std6ranges3__45__cpo8distanceE:
	.zero		1
	.type		_ZN27_INTERNAL_e2c4a023_4_k_cu_N6thrust24THRUST_300001_SM_1000_NS12placeholders2_6E,@object
	.size		_ZN27_INTERNAL_e2c4a023_4_k_cu_N6thrust24THRUST_300001_SM_1000_NS12placeholders2_6E,(_ZN27_INTERNAL_e2c4a023_4_k_cu_N4cuda3std3__45__cpo4cendE - _ZN27_INTERNAL_e2c4a023_4_k_cu_N6thrust24THRUST_300001_SM_1000_NS12placeholders2_6E)
_ZN27_INTERNAL_e2c4a023_4_k_cu_N6thrust24THRUST_300001_SM_1000_NS12placeholders2_6E:
	.zero		1
	.type		_ZN27_INTERNAL_e2c4a023_4_k_cu_N4cuda3std3__45__cpo4cendE,@object
	.size		_ZN27_INTERNAL_e2c4a023_4_k_cu_N4cuda3std3__45__cpo4cendE,(_ZN27_INTERNAL_e2c4a023_4_k_cu_N4cuda3std6ranges3__45__cpo4cendE - _ZN27_INTERNAL_e2c4a023_4_k_cu_N4cuda3std3__45__cpo4cendE)
_ZN27_INTERNAL_e2c4a023_4_k_cu_N4cuda3std3__45__cpo4cendE:
	.zero		1
	.type		_ZN27_INTERNAL_e2c4a023_4_k_cu_N4cuda3std6ranges3__45__cpo4cendE,@object
	.size		_ZN27_INTERNAL_e2c4a023_4_k_cu_N4cuda3std6ranges3__45__cpo4cendE,(_ZN27_INTERNAL_e2c4a023_4_k_cu_N4cuda3std3__420unreachable_sentinelE - _ZN27_INTERNAL_e2c4a023_4_k_cu_N4cuda3std6ranges3__45__cpo4cendE)
_ZN27_INTERNAL_e2c4a023_4_k_cu_N4cuda3std6ranges3__45__cpo4cendE:
	.zero		1
	.type		_ZN27_INTERNAL_e2c4a023_4_k_cu_N4cuda3std3__420unreachable_sentinelE,@object
	.size		_ZN27_INTERNAL_e2c4a023_4_k_cu_N4cuda3std3__420unreachable_sentinelE,(_ZN27_INTERNAL_e2c4a023_4_k_cu_N4cuda3std6ranges3__45__cpo5ssizeE - _ZN27_INTERNAL_e2c4a023_4_k_cu_N4cuda3std3__420unreachable_sentinelE)
_ZN27_INTERNAL_e2c4a023_4_k_cu_N4cuda3std3__420unreachable_sentinelE:
	.zero		1
	.type		_ZN27_INTERNAL_e2c4a023_4_k_cu_N4cuda3std6ranges3__45__cpo5ssizeE,@object
	.size		_ZN27_INTERNAL_e2c4a023_4_k_cu_N4cuda3std6ranges3__45__cpo5ssizeE,(_ZN27_INTERNAL_e2c4a023_4_k_cu_N6thrust24THRUST_300001_SM_1000_NS12placeholders3_10E - _ZN27_INTERNAL_e2c4a023_4_k_cu_N4cuda3std6ranges3__45__cpo5ssizeE)
_ZN27_INTERNAL_e2c4a023_4_k_cu_N4cuda3std6ranges3__45__cpo5ssizeE:
	.zero		1
	.type		_ZN27_INTERNAL_e2c4a023_4_k_cu_N6thrust24THRUST_300001_SM_1000_NS12placeholders3_10E,@object
	.size		_ZN27_INTERNAL_e2c4a023_4_k_cu_N6thrust24THRUST_300001_SM_1000_NS12placeholders3_10E,(_ZN27_INTERNAL_e2c4a023_4_k_cu_N4cuda3std3__45__cpo5crendE - _ZN27_INTERNAL_e2c4a023_4_k_cu_N6thrust24THRUST_300001_SM_1000_NS12placeholders3_10E)
_ZN27_INTERNAL_e2c4a023_4_k_cu_N6thrust24THRUST_300001_SM_1000_NS12placeholders3_10E:
	.zero		1
	.type		_ZN27_INTERNAL_e2c4a023_4_k_cu_N4cuda3std3__45__cpo5crendE,@object
	.size		_ZN27_INTERNAL_e2c4a023_4_k_cu_N4cuda3std3__45__cpo5crendE,(_ZN27_INTERNAL_e2c4a023_4_k_cu_N4cuda3std6ranges3__45__cpo4prevE - _ZN27_INTERNAL_e2c4a023_4_k_cu_N4cuda3std3__45__cpo5crendE)
_ZN27_INTERNAL_e2c4a023_4_k_cu_N4cuda3std3__45__cpo5crendE:
	.zero		1
	.type		_ZN27_INTERNAL_e2c4a023_4_k_cu_N4cuda3std6ranges3__45__cpo4prevE,@object
	.size		_ZN27_INTERNAL_e2c4a023_4_k_cu_N4cuda3std6ranges3__45__cpo4prevE,(_ZN27_INTERNAL_e2c4a023_4_k_cu_N4cuda3std6ranges3__45__cpo9iter_moveE - _ZN27_INTERNAL_e2c4a023_4_k_cu_N4cuda3std6ranges3__45__cpo4prevE)
_ZN27_INTERNAL_e2c4a023_4_k_cu_N4cuda3std6ranges3__45__cpo4prevE:
	.zero		1
	.type		_ZN27_INTERNAL_e2c4a023_4_k_cu_N4cuda3std6ranges3__45__cpo9iter_moveE,@object
	.size		_ZN27_INTERNAL_e2c4a023_4_k_cu_N4cuda3std6ranges3__45__cpo9iter_moveE,(_ZN27_INTERNAL_e2c4a023_4_k_cu_N6thrust24THRUST_300001_SM_1000_NS12placeholders2_2E - _ZN27_INTERNAL_e2c4a023_4_k_cu_N4cuda3std6ranges3__45__cpo9iter_moveE)
_ZN27_INTERNAL_e2c4a023_4_k_cu_N4cuda3std6ranges3__45__cpo9iter_moveE:
	.zero		1
	.type		_ZN27_INTERNAL_e2c4a023_4_k_cu_N6thrust24THRUST_300001_SM_1000_NS12placeholders2_2E,@object
	.size		_ZN27_INTERNAL_e2c4a023_4_k_cu_N6thrust24THRUST_300001_SM_1000_NS12placeholders2_2E,(_ZN27_INTERNAL_e2c4a023_4_k_cu_N6thrust24THRUST_300001_SM_1000_NS12placeholders2_4E - _ZN27_INTERNAL_e2c4a023_4_k_cu_N6thrust24THRUST_300001_SM_1000_NS12placeholders2_2E)
_ZN27_INTERNAL_e2c4a023_4_k_cu_N6thrust24THRUST_300001_SM_1000_NS12placeholders2_2E:
	.zero		1
	.type		_ZN27_INTERNAL_e2c4a023_4_k_cu_N6thrust24THRUST_300001_SM_1000_NS12placeholders2_4E,@object
	.size		_ZN27_INTERNAL_e2c4a023_4_k_cu_N6thrust24THRUST_300001_SM_1000_NS12placeholders2_4E,(_ZN27_INTERNAL_e2c4a023_4_k_cu_N4cuda3std3__45__cpo3endE - _ZN27_INTERNAL_e2c4a023_4_k_cu_N6thrust24THRUST_300001_SM_1000_NS12placeholders2_4E)
_ZN27_INTERNAL_e2c4a023_4_k_cu_N6thrust24THRUST_300001_SM_1000_NS12placeholders2_4E:
	.zero		1
	.type		_ZN27_INTERNAL_e2c4a023_4_k_cu_N4cuda3std3__45__cpo3endE,@object
	.size		_ZN27_INTERNAL_e2c4a023_4_k_cu_N4cuda3std3__45__cpo3endE,(_ZN27_INTERNAL_e2c4a023_4_k_cu_N4cuda3std6ranges3__45__cpo3endE - _ZN27_INTERNAL_e2c4a023_4_k_cu_N4cuda3std3__45__cpo3endE)
_ZN27_INTERNAL_e2c4a023_4_k_cu_N4cuda3std3__45__cpo3endE:
	.zero		1
	.type		_ZN27_INTERNAL_e2c4a023_4_k_cu_N4cuda3std6ranges3__45__cpo3endE,@object
	.size		_ZN27_INTERNAL_e2c4a023_4_k_cu_N4cuda3std6ranges3__45__cpo3endE,(_ZN27_INTERNAL_e2c4a023_4_k_cu_N4cuda3std3__419piecewise_constructE - _ZN27_INTERNAL_e2c4a023_4_k_cu_N4cuda3std6ranges3__45__cpo3endE)
_ZN27_INTERNAL_e2c4a023_4_k_cu_N4cuda3std6ranges3__45__cpo3endE:
	.zero		1
	.type		_ZN27_INTERNAL_e2c4a023_4_k_cu_N4cuda3std3__419piecewise_constructE,@object
	.size		_ZN27_INTERNAL_e2c4a023_4_k_cu_N4cuda3std3__419piecewise_constructE,(_ZN27_INTERNAL_e2c4a023_4_k_cu_N4cuda3std6ranges3__45__cpo5cdataE - _ZN27_INTERNAL_e2c4a023_4_k_cu_N4cuda3std3__419piecewise_constructE)
_ZN27_INTERNAL_e2c4a023_4_k_cu_N4cuda3std3__419piecewise_constructE:
	.zero		1
	.type		_ZN27_INTERNAL_e2c4a023_4_k_cu_N4cuda3std6ranges3__45__cpo5cdataE,@object
	.size		_ZN27_INTERNAL_e2c4a023_4_k_cu_N4cuda3std6ranges3__45__cpo5cdataE,(_ZN27_INTERNAL_e2c4a023_4_k_cu_N6thrust24THRUST_300001_SM_1000_NS12placeholders2_8E - _ZN27_INTERNAL_e2c4a023_4_k_cu_N4cuda3std6ranges3__45__cpo5cdataE)
_ZN27_INTERNAL_e2c4a023_4_k_cu_N4cuda3std6ranges3__45__cpo5cdataE:
	.zero		1
	.type		_ZN27_INTERNAL_e2c4a023_4_k_cu_N6thrust24THRUST_300001_SM_1000_NS12placeholders2_8E,@object
	.size		_ZN27_INTERNAL_e2c4a023_4_k_cu_N6thrust24THRUST_300001_SM_1000_NS12placeholders2_8E,(_ZN27_INTERNAL_e2c4a023_4_k_cu_N4cuda3std3__45__cpo4rendE - _ZN27_INTERNAL_e2c4a023_4_k_cu_N6thrust24THRUST_300001_SM_1000_NS12placeholders2_8E)
_ZN27_INTERNAL_e2c4a023_4_k_cu_N6thrust24THRUST_300001_SM_1000_NS12placeholders2_8E:
	.zero		1
	.type		_ZN27_INTERNAL_e2c4a023_4_k_cu_N4cuda3std3__45__cpo4rendE,@object
	.size		_ZN27_INTERNAL_e2c4a023_4_k_cu_N4cuda3std3__45__cpo4rendE,(_ZN27_INTERNAL_e2c4a023_4_k_cu_N4cuda3std6ranges3__45__cpo9iter_swapE - _ZN27_INTERNAL_e2c4a023_4_k_cu_N4cuda3std3__45__cpo4rendE)
_ZN27_INTERNAL_e2c4a023_4_k_cu_N4cuda3std3__45__cpo4rendE:
	.zero		1
	.type		_ZN27_INTERNAL_e2c4a023_4_k_cu_N4cuda3std6ranges3__45__cpo9iter_swapE,@object
	.size		_ZN27_INTERNAL_e2c4a023_4_k_cu_N4cuda3std6ranges3__45__cpo9iter_swapE,(_ZN27_INTERNAL_e2c4a023_4_k_cu_N4cuda3std3__48unexpectE - _ZN27_INTERNAL_e2c4a023_4_k_cu_N4cuda3std6ranges3__45__cpo9iter_swapE)
_ZN27_INTERNAL_e2c4a023_4_k_cu_N4cuda3std6ranges3__45__cpo9iter_swapE:
	.zero		1
	.type		_ZN27_INTERNAL_e2c4a023_4_k_cu_N4cuda3std3__48unexpectE,@object
	.size		_ZN27_INTERNAL_e2c4a023_4_k_cu_N4cuda3std3__48unexpectE,(_ZN27_INTERNAL_e2c4a023_4_k_cu_N6thrust24THRUST_300001_SM_1000_NS6system6detail10sequential3seqE - _ZN27_INTERNAL_e2c4a023_4_k_cu_N4cuda3std3__48unexpectE)
_ZN27_INTERNAL_e2c4a023_4_k_cu_N4cuda3std3__48unexpectE:
	.zero		1
	.type		_ZN27_INTERNAL_e2c4a023_4_k_cu_N6thrust24THRUST_300001_SM_1000_NS6system6detail10sequential3seqE,@object
	.size		_ZN27_INTERNAL_e2c4a023_4_k_cu_N6thrust24THRUST_300001_SM_1000_NS6system6detail10sequential3seqE,(.L_29 - _ZN27_INTERNAL_e2c4a023_4_k_cu_N6thrust24THRUST_300001_SM_1000_NS6system6detail10sequential3seqE)
_ZN27_INTERNAL_e2c4a023_4_k_cu_N6thrust24THRUST_300001_SM_1000_NS6system6detail10sequential3seqE:
	.zero		1
.L_29:


//--------------------- .nv.shared._ZN3cub18CUB_300001_SM_10006detail10radix_sort33DeviceRadixSortExclusiveSumKernelINS1_5radix10policy_hubIiNS0_8NullTypeEjE10Policy1000EjEEvPT0_ --------------------------
	.section	.nv.shared._ZN3cub18CUB_300001_SM_10006detail10radix_sort33DeviceRadixSortExclusiveSumKernelINS1_5radix10policy_hubIiNS0_8NullTypeEjE10Policy1000EjEEvPT0_,"aw",@nobits
	.sectionflags	@""
	.align	16
.nv.shared._ZN3cub18CUB_300001_SM_10006detail10radix_sort33DeviceRadixSortExclusiveSumKernelINS1_5radix10policy_hubIiNS0_8NullTypeEjE10Policy1000EjEEvPT0_:
	.zero		2208


//--------------------- .nv.shared._ZN3cub18CUB_300001_SM_10006detail10radix_sort30DeviceRadixSortHistogramKernelINS1_5radix10policy_hubIiNS0_8NullTypeEjE10Policy1000ELNS0_9SortOrderE0EijNS1_21identity_decomposer_tEEEvPT2_PKT1_SB_iiT3_ --------------------------
	.section	.nv.shared._ZN3cub18CUB_300001_SM_10006detail10radix_sort30DeviceRadixSortHistogramKernelINS1_5radix10policy_hubIiNS0_8NullTypeEjE10Policy1000ELNS0_9SortOrderE0EijNS1_21identity_decomposer_tEEEvPT2_PKT1_SB_iiT3_,"aw",@nobits
	.sectionflags	@""
	.align	4
.nv.shared._ZN3cub18CUB_300001_SM_10006detail10radix_sort30DeviceRadixSortHistogramKernelINS1_5radix10policy_hubIiNS0_8NullTypeEjE10Policy1000ELNS0_9SortOrderE0EijNS1_21identity_decomposer_tEEEvPT2_PKT1_SB_iiT3_:
	.zero		5120


//--------------------- .nv.shared._ZN3cub18CUB_300001_SM_10006detail10radix_sort31DeviceRadixSortSingleTileKernelINS1_5radix10policy_hubIiNS0_8NullTypeEjE10Policy1000ELNS0_9SortOrderE0EiS6_jNS1_21identity_decomposer_tEEEvPKT1_PSB_PKT2_PSF_T3_iiT4_ --------------------------
	.section	.nv.shared._ZN3cub18CUB_300001_SM_10006detail10radix_sort31DeviceRadixSortSingleTileKernelINS1_5radix10policy_hubIiNS0_8NullTypeEjE10Policy1000ELNS0_9SortOrderE0EiS6_jNS1_21identity_decomposer_tEEEvPKT1_PSB_PKT2_PSF_T3_iiT4_,"aw",@nobits
	.sectionflags	@""
	.align	16
.nv.shared._ZN3cub18CUB_300001_SM_10006detail10radix_sort31DeviceRadixSortSingleTileKernelINS1_5radix10policy_hubIiNS0_8NullTypeEjE10Policy1000ELNS0_9SortOrderE0EiS6_jNS1_21identity_decomposer_tEEEvPKT1_PSB_PKT2_PSF_T3_iiT4_:
	.zero		34880


//--------------------- .nv.constant0._ZN3cub18CUB_300001_SM_10006detail10radix_sort29DeviceRadixSortOnesweepKernelINS1_5radix10policy_hubIiNS0_8NullTypeEjE10Policy1000ELNS0_9SortOrderE0EiS6_jiiNS1_21identity_decomposer_tEEEvPT5_SC_PT3_PKSD_PT1_PKSH_PT2_PKSL_T4_iiT6_ --------------------------
	.section	.nv.constant0._ZN3cub18CUB_300001_SM_10006detail10radix_sort29DeviceRadixSortOnesweepKernelINS1_5radix10policy_hubIiNS0_8NullTypeEjE10Policy1000ELNS0_9SortOrderE0EiS6_jiiNS1_21identity_decomposer_tEEEvPT5_SC_PT3_PKSD_PT1_PKSH_PT2_PKSL_T4_iiT6_,"a",@progbits
	.sectionflags	@""
	.align	4
.nv.constant0._ZN3cub18CUB_300001_SM_10006detail10radix_sort29DeviceRadixSortOnesweepKernelINS1_5radix10policy_hubIiNS0_8NullTypeEjE10Policy1000ELNS0_9SortOrderE0EiS6_jiiNS1_21identity_decomposer_tEEEvPT5_SC_PT3_PKSD_PT1_PKSH_PT2_PKSL_T4_iiT6_:
	.zero		973


//--------------------- .nv.constant0._ZN3cub18CUB_300001_SM_10006detail10radix_sort33DeviceRadixSortExclusiveSumKernelINS1_5radix10policy_hubIiNS0_8NullTypeEjE10Policy1000EjEEvPT0_ --------------------------
	.section	.nv.constant0._ZN3cub18CUB_300001_SM_10006detail10radix_sort33DeviceRadixSortExclusiveSumKernelINS1_5radix10policy_hubIiNS0_8NullTypeEjE10Policy1000EjEEvPT0_,"a",@progbits
	.sectionflags	@""
	.align	4
.nv.constant0._ZN3cub18CUB_300001_SM_10006detail10radix_sort33DeviceRadixSortExclusiveSumKernelINS1_5radix10policy_hubIiNS0_8NullTypeEjE10Policy1000EjEEvPT0_:
	.zero		904


//--------------------- .nv.constant0._ZN3cub18CUB_300001_SM_10006detail10radix_sort30DeviceRadixSortHistogramKernelINS1_5radix10policy_hubIiNS0_8NullTypeEjE10Policy1000ELNS0_9SortOrderE0EijNS1_21identity_decomposer_tEEEvPT2_PKT1_SB_iiT3_ --------------------------
	.section	.nv.constant0._ZN3cub18CUB_300001_SM_10006detail10radix_sort30DeviceRadixSortHistogramKernelINS1_5radix10policy_hubIiNS0_8NullTypeEjE10Policy1000ELNS0_9SortOrderE0EijNS1_21identity_decomposer_tEEEvPT2_PKT1_SB_iiT3_,"a",@progbits
	.sectionflags	@""
	.align	4
.nv.constant0._ZN3cub18CUB_300001_SM_10006detail10radix_sort30DeviceRadixSortHistogramKernelINS1_5radix10policy_hubIiNS0_8NullTypeEjE10Policy1000ELNS0_9SortOrderE0EijNS1_21identity_decomposer_tEEEvPT2_PKT1_SB_iiT3_:
	.zero		925


//--------------------- .nv.constant0._ZN3cub18CUB_300001_SM_10006detail10radix_sort31DeviceRadixSortSingleTileKernelINS1_5radix10policy_hubIiNS0_8NullTypeEjE10Policy1000ELNS0_9SortOrderE0EiS6_jNS1_21identity_decomposer_tEEEvPKT1_PSB_PKT2_PSF_T3_iiT4_ --------------------------
	.section	.nv.constant0._ZN3cub18CUB_300001_SM_10006detail10radix_sort31DeviceRadixSortSingleTileKernelINS1_5radix10policy_hubIiNS0_8NullTypeEjE10Policy1000ELNS0_9SortOrderE0EiS6_jNS1_21identity_decomposer_tEEEvPKT1_PSB_PKT2_PSF_T3_iiT4_,"a",@progbits
	.sectionflags	@""
	.align	4
.nv.constant0._ZN3cub18CUB_300001_SM_10006detail10radix_sort31DeviceRadixSortSingleTileKernelINS1_5radix10policy_hubIiNS0_8NullTypeEjE10Policy1000ELNS0_9SortOrderE0EiS6_jNS1_21identity_decomposer_tEEEvPKT1_PSB_PKT2_PSF_T3_iiT4_:
	.zero		941


//--------------------- .nv.constant0._ZN3cub18CUB_300001_SM_10006detail11EmptyKernelIvEEvv --------------------------
	.section	.nv.constant0._ZN3cub18CUB_300001_SM_10006detail11EmptyKernelIvEEvv,"a",@progbits
	.sectionflags	@""
	.align	4
.nv.constant0._ZN3cub18CUB_300001_SM_10006detail11EmptyKernelIvEEvv:
	.zero		896


//--------------------- .nv.constant0._Z11emptyKernelv --------------------------
	.section	.nv.constant0._Z11emptyKernelv,"a",@progbits
	.sectionflags	@""
	.align	4
.nv.constant0._Z11emptyKernelv:
	.zero		896


//--------------------- SYMBOLS --------------------------

	.type		.nv.reservedSmem.offset0,@object
	.size		.nv.reservedSmem.offset0,0x4
	.type		.nv.reservedSmem.cap,@object
	.size		.nv.reservedSmem.cap,0x4
